	.target	sm_90a

	.elftype	@"ET_EXEC"


//--------------------- .note.nv.tkinfo           --------------------------
	.section	.note.nv.tkinfo,"",@"SHT_NOTE"
	.sectionflags	@"SHF_NOTE_NV_TKINFO"
	.tkinfo
        /*0018*/ 	.word	0x00000002
        /*0030*/ 	.string	""
        /*0030*/ 	.string	"ptxas"
        /*0030*/ 	.string	"Cuda compilation tools, release 13.0, V13.0.88"
        /*0030*/ 	.string	"Build cuda_13.0.r13.0/compiler.36424714_0"
        /*0030*/ 	.string	"-v  -suppress-debug-info  -lineinfo  -arch sm_90a "



//--------------------- .note.nv.cuinfo           --------------------------
	.section	.note.nv.cuinfo,"",@"SHT_NOTE"
	.sectionflags	@"SHF_NOTE_NV_CUINFO"
        /*0018*/ 	.short	0x0002
        /*001a*/ 	.short	0x005a
        /*001c*/ 	.short	0x0082
	.zero		2


//--------------------- .nv.info                  --------------------------
	.section	.nv.info,"",@"SHT_CUDA_INFO"
	.align	4


	//----- nvinfo : EIATTR_REGCOUNT
	.align		4
        /*0000*/ 	.byte	0x04, 0x2f
        /*0002*/ 	.short	(.L_1 - .L_0)
	.align		4
.L_0:
        /*0004*/ 	.word	index@(matmul_kernel)
        /*0008*/ 	.word	0x000000ff


	//----- nvinfo : EIATTR_FRAME_SIZE
	.align		4
.L_1:
        /*000c*/ 	.byte	0x04, 0x11
        /*000e*/ 	.short	(.L_3 - .L_2)
	.align		4
.L_2:
        /*0010*/ 	.word	index@(matmul_kernel)
        /*0014*/ 	.word	0x00001e20


	//----- nvinfo : EIATTR_MIN_STACK_SIZE
	.align		4
.L_3:
        /*0018*/ 	.byte	0x04, 0x12
        /*001a*/ 	.short	(.L_5 - .L_4)
	.align		4
.L_4:
        /*001c*/ 	.word	index@(matmul_kernel)
        /*0020*/ 	.word	0x00001e20
.L_5:


//--------------------- .nv.compat                --------------------------
	.section	.nv.compat,"",@"SHT_CUDA_COMPAT_INFO"
	.align	4
        /*0000*/ 	.byte	0x02, 0x09, 0x01, 0x00, 0x02, 0x02, 0x04, 0x00, 0x02, 0x05, 0x05, 0x00, 0x03, 0x07, 0x01, 0x01
        /*0010*/ 	.byte	0x02, 0x03, 0x00, 0x00, 0x02, 0x06, 0x01, 0x00, 0x04, 0x0b, 0x08, 0x00, 0x00, 0x00, 0x00, 0x00
        /*0020*/ 	.byte	0x00, 0x00, 0x00, 0x00


//--------------------- .nv.info.matmul_kernel    --------------------------
	.section	.nv.info.matmul_kernel,"",@"SHT_CUDA_INFO"
	.sectionflags	@""
	.align	4


	//----- nvinfo : EIATTR_CUDA_API_VERSION
	.align		4
        /*0000*/ 	.byte	0x04, 0x37
        /*0002*/ 	.short	(.L_7 - .L_6)
.L_6:
        /*0004*/ 	.word	0x00000082


	//----- nvinfo : EIATTR_KPARAM_INFO
	.align		4
.L_7:
        /*0008*/ 	.byte	0x04, 0x17
        /*000a*/ 	.short	(.L_9 - .L_8)
.L_8:
        /*000c*/ 	.word	0x00000000
        /*0010*/ 	.short	0x000d
        /*0012*/ 	.short	0x0048
        /*0014*/ 	.byte	0x00, 0xf4, 0x21, 0x00


	//----- nvinfo : EIATTR_KPARAM_INFO
	.align		4
.L_9:
        /*0018*/ 	.byte	0x04, 0x17
        /*001a*/ 	.short	(.L_11 - .L_10)
.L_10:
        /*001c*/ 	.word	0x00000000
        /*0020*/ 	.short	0x000c
        /*0022*/ 	.short	0x0040
        /*0024*/ 	.byte	0x00, 0xf4, 0x21, 0x00


	//----- nvinfo : EIATTR_KPARAM_INFO
	.align		4
.L_11:
        /*0028*/ 	.byte	0x04, 0x17
        /*002a*/ 	.short	(.L_13 - .L_12)
.L_12:
        /*002c*/ 	.word	0x00000000
        /*0030*/ 	.short	0x000b
        /*0032*/ 	.short	0x0038
        /*0034*/ 	.byte	0x00, 0xf0, 0x11, 0x00


	//----- nvinfo : EIATTR_KPARAM_INFO
	.align		4
.L_13:
        /*0038*/ 	.byte	0x04, 0x17
        /*003a*/ 	.short	(.L_15 - .L_14)
.L_14:
        /*003c*/ 	.word	0x00000000
        /*0040*/ 	.short	0x000a
        /*0042*/ 	.short	0x0034
        /*0044*/ 	.byte	0x00, 0xf0, 0x11, 0x00


	//----- nvinfo : EIATTR_KPARAM_INFO
	.align		4
.L_15:
        /*0048*/ 	.byte	0x04, 0x17
        /*004a*/ 	.short	(.L_17 - .L_16)
.L_16:
        /*004c*/ 	.word	0x00000000
        /*0050*/ 	.short	0x0009
        /*0052*/ 	.short	0x0030
        /*0054*/ 	.byte	0x00, 0xf0, 0x11, 0x00


	//----- nvinfo : EIATTR_KPARAM_INFO
	.align		4
.L_17:
        /*0058*/ 	.byte	0x04, 0x17
        /*005a*/ 	.short	(.L_19 - .L_18)
.L_18:
        /*005c*/ 	.word	0x00000000
        /*0060*/ 	.short	0x0008
        /*0062*/ 	.short	0x002c
        /*0064*/ 	.byte	0x00, 0xf0, 0x11, 0x00


	//----- nvinfo : EIATTR_KPARAM_INFO
	.align		4
.L_19:
        /*0068*/ 	.byte	0x04, 0x17
        /*006a*/ 	.short	(.L_21 - .L_20)
.L_20:
        /*006c*/ 	.word	0x00000000
        /*0070*/ 	.short	0x0007
        /*0072*/ 	.short	0x0028
        /*0074*/ 	.byte	0x00, 0xf0, 0x11, 0x00


	//----- nvinfo : EIATTR_KPARAM_INFO
	.align		4
.L_21:
        /*0078*/ 	.byte	0x04, 0x17
        /*007a*/ 	.short	(.L_23 - .L_22)
.L_22:
        /*007c*/ 	.word	0x00000000
        /*0080*/ 	.short	0x0006
        /*0082*/ 	.short	0x0024
        /*0084*/ 	.byte	0x00, 0xf0, 0x11, 0x00


	//----- nvinfo : EIATTR_KPARAM_INFO
	.align		4
.L_23:
        /*0088*/ 	.byte	0x04, 0x17
        /*008a*/ 	.short	(.L_25 - .L_24)
.L_24:
        /*008c*/ 	.word	0x00000000
        /*0090*/ 	.short	0x0005
        /*0092*/ 	.short	0x0020
        /*0094*/ 	.byte	0x00, 0xf0, 0x11, 0x00


	//----- nvinfo : EIATTR_KPARAM_INFO
	.align		4
.L_25:
        /*0098*/ 	.byte	0x04, 0x17
        /*009a*/ 	.short	(.L_27 - .L_26)
.L_26:
        /*009c*/ 	.word	0x00000000
        /*00a0*/ 	.short	0x0004
        /*00a2*/ 	.short	0x001c
        /*00a4*/ 	.byte	0x00, 0xf0, 0x11, 0x00


	//----- nvinfo : EIATTR_KPARAM_INFO
	.align		4
.L_27:
        /*00a8*/ 	.byte	0x04, 0x17
        /*00aa*/ 	.short	(.L_29 - .L_28)
.L_28:
        /*00ac*/ 	.word	0x00000000
        /*00b0*/ 	.short	0x0003
        /*00b2*/ 	.short	0x0018
        /*00b4*/ 	.byte	0x00, 0xf0, 0x11, 0x00


	//----- nvinfo : EIATTR_KPARAM_INFO
	.align		4
.L_29:
        /*00b8*/ 	.byte	0x04, 0x17
        /*00ba*/ 	.short	(.L_31 - .L_30)
.L_30:
        /*00bc*/ 	.word	0x00000000
        /*00c0*/ 	.short	0x0002
        /*00c2*/ 	.short	0x0010
        /*00c4*/ 	.byte	0x00, 0xf4, 0x21, 0x00


	//----- nvinfo : EIATTR_KPARAM_INFO
	.align		4
.L_31:
        /*00c8*/ 	.byte	0x04, 0x17
        /*00ca*/ 	.short	(.L_33 - .L_32)
.L_32:
        /*00cc*/ 	.word	0x00000000
        /*00d0*/ 	.short	0x0001
        /*00d2*/ 	.short	0x0008
        /*00d4*/ 	.byte	0x00, 0xf4, 0x21, 0x00


	//----- nvinfo : EIATTR_KPARAM_INFO
	.align		4
.L_33:
        /*00d8*/ 	.byte	0x04, 0x17
        /*00da*/ 	.short	(.L_35 - .L_34)
.L_34:
        /*00dc*/ 	.word	0x00000000
        /*00e0*/ 	.short	0x0000
        /*00e2*/ 	.short	0x0000
        /*00e4*/ 	.byte	0x00, 0xf4, 0x21, 0x00


	//----- nvinfo : EIATTR_SPARSE_MMA_MASK
	.align		4
.L_35:
        /*00e8*/ 	.byte	0x03, 0x50
        /*00ea*/ 	.short	0x0000


	//----- nvinfo : EIATTR_MAXREG_COUNT
	.align		4
        /*00ec*/ 	.byte	0x03, 0x1b
        /*00ee*/ 	.short	0x00ff


	//----- nvinfo : EIATTR_NUM_BARRIERS
	.align		4
        /*00f0*/ 	.byte	0x02, 0x4c
        /*00f2*/ 	.byte	0x01
	.zero		1


	//----- nvinfo : EIATTR_ANNOTATIONS
	.align		4
        /*00f4*/ 	.byte	0x04, 0x55
        /*00f6*/ 	.short	(.L_37 - .L_36)


	//   ....[0]....
.L_36:
        /*00f8*/ 	.word	0x00000001
        /*00fc*/ 	.byte	0x90, 0x00, 0x00, 0x00, 0x01, 0x00, 0x00, 0x00, 0x40, 0x09, 0x00, 0x00, 0x01, 0x00, 0x00, 0x00
        /* <DEDUP_REMOVED lines=3620> */
        /*e34c*/ 	.byte	0x80, 0x72, 0x04, 0x00, 0x01, 0x00, 0x00, 0x00, 0x00, 0x73, 0x04, 0x00


	//----- nvinfo : EIATTR_MERCURY_ISA_VERSION
	.align		4
.L_37:
        /*e358*/ 	.byte	0x03, 0x5f
        /*e35a*/ 	.short	0x0101


	//----- nvinfo : EIATTR_EXIT_INSTR_OFFSETS
	.align		4
        /*e35c*/ 	.byte	0x04, 0x1c
        /*e35e*/ 	.short	(.L_39 - .L_38)


	//   ....[0]....
.L_38:
        /*e360*/ 	.word	0x00047740


	//   ....[1]....
        /*e364*/ 	.word	0x00047760


	//----- nvinfo : EIATTR_REQNTID
	.align		4
.L_39:
        /*e368*/ 	.byte	0x04, 0x10
        /*e36a*/ 	.short	(.L_41 - .L_40)
.L_40:
        /*e36c*/ 	.word	0x00000080
        /*e370*/ 	.word	0x00000001
        /*e374*/ 	.word	0x00000001


	//----- nvinfo : EIATTR_CBANK_PARAM_SIZE
	.align		4
.L_41:
        /*e378*/ 	.byte	0x03, 0x19
        /*e37a*/ 	.short	0x0050


	//----- nvinfo : EIATTR_PARAM_CBANK
	.align		4
        /*e37c*/ 	.byte	0x04, 0x0a
        /*e37e*/ 	.short	(.L_43 - .L_42)
	.align		4
.L_42:
        /*e380*/ 	.word	index@(.nv.constant0.matmul_kernel)
        /*e384*/ 	.short	0x0210
        /*e386*/ 	.short	0x0050


	//----- nvinfo : EIATTR_SW_WAR
	.align		4
.L_43:
        /*e388*/ 	.byte	0x04, 0x36
        /*e38a*/ 	.short	(.L_45 - .L_44)
.L_44:
        /*e38c*/ 	.word	0x00000008
.L_45:


//--------------------- .nv.callgraph             --------------------------
	.section	.nv.callgraph,"",@"SHT_CUDA_CALLGRAPH"
	.align	4
	.sectionentsize	8
	.align		4
        /*0000*/ 	.word	0x00000000
	.align		4
        /*0004*/ 	.word	0xffffffff
	.align		4
        /*0008*/ 	.word	0x00000000
	.align		4
        /*000c*/ 	.word	0xfffffffe
	.align		4
        /*0010*/ 	.word	0x00000000
	.align		4
        /*0014*/ 	.word	0xfffffffd
	.align		4
        /*0018*/ 	.word	0x00000000
	.align		4
        /*001c*/ 	.word	0xfffffffc


//--------------------- .text.matmul_kernel       --------------------------
	.section	.text.matmul_kernel,"ax",@progbits
	.align	128
        .global         matmul_kernel
        .type           matmul_kernel,@function
        .size           matmul_kernel,(.L_x_3 - matmul_kernel)
        .other          matmul_kernel,@"STO_CUDA_ENTRY STV_DEFAULT"
matmul_kernel:
.text.matmul_kernel:
[----:B------:R-:W1:Y:S08]  /*0000*/  LDC R1, c[0x0][0x28] ;  /* 0x00000a00ff017b82 */ /* 0x000e700000000800 */
[----:B------:R-:W2:Y:S01]  /*0010*/  LDC.64 R2, c[0x0][0x228] ;  /* 0x00008a00ff027b82 */ /* 0x000ea20000000a00 */
[----:B-1----:R-:W-:Y:S01]  /*0020*/  VIADD R1, R1, 0xffffe1e0 ;  /* 0xffffe1e001017836 */ /* 0x002fe20000000000 */
[----:B------:R-:W1:Y:S01]  /*0030*/  S2R R5, SR_CTAID.X ;  /* 0x0000000000057919 */ /* 0x000e620000002500 */
[----:B------:R-:W-:Y:S01]  /*0040*/  ULDC.64 UR4, c[0x0][0x218] ;  /* 0x0000860000047ab9 */ /* 0x000fe20000000a00 */
[----:B------:R-:W-:Y:S01]  /*0050*/  ULDC.64 UR6, c[0x0][0x210] ;  /* 0x0000840000067ab9 */ /* 0x000fe20000000a00 */
[----:B------:R-:W-:Y:S01]  /*0060*/  ULDC.64 UR34, c[0x0][0x208] ;  /* 0x0000820000227ab9 */ /* 0x000fe20000000a00 */
[----:B------:R-:W3:Y:S01]  /*0070*/  S2R R150, SR_TID.X ;  /* 0x0000000000967919 */ /* 0x000ee20000002100 */
[----:B--2---:R-:W-:Y:S01]  /*0080*/  IMAD.MOV.U32 R70, RZ, RZ, R3 ;  /* 0x000000ffff467224 */ /* 0x004fe200078e0003 */
[----:B------:R2:W-:Y:S01]  /*0090*/  STL.64 [R1+0x1270], R2 ;  /* 0x0012700201007387 */ /* 0x0005e20000100a00 */
[----:B------:R-:W-:-:S02]  /*00a0*/  IMAD.MOV.U32 R118, RZ, RZ, R2 ;  /* 0x000000ffff767224 */ /* 0x000fc400078e0002 */
[----:B------:R-:W-:Y:S01]  /*00b0*/  VIADD R0, R70, 0xff ;  /* 0x000000ff46007836 */ /* 0x000fe20000000000 */
[----:B-1----:R-:W-:-:S04]  /*00c0*/  IABS R8, R5 ;  /* 0x0000000500087213 */ /* 0x002fc80000000000 */
[----:B--2---:R-:W-:Y:S01]  /*00d0*/  SHF.R.S32.HI R3, RZ, 0x1f, R0 ;  /* 0x0000001fff037819 */ /* 0x004fe20000011400 */
[C---:B---3--:R-:W-:Y:S01]  /*00e0*/  IMAD.SHL.U32 R157, R150.reuse, 0x10, RZ ;  /* 0x00000010969d7824 */ /* 0x048fe200078e00ff */
[C---:B------:R-:W-:Y:S02]  /*00f0*/  LOP3.LUT R146, R150.reuse, 0x7f, RZ, 0xc0, !PT ;  /* 0x0000007f96927812 */ /* 0x040fe400078ec0ff */
[----:B------:R-:W-:Y:S02]  /*0100*/  LEA.HI R3, R3, R0, RZ, 0x8 ;  /* 0x0000000003037211 */ /* 0x000fe400078f40ff */
[C---:B------:R-:W-:Y:S02]  /*0110*/  LOP3.LUT R72, R150.reuse, 0x60, RZ, 0xc0, !PT ;  /* 0x0000006096487812 */ /* 0x040fe400078ec0ff */
[----:B------:R-:W-:Y:S02]  /*0120*/  SHF.R.S32.HI R3, RZ, 0x8, R3 ;  /* 0x00000008ff037819 */ /* 0x000fe40000011403 */
[----:B------:R-:W-:-:S03]  /*0130*/  LOP3.LUT R141, R150, 0x1f, RZ, 0xc0, !PT ;  /* 0x0000001f968d7812 */ /* 0x000fc600078ec0ff */
[----:B------:R-:W-:-:S05]  /*0140*/  IMAD.SHL.U32 R4, R3, 0x8, RZ ;  /* 0x0000000803047824 */ /* 0x000fca00078e00ff */
[-C--:B------:R-:W-:Y:S02]  /*0150*/  IABS R7, R4.reuse ;  /* 0x0000000400077213 */ /* 0x080fe40000000000 */
[----:B------:R-:W-:Y:S02]  /*0160*/  IABS R10, R4 ;  /* 0x00000004000a7213 */ /* 0x000fe40000000000 */
[----:B------:R-:W1:Y:S08]  /*0170*/  I2F.RP R0, R7 ;  /* 0x0000000700007306 */ /* 0x000e700000209400 */
[----:B-1----:R-:W1:Y:S02]  /*0180*/  MUFU.RCP R0, R0 ;  /* 0x0000000000007308 */ /* 0x002e640000001000 */
[----:B-1----:R-:W-:-:S02]  /*0190*/  VIADD R2, R0, 0xffffffe ;  /* 0x0ffffffe00027836 */ /* 0x002fc40000000000 */
[----:B------:R-:W-:Y:S01]  /*01a0*/  IMAD.MOV R0, RZ, RZ, -R10 ;  /* 0x000000ffff007224 */ /* 0x000fe200078e0a0a */
[----:B------:R-:W-:-:S03]  /*01b0*/  SHF.R.U32.HI R10, RZ, 0x5, R150 ;  /* 0x00000005ff0a7819 */ /* 0x000fc60000011696 */
[----:B------:R1:W2:Y:S01]  /*01c0*/  F2I.FTZ.U32.TRUNC.NTZ R3, R2 ;  /* 0x0000000200037305 */ /* 0x0002a2000021f000 */
[----:B------:R-:W-:Y:S01]  /*01d0*/  SGXT.U32 R10, R10, 0x2 ;  /* 0x000000020a0a781a */ /* 0x000fe20000000000 */
[----:B-1----:R-:W-:Y:S02]  /*01e0*/  IMAD.MOV.U32 R2, RZ, RZ, RZ ;  /* 0x000000ffff027224 */ /* 0x002fe400078e00ff */
[----:B--2---:R-:W-:-:S04]  /*01f0*/  IMAD.MOV R6, RZ, RZ, -R3 ;  /* 0x000000ffff067224 */ /* 0x004fc800078e0a03 */
[----:B------:R-:W-:Y:S02]  /*0200*/  IMAD R9, R6, R7, RZ ;  /* 0x0000000706097224 */ /* 0x000fe400078e02ff */
[----:B------:R-:W-:Y:S02]  /*0210*/  IMAD.MOV.U32 R6, RZ, RZ, R8 ;  /* 0x000000ffff067224 */ /* 0x000fe400078e0008 */
[----:B------:R-:W-:-:S06]  /*0220*/  IMAD.HI.U32 R3, R3, R9, R2 ;  /* 0x0000000903037227 */ /* 0x000fcc00078e0002 */
[----:B------:R-:W-:-:S04]  /*0230*/  IMAD.HI.U32 R3, R3, R6, RZ ;  /* 0x0000000603037227 */ /* 0x000fc800078e00ff */
[----:B------:R-:W-:-:S05]  /*0240*/  IMAD R0, R3, R0, R6 ;  /* 0x0000000003007224 */ /* 0x000fca00078e0206 */
[----:B------:R-:W-:-:S13]  /*0250*/  ISETP.GT.U32.AND P1, PT, R7, R0, PT ;  /* 0x000000000700720c */ /* 0x000fda0003f24070 */
[----:B------:R-:W-:Y:S02]  /*0260*/  @!P1 IMAD.IADD R0, R0, 0x1, -R7 ;  /* 0x0000000100009824 */ /* 0x000fe400078e0a07 */
[----:B------:R-:W-:Y:S01]  /*0270*/  @!P1 VIADD R3, R3, 0x1 ;  /* 0x0000000103039836 */ /* 0x000fe20000000000 */
[----:B------:R-:W-:Y:S02]  /*0280*/  ISETP.NE.AND P1, PT, R4, RZ, PT ;  /* 0x000000ff0400720c */ /* 0x000fe40003f25270 */
[----:B------:R-:W-:Y:S02]  /*0290*/  ISETP.GE.U32.AND P0, PT, R0, R7, PT ;  /* 0x000000070000720c */ /* 0x000fe40003f06070 */
[----:B------:R-:W-:-:S04]  /*02a0*/  LOP3.LUT R0, R5, R4, RZ, 0x3c, !PT ;  /* 0x0000000405007212 */ /* 0x000fc800078e3cff */
[----:B------:R-:W-:Y:S01]  /*02b0*/  ISETP.GE.AND P2, PT, R0, RZ, PT ;  /* 0x000000ff0000720c */ /* 0x000fe20003f46270 */
[----:B------:R-:W-:-:S06]  /*02c0*/  VIADD R0, R118, 0x1ff ;  /* 0x000001ff76007836 */ /* 0x000fcc0000000000 */
[----:B------:R-:W-:-:S04]  /*02d0*/  @P0 VIADD R3, R3, 0x1 ;  /* 0x0000000103030836 */ /* 0x000fc80000000000 */
[----:B------:R-:W-:Y:S01]  /*02e0*/  IMAD.MOV.U32 R2, RZ, RZ, R3 ;  /* 0x000000ffff027224 */ /* 0x000fe200078e0003 */
[----:B------:R-:W-:-:S03]  /*02f0*/  SHF.R.S32.HI R3, RZ, 0x1f, R0 ;  /* 0x0000001fff037819 */ /* 0x000fc60000011400 */
[----:B------:R-:W-:Y:S01]  /*0300*/  @!P2 IMAD.MOV R2, RZ, RZ, -R2 ;  /* 0x000000ffff02a224 */ /* 0x000fe200078e0a02 */
[----:B------:R-:W-:Y:S02]  /*0310*/  @!P1 LOP3.LUT R2, RZ, R4, RZ, 0x33, !PT ;  /* 0x00000004ff029212 */ /* 0x000fe400078e33ff */
[----:B------:R-:W-:-:S03]  /*0320*/  LEA.HI R3, R3, R0, RZ, 0x9 ;  /* 0x0000000003037211 */ /* 0x000fc600078f48ff */
[----:B------:R-:W-:Y:S02]  /*0330*/  IMAD.SHL.U32 R12, R2, 0x8, RZ ;  /* 0x00000008020c7824 */ /* 0x000fe400078e00ff */
[----:B------:R-:W-:-:S03]  /*0340*/  IMAD.MOV R2, RZ, RZ, -R2 ;  /* 0x000000ffff027224 */ /* 0x000fc600078e0a02 */
[----:B------:R-:W-:Y:S01]  /*0350*/  LEA.HI.SX32 R3, R3, -R12, 0x17 ;  /* 0x8000000c03037211 */ /* 0x000fe200078fbaff */
[----:B------:R-:W-:Y:S02]  /*0360*/  IMAD R8, R4, R2, R5 ;  /* 0x0000000204087224 */ /* 0x000fe400078e0205 */
[----:B------:R-:W-:Y:S01]  /*0370*/  IMAD.MOV.U32 R2, RZ, RZ, RZ ;  /* 0x000000ffff027224 */ /* 0x000fe200078e00ff */
[----:B------:R-:W-:Y:S02]  /*0380*/  VIMNMX R11, R3, 0x8, PT ;  /* 0x00000008030b7848 */ /* 0x000fe40003fe0100 */
[----:B------:R-:W-:Y:S02]  /*0390*/  IABS R4, R8 ;  /* 0x0000000800047213 */ /* 0x000fe40000000000 */
[----:B------:R-:W-:-:S04]  /*03a0*/  IABS R7, R11 ;  /* 0x0000000b00077213 */ /* 0x000fc80000000000 */
[----:B------:R-:W1:Y:S08]  /*03b0*/  I2F.RP R0, R7 ;  /* 0x0000000700007306 */ /* 0x000e700000209400 */
[----:B-1----:R-:W1:Y:S02]  /*03c0*/  MUFU.RCP R0, R0 ;  /* 0x0000000000007308 */ /* 0x002e640000001000 */
[----:B-1----:R-:W-:Y:S01]  /*03d0*/  VIADD R3, R0, 0xffffffe ;  /* 0x0ffffffe00037836 */ /* 0x002fe20000000000 */
[----:B------:R-:W-:-:S05]  /*03e0*/  IABS R0, R70 ;  /* 0x0000004600007213 */ /* 0x000fca0000000000 */
[----:B------:R-:W1:Y:S02]  /*03f0*/  F2I.FTZ.U32.TRUNC.NTZ R3, R3 ;  /* 0x0000000300037305 */ /* 0x000e64000021f000 */
[----:B-1----:R-:W-:-:S04]  /*0400*/  IMAD.MOV R6, RZ, RZ, -R3 ;  /* 0x000000ffff067224 */ /* 0x002fc800078e0a03 */
[----:B------:R-:W-:Y:S01]  /*0410*/  IMAD R5, R6, R7, RZ ;  /* 0x0000000706057224 */ /* 0x000fe200078e02ff */
[----:B------:R-:W-:-:S03]  /*0420*/  IABS R6, R11 ;  /* 0x0000000b00067213 */ /* 0x000fc60000000000 */
[----:B------:R-:W-:-:S04]  /*0430*/  IMAD.HI.U32 R2, R3, R5, R2 ;  /* 0x0000000503027227 */ /* 0x000fc800078e0002 */
[----:B------:R-:W-:Y:S02]  /*0440*/  IMAD.MOV R5, RZ, RZ, -R6 ;  /* 0x000000ffff057224 */ /* 0x000fe400078e0a06 */
[----:B------:R-:W-:Y:S01]  /*0450*/  IMAD.HI.U32 R3, R2, R4, RZ ;  /* 0x0000000402037227 */ /* 0x000fe200078e00ff */
[----:B------:R-:W1:Y:S01]  /*0460*/  I2F.RP R6, R0 ;  /* 0x0000000000067306 */ /* 0x000e620000209400 */
[----:B------:R-:W-:Y:S02]  /*0470*/  IABS R2, R118 ;  /* 0x0000007600027213 */ /* 0x000fe40000000000 */
[----:B------:R-:W-:-:S05]  /*0480*/  IMAD R4, R3, R5, R4 ;  /* 0x0000000503047224 */ /* 0x000fca00078e0204 */
[----:B------:R-:W-:Y:S01]  /*0490*/  ISETP.GT.U32.AND P1, PT, R7, R4, PT ;  /* 0x000000040700720c */ /* 0x000fe20003f24070 */
[----:B------:R-:W2:Y:S08]  /*04a0*/  I2F.RP R5, R2 ;  /* 0x0000000200057306 */ /* 0x000eb00000209400 */
[----:B-1----:R-:W1:Y:S04]  /*04b0*/  MUFU.RCP R6, R6 ;  /* 0x0000000600067308 */ /* 0x002e680000001000 */
[----:B------:R-:W-:-:S02]  /*04c0*/  @!P1 IMAD.IADD R4, R4, 0x1, -R7 ;  /* 0x0000000104049824 */ /* 0x000fc400078e0a07 */
[----:B------:R-:W-:Y:S01]  /*04d0*/  @!P1 VIADD R3, R3, 0x1 ;  /* 0x0000000103039836 */ /* 0x000fe20000000000 */
[----:B------:R-:W-:Y:S01]  /*04e0*/  ISETP.NE.AND P1, PT, R11, RZ, PT ;  /* 0x000000ff0b00720c */ /* 0x000fe20003f25270 */
[----:B--2---:R-:W2:Y:S01]  /*04f0*/  MUFU.RCP R5, R5 ;  /* 0x0000000500057308 */ /* 0x004ea20000001000 */
[----:B------:R-:W-:Y:S02]  /*0500*/  ISETP.GE.U32.AND P0, PT, R4, R7, PT ;  /* 0x000000070400720c */ /* 0x000fe40003f06070 */
[----:B------:R-:W-:-:S04]  /*0510*/  LOP3.LUT R4, R8, R11, RZ, 0x3c, !PT ;  /* 0x0000000b08047212 */ /* 0x000fc800078e3cff */
[----:B------:R-:W-:Y:S01]  /*0520*/  ISETP.GE.AND P2, PT, R4, RZ, PT ;  /* 0x000000ff0400720c */ /* 0x000fe20003f46270 */
[----:B-1----:R-:W-:Y:S02]  /*0530*/  VIADD R7, R6, 0xffffffe ;  /* 0x0ffffffe06077836 */ /* 0x002fe40000000000 */
[----:B------:R-:W-:-:S04]  /*0540*/  IMAD.MOV.U32 R6, RZ, RZ, RZ ;  /* 0x000000ffff067224 */ /* 0x000fc800078e00ff */
[----:B------:R-:W-:Y:S01]  /*0550*/  @P0 VIADD R3, R3, 0x1 ;  /* 0x0000000103030836 */ /* 0x000fe20000000000 */
[----:B------:R-:W1:Y:S01]  /*0560*/  F2I.FTZ.U32.TRUNC.NTZ R7, R7 ;  /* 0x0000000700077305 */ /* 0x000e62000021f000 */
[----:B--2---:R-:W-:Y:S02]  /*0570*/  VIADD R4, R5, 0xffffffe ;  /* 0x0ffffffe05047836 */ /* 0x004fe40000000000 */
[----:B------:R-:W-:-:S04]  /*0580*/  IMAD.MOV.U32 R152, RZ, RZ, R3 ;  /* 0x000000ffff987224 */ /* 0x000fc800078e0003 */
[----:B------:R-:W-:Y:S01]  /*0590*/  @!P2 IMAD.MOV R152, RZ, RZ, -R152 ;  /* 0x000000ffff98a224 */ /* 0x000fe200078e0a98 */
[----:B------:R-:W-:Y:S01]  /*05a0*/  @!P1 LOP3.LUT R152, RZ, R11, RZ, 0x33, !PT ;  /* 0x0000000bff989212 */ /* 0x000fe200078e33ff */
[----:B------:R-:W2:Y:S04]  /*05b0*/  F2I.FTZ.U32.TRUNC.NTZ R5, R4 ;  /* 0x0000000400057305 */ /* 0x000ea8000021f000 */
[----:B------:R-:W-:Y:S02]  /*05c0*/  IMAD.SHL.U32 R23, R152, 0x100, RZ ;  /* 0x0000010098177824 */ /* 0x000fe400078e00ff */
[----:B-1----:R-:W-:Y:S02]  /*05d0*/  IMAD.MOV R9, RZ, RZ, -R7 ;  /* 0x000000ffff097224 */ /* 0x002fe400078e0a07 */
[----:B------:R-:W-:Y:S01]  /*05e0*/  IMAD.MOV R152, RZ, RZ, -R152 ;  /* 0x000000ffff987224 */ /* 0x000fe200078e0a98 */
[----:B------:R-:W-:Y:S01]  /*05f0*/  LOP3.LUT R10, R23, R10, RZ, 0xfc, !PT ;  /* 0x0000000a170a7212 */ /* 0x000fe200078efcff */
[----:B------:R-:W-:-:S02]  /*0600*/  IMAD R9, R9, R0, RZ ;  /* 0x0000000009097224 */ /* 0x000fc400078e02ff */
[----:B------:R-:W-:Y:S01]  /*0610*/  IMAD R152, R11, R152, R8 ;  /* 0x000000980b987224 */ /* 0x000fe200078e0208 */
[C---:B------:R-:W-:Y:S01]  /*0620*/  LOP3.LUT R15, R10.reuse, 0xfc, RZ, 0xfc, !PT ;  /* 0x000000fc0a0f7812 */ /* 0x040fe200078efcff */
[----:B------:R-:W-:Y:S01]  /*0630*/  IMAD.HI.U32 R9, R7, R9, R6 ;  /* 0x0000000907097227 */ /* 0x000fe200078e0006 */
[----:B------:R-:W-:Y:S02]  /*0640*/  IABS R7, R10 ;  /* 0x0000000a00077213 */ /* 0x000fe40000000000 */
[----:B------:R-:W-:Y:S01]  /*0650*/  IABS R13, R15 ;  /* 0x0000000f000d7213 */ /* 0x000fe20000000000 */
[----:B--2---:R-:W-:Y:S01]  /*0660*/  IMAD.MOV R17, RZ, RZ, -R5 ;  /* 0x000000ffff117224 */ /* 0x004fe200078e0a05 */
[C---:B------:R-:W-:Y:S01]  /*0670*/  LOP3.LUT R14, R10.reuse, 0x4, RZ, 0xfc, !PT ;  /* 0x000000040a0e7812 */ /* 0x040fe200078efcff */
[C---:B------:R-:W-:Y:S01]  /*0680*/  IMAD.HI.U32 R3, R9.reuse, R7, RZ ;  /* 0x0000000709037227 */ /* 0x040fe200078e00ff */
[----:B------:R-:W-:Y:S02]  /*0690*/  LOP3.LUT R24, R10, 0x18, RZ, 0xfc, !PT ;  /* 0x000000180a187812 */ /* 0x000fe400078efcff */
[----:B------:R-:W-:Y:S01]  /*06a0*/  IABS R16, R14 ;  /* 0x0000000e00107213 */ /* 0x000fe20000000000 */
[----:B------:R-:W-:Y:S01]  /*06b0*/  IMAD.HI.U32 R6, R9, R13, RZ ;  /* 0x0000000d09067227 */ /* 0x000fe200078e00ff */
[----:B------:R-:W-:-:S02]  /*06c0*/  ISETP.GE.AND P6, PT, R14, RZ, PT ;  /* 0x000000ff0e00720c */ /* 0x000fc40003fc6270 */
[C---:B------:R-:W-:Y:S01]  /*06d0*/  LOP3.LUT R25, R10.reuse, 0x1c, RZ, 0xfc, !PT ;  /* 0x0000001c0a197812 */ /* 0x040fe200078efcff */
[----:B------:R-:W-:Y:S01]  /*06e0*/  IMAD.MOV R3, RZ, RZ, -R3 ;  /* 0x000000ffff037224 */ /* 0x000fe200078e0a03 */
[----:B------:R-:W-:Y:S01]  /*06f0*/  LOP3.LUT R26, R10, 0x20, RZ, 0xfc, !PT ;  /* 0x000000200a1a7812 */ /* 0x000fe200078efcff */
[----:B------:R-:W-:Y:S01]  /*0700*/  IMAD.MOV R4, RZ, RZ, -R6 ;  /* 0x000000ffff047224 */ /* 0x000fe200078e0a06 */
[----:B------:R-:W-:Y:S01]  /*0710*/  IABS R19, R25 ;  /* 0x0000001900137213 */ /* 0x000fe20000000000 */
[----:B------:R-:W-:Y:S01]  /*0720*/  IMAD R7, R0, R3, R7 ;  /* 0x0000000300077224 */ /* 0x000fe200078e0207 */
[----:B------:R-:W-:Y:S01]  /*0730*/  IABS R21, R26 ;  /* 0x0000001a00157213 */ /* 0x000fe20000000000 */
[----:B------:R-:W-:Y:S01]  /*0740*/  IMAD.MOV.U32 R6, RZ, RZ, R16 ;  /* 0x000000ffff067224 */ /* 0x000fe200078e0010 */
[----:B------:R-:W-:Y:S01]  /*0750*/  LOP3.LUT R27, R10, 0x24, RZ, 0xfc, !PT ;  /* 0x000000240a1b7812 */ /* 0x000fe200078efcff */
[C---:B------:R-:W-:Y:S01]  /*0760*/  IMAD R13, R0.reuse, R4, R13 ;  /* 0x00000004000d7224 */ /* 0x040fe200078e020d */
[----:B------:R-:W-:Y:S01]  /*0770*/  ISETP.GT.U32.AND P2, PT, R0, R7, PT ;  /* 0x000000070000720c */ /* 0x000fe20003f44070 */
[----:B------:R-:W-:Y:S01]  /*0780*/  IMAD.HI.U32 R3, R9, R6, RZ ;  /* 0x0000000609037227 */ /* 0x000fe200078e00ff */
[----:B------:R-:W-:-:S02]  /*0790*/  LOP3.LUT R28, R10, 0x28, RZ, 0xfc, !PT ;  /* 0x000000280a1c7812 */ /* 0x000fc400078efcff */
[----:B------:R-:W-:Y:S01]  /*07a0*/  ISETP.GT.U32.AND P0, PT, R0, R13, PT ;  /* 0x0000000d0000720c */ /* 0x000fe20003f04070 */
[----:B------:R-:W-:Y:S01]  /*07b0*/  IMAD R11, R17, R2, RZ ;  /* 0x00000002110b7224 */ /* 0x000fe200078e02ff */
[C---:B------:R-:W-:Y:S01]  /*07c0*/  LOP3.LUT R29, R10.reuse, 0x2c, RZ, 0xfc, !PT ;  /* 0x0000002c0a1d7812 */ /* 0x040fe200078efcff */
[----:B------:R-:W-:Y:S01]  /*07d0*/  IMAD.MOV.U32 R4, RZ, RZ, RZ ;  /* 0x000000ffff047224 */ /* 0x000fe200078e00ff */
[C---:B------:R-:W-:Y:S01]  /*07e0*/  LOP3.LUT R30, R10.reuse, 0x30, RZ, 0xfc, !PT ;  /* 0x000000300a1e7812 */ /* 0x040fe200078efcff */
[----:B------:R-:W-:Y:S01]  /*07f0*/  IMAD.MOV R3, RZ, RZ, -R3 ;  /* 0x000000ffff037224 */ /* 0x000fe200078e0a03 */
[C---:B------:R-:W-:Y:S01]  /*0800*/  LOP3.LUT R31, R10.reuse, 0x38, RZ, 0xfc, !PT ;  /* 0x000000380a1f7812 */ /* 0x040fe200078efcff */
[----:B------:R-:W-:Y:S01]  /*0810*/  IMAD.HI.U32 R8, R5, R11, R4 ;  /* 0x0000000b05087227 */ /* 0x000fe200078e0004 */
[C---:B------:R-:W-:Y:S02]  /*0820*/  LOP3.LUT R4, R10.reuse, 0xc, RZ, 0xfc, !PT ;  /* 0x0000000c0a047812 */ /* 0x040fe400078efcff */
[----:B------:R-:W-:Y:S01]  /*0830*/  LOP3.LUT R36, R10, 0x50, RZ, 0xfc, !PT ;  /* 0x000000500a247812 */ /* 0x000fe200078efcff */
[----:B------:R-:W-:Y:S01]  /*0840*/  IMAD R5, R0, R3, R6 ;  /* 0x0000000300057224 */ /* 0x000fe200078e0206 */
[C---:B------:R-:W-:Y:S01]  /*0850*/  LOP3.LUT R3, R10.reuse, 0x8, RZ, 0xfc, !PT ;  /* 0x000000080a037812 */ /* 0x040fe200078efcff */
[--C-:B------:R-:W-:Y:S01]  /*0860*/  @!P2 IMAD.IADD R7, R7, 0x1, -R0.reuse ;  /* 0x000000010707a824 */ /* 0x100fe200078e0a00 */
[----:B------:R-:W-:Y:S01]  /*0870*/  LOP3.LUT R6, R10, 0x10, RZ, 0xfc, !PT ;  /* 0x000000100a067812 */ /* 0x000fe200078efcff */
[----:B------:R-:W-:Y:S01]  /*0880*/  @!P0 IMAD.IADD R13, R13, 0x1, -R0 ;  /* 0x000000010d0d8824 */ /* 0x000fe200078e0a00 */
[----:B------:R-:W-:Y:S01]  /*0890*/  ISETP.GT.U32.AND P2, PT, R0, R5, PT ;  /* 0x000000050000720c */ /* 0x000fe20003f44070 */
[----:B------:R-:W-:Y:S01]  /*08a0*/  IMAD.IADD R152, R12, 0x1, R152 ;  /* 0x000000010c987824 */ /* 0x000fe200078e0298 */
[----:B------:R-:W-:-:S02]  /*08b0*/  IABS R11, R3 ;  /* 0x00000003000b7213 */ /* 0x000fc40000000000 */
[----:B------:R-:W-:Y:S01]  /*08c0*/  ISETP.GT.U32.AND P1, PT, R0, R13, PT ;  /* 0x0000000d0000720c */ /* 0x000fe20003f24070 */
[----:B------:R-:W-:Y:S01]  /*08d0*/  IMAD R152, R152, 0x200, R146 ;  /* 0x0000020098987824 */ /* 0x000fe200078e0292 */
[----:B------:R-:W-:Y:S02]  /*08e0*/  IABS R12, R4 ;  /* 0x00000004000c7213 */ /* 0x000fe40000000000 */
[----:B------:R-:W-:Y:S01]  /*08f0*/  IABS R14, R6 ;  /* 0x00000006000e7213 */ /* 0x000fe20000000000 */
[----:B------:R-:W-:Y:S01]  /*0900*/  VIADD R154, R152, 0x80 ;  /* 0x00000080989a7836 */ /* 0x000fe20000000000 */
[----:B------:R-:W-:Y:S01]  /*0910*/  ISETP.GE.AND P0, PT, R3, RZ, PT ;  /* 0x000000ff0300720c */ /* 0x000fe20003f06270 */
[----:B------:R-:W-:Y:S01]  /*0920*/  IMAD.HI.U32 R3, R9, R11, RZ ;  /* 0x0000000b09037227 */ /* 0x000fe200078e00ff */
[----:B------:R-:W-:Y:S01]  /*0930*/  ISETP.GE.AND P3, PT, R4, RZ, PT ;  /* 0x000000ff0400720c */ /* 0x000fe20003f66270 */
[----:B------:R-:W-:Y:S01]  /*0940*/  STL [R1+0x1410], R152 ;  /* 0x0014109801007387 */ /* 0x000fe20000100800 */
[----:B------:R-:W-:Y:S01]  /*0950*/  ISETP.GE.AND P5, PT, R6, RZ, PT ;  /* 0x000000ff0600720c */ /* 0x000fe20003fa6270 */
[----:B------:R-:W-:Y:S01]  /*0960*/  @!P2 IMAD.IADD R5, R5, 0x1, -R0 ;  /* 0x000000010505a824 */ /* 0x000fe200078e0a00 */
[----:B------:R-:W-:Y:S01]  /*0970*/  ISETP.GT.U32.AND P4, PT, R0, R7, PT ;  /* 0x000000070000720c */ /* 0x000fe20003f84070 */
[----:B------:R-:W-:Y:S01]  /*0980*/  IMAD.HI.U32 R4, R9, R12, RZ ;  /* 0x0000000c09047227 */ /* 0x000fe200078e00ff */
[----:B------:R-:W-:-:S02]  /*0990*/  LOP3.LUT R37, R10, 0x58, RZ, 0xfc, !PT ;  /* 0x000000580a257812 */ /* 0x000fc400078efcff */
[----:B------:R-:W-:Y:S01]  /*09a0*/  ISETP.GT.U32.AND P2, PT, R0, R5, PT ;  /* 0x000000050000720c */ /* 0x000fe20003f44070 */
[----:B------:R-:W-:Y:S01]  /*09b0*/  IMAD.HI.U32 R6, R9, R14, RZ ;  /* 0x0000000e09067227 */ /* 0x000fe200078e00ff */
[----:B------:R-:W-:Y:S02]  /*09c0*/  IABS R33, R37 ;  /* 0x0000002500217213 */ /* 0x000fe40000000000 */
[C---:B------:R-:W-:Y:S01]  /*09d0*/  LOP3.LUT R38, R10.reuse, 0x5c, RZ, 0xfc, !PT ;  /* 0x0000005c0a267812 */ /* 0x040fe200078efcff */
[----:B------:R-:W-:Y:S01]  /*09e0*/  @!P1 IMAD.IADD R13, R13, 0x1, -R0 ;  /* 0x000000010d0d9824 */ /* 0x000fe200078e0a00 */
[----:B------:R-:W-:Y:S01]  /*09f0*/  ISETP.GE.AND P1, PT, R15, RZ, PT ;  /* 0x000000ff0f00720c */ /* 0x000fe20003f26270 */
[----:B------:R-:W-:Y:S01]  /*0a00*/  IMAD.MOV R3, RZ, RZ, -R3 ;  /* 0x000000ffff037224 */ /* 0x000fe200078e0a03 */
[----:B------:R-:W-:Y:S01]  /*0a10*/  IABS R34, R38 ;  /* 0x0000002600227213 */ /* 0x000fe20000000000 */
[----:B------:R-:W-:Y:S01]  /*0a20*/  IMAD.MOV R15, RZ, RZ, -R4 ;  /* 0x000000ffff0f7224 */ /* 0x000fe200078e0a04 */
[C---:B------:R-:W-:Y:S01]  /*0a30*/  LOP3.LUT R40, R10.reuse, 0x64, RZ, 0xfc, !PT ;  /* 0x000000640a287812 */ /* 0x040fe200078efcff */
[----:B------:R-:W-:Y:S01]  /*0a40*/  IMAD.MOV R17, RZ, RZ, -R6 ;  /* 0x000000ffff117224 */ /* 0x000fe200078e0a06 */
[----:B------:R-:W-:Y:S01]  /*0a50*/  LOP3.LUT R39, R10, 0x60, RZ, 0xfc, !PT ;  /* 0x000000600a277812 */ /* 0x000fe200078efcff */
[----:B------:R-:W-:Y:S01]  /*0a60*/  IMAD R6, R0, R3, R11 ;  /* 0x0000000300067224 */ /* 0x000fe200078e020b */
[----:B------:R-:W-:Y:S01]  /*0a70*/  LOP3.LUT R42, R10, 0x6c, RZ, 0xfc, !PT ;  /* 0x0000006c0a2a7812 */ /* 0x000fe200078efcff */
[----:B------:R-:W-:Y:S01]  /*0a80*/  IMAD R11, R0, R15, R12 ;  /* 0x0000000f000b7224 */ /* 0x000fe200078e020c */
[----:B------:R-:W-:Y:S01]  /*0a90*/  IABS R35, R39 ;  /* 0x0000002700237213 */ /* 0x000fe20000000000 */
[--C-:B------:R-:W-:Y:S01]  /*0aa0*/  @!P2 IMAD.IADD R5, R5, 0x1, -R0.reuse ;  /* 0x000000010505a824 */ /* 0x100fe200078e0a00 */
[----:B------:R-:W-:Y:S01]  /*0ab0*/  LOP3.LUT R44, R10, 0x70, RZ, 0xfc, !PT ;  /* 0x000000700a2c7812 */ /* 0x000fe200078efcff */
[----:B------:R-:W-:Y:S01]  /*0ac0*/  @!P4 IMAD.IADD R7, R7, 0x1, -R0 ;  /* 0x000000010707c824 */ /* 0x000fe200078e0a00 */
[----:B------:R-:W-:Y:S01]  /*0ad0*/  ISETP.GT.U32.AND P2, PT, R0, R11, PT ;  /* 0x0000000b0000720c */ /* 0x000fe20003f44070 */
[----:B------:R-:W-:Y:S01]  /*0ae0*/  IMAD.MOV.U32 R3, RZ, RZ, R13 ;  /* 0x000000ffff037224 */ /* 0x000fe200078e000d */
[----:B------:R-:W-:Y:S01]  /*0af0*/  ISETP.GE.AND P4, PT, R10, RZ, PT ;  /* 0x000000ff0a00720c */ /* 0x000fe20003f86270 */
[----:B------:R-:W-:Y:S01]  /*0b00*/  IMAD R12, R0, R17, R14 ;  /* 0x00000011000c7224 */ /* 0x000fe200078e020e */
[----:B------:R-:W-:Y:S01]  /*0b10*/  LOP3.LUT R13, R10, 0x14, RZ, 0xfc, !PT ;  /* 0x000000140a0d7812 */ /* 0x000fe200078efcff */
[----:B------:R-:W-:Y:S01]  /*0b20*/  @!P1 IMAD.MOV R3, RZ, RZ, -R3 ;  /* 0x000000ffff039224 */ /* 0x000fe200078e0a03 */
[C---:B------:R-:W-:Y:S01]  /*0b30*/  ISETP.GT.U32.AND P1, PT, R0.reuse, R6, PT ;  /* 0x000000060000720c */ /* 0x040fe20003f24070 */
[----:B------:R-:W-:Y:S01]  /*0b40*/  IMAD.MOV.U32 R4, RZ, RZ, R7 ;  /* 0x000000ffff047224 */ /* 0x000fe200078e0007 */
[----:B------:R-:W-:Y:S01]  /*0b50*/  IABS R16, R13 ;  /* 0x0000000d00107213 */ /* 0x000fe20000000000 */
[----:B------:R-:W-:Y:S01]  /*0b60*/  @!P6 IMAD.MOV R5, RZ, RZ, -R5 ;  /* 0x000000ffff05e224 */ /* 0x000fe200078e0a05 */
[----:B------:R-:W-:Y:S01]  /*0b70*/  IABS R17, R24 ;  /* 0x0000001800117213 */ /* 0x000fe20000000000 */
[----:B------:R-:W-:Y:S01]  /*0b80*/  IMAD.HI.U32 R14, R9, R19, RZ ;  /* 0x00000013090e7227 */ /* 0x000fe200078e00ff */
[----:B------:R-:W-:-:S02]  /*0b90*/  ISETP.GT.U32.AND P6, PT, R0, R12, PT ;  /* 0x0000000c0000720c */ /* 0x000fc40003fc4070 */
[C---:B------:R-:W-:Y:S01]  /*0ba0*/  LOP3.LUT R46, R10.reuse, 0x78, RZ, 0xfc, !PT ;  /* 0x000000780a2e7812 */ /* 0x040fe200078efcff */
[----:B------:R-:W-:Y:S01]  /*0bb0*/  @!P2 IMAD.IADD R11, R11, 0x1, -R0 ;  /* 0x000000010b0ba824 */ /* 0x000fe200078e0a00 */
[----:B------:R-:W-:Y:S01]  /*0bc0*/  LOP3.LUT R45, R10, 0x74, RZ, 0xfc, !PT ;  /* 0x000000740a2d7812 */ /* 0x000fe200078efcff */
[----:B------:R-:W-:Y:S01]  /*0bd0*/  IMAD.HI.U32 R7, R9, R16, RZ ;  /* 0x0000001009077227 */ /* 0x000fe200078e00ff */
[----:B------:R-:W-:Y:S02]  /*0be0*/  IABS R41, R46 ;  /* 0x0000002e00297213 */ /* 0x000fe40000000000 */
[----:B------:R-:W-:Y:S01]  /*0bf0*/  ISETP.GT.U32.AND P2, PT, R0, R11, PT ;  /* 0x0000000b0000720c */ /* 0x000fe20003f44070 */
[----:B------:R-:W-:Y:S01]  /*0c00*/  @!P4 IMAD.MOV R4, RZ, RZ, -R4 ;  /* 0x000000ffff04c224 */ /* 0x000fe200078e0a04 */
[----:B------:R-:W-:Y:S01]  /*0c10*/  ISETP.GE.AND P4, PT, R13, RZ, PT ;  /* 0x000000ff0d00720c */ /* 0x000fe20003f86270 */
[----:B------:R-:W-:Y:S01]  /*0c20*/  IMAD.HI.U32 R13, R9, R17, RZ ;  /* 0x00000011090d7227 */ /* 0x000fe200078e00ff */
[----:B------:R-:W-:-:S02]  /*0c30*/  LOP3.LUT R47, R10, 0x84, RZ, 0xfc, !PT ;  /* 0x000000840a2f7812 */ /* 0x000fc400078efcff */
[C---:B------:R-:W-:Y:S01]  /*0c40*/  LOP3.LUT R48, R10.reuse, 0x8c, RZ, 0xfc, !PT ;  /* 0x0000008c0a307812 */ /* 0x040fe200078efcff */
[----:B------:R-:W-:Y:S01]  /*0c50*/  IMAD.MOV R7, RZ, RZ, -R7 ;  /* 0x000000ffff077224 */ /* 0x000fe200078e0a07 */
[C---:B------:R-:W-:Y:S01]  /*0c60*/  LOP3.LUT R50, R10.reuse, 0x94, RZ, 0xfc, !PT ;  /* 0x000000940a327812 */ /* 0x040fe200078efcff */
[----:B------:R-:W-:Y:S01]  /*0c70*/  IMAD.MOV R18, RZ, RZ, -R13 ;  /* 0x000000ffff127224 */ /* 0x000fe200078e0a0d */
[----:B------:R-:W-:Y:S01]  /*0c80*/  LOP3.LUT R51, R10, 0x98, RZ, 0xfc, !PT ;  /* 0x000000980a337812 */ /* 0x000fe200078efcff */
[----:B------:R-:W-:Y:S01]  /*0c90*/  @!P1 IMAD.IADD R6, R6, 0x1, -R0 ;  /* 0x0000000106069824 */ /* 0x000fe200078e0a00 */
[----:B------:R-:W-:Y:S01]  /*0ca0*/  LOP3.LUT R54, R10, 0xa0, RZ, 0xfc, !PT ;  /* 0x000000a00a367812 */ /* 0x000fe200078efcff */
[C---:B------:R-:W-:Y:S01]  /*0cb0*/  IMAD R13, R0.reuse, R7, R16 ;  /* 0x00000007000d7224 */ /* 0x040fe200078e0210 */
[----:B------:R-:W-:Y:S01]  /*0cc0*/  IABS R49, R51 ;  /* 0x0000003300317213 */ /* 0x000fe20000000000 */
[----:B------:R-:W-:Y:S01]  /*0cd0*/  IMAD.MOV R20, RZ, RZ, -R14 ;  /* 0x000000ffff147224 */ /* 0x000fe200078e0a0e */
[C---:B------:R-:W-:Y:S01]  /*0ce0*/  ISETP.GT.U32.AND P1, PT, R0.reuse, R6, PT ;  /* 0x000000060000720c */ /* 0x040fe20003f24070 */
[----:B------:R-:W-:Y:S01]  /*0cf0*/  IMAD R14, R0, R18, R17 ;  /* 0x00000012000e7224 */ /* 0x000fe200078e0211 */
[----:B------:R-:W-:Y:S01]  /*0d00*/  LOP3.LUT R57, R10, 0xa8, RZ, 0xfc, !PT ;  /* 0x000000a80a397812 */ /* 0x000fe200078efcff */
[--C-:B------:R-:W-:Y:S01]  /*0d10*/  @!P2 IMAD.IADD R11, R11, 0x1, -R0.reuse ;  /* 0x000000010b0ba824 */ /* 0x100fe200078e0a00 */
[----:B------:R-:W-:Y:S01]  /*0d20*/  ISETP.GT.U32.AND P2, PT, R0, R13, PT ;  /* 0x0000000d0000720c */ /* 0x000fe20003f44070 */
[----:B------:R-:W-:Y:S01]  /*0d30*/  @!P6 IMAD.IADD R12, R12, 0x1, -R0 ;  /* 0x000000010c0ce824 */ /* 0x000fe200078e0a00 */
[----:B------:R-:W-:Y:S01]  /*0d40*/  ISETP.GT.U32.AND P6, PT, R0, R14, PT ;  /* 0x0000000e0000720c */ /* 0x000fe20003fc4070 */
[----:B------:R-:W-:Y:S01]  /*0d50*/  IMAD.HI.U32 R15, R9, R21, RZ ;  /* 0x00000015090f7227 */ /* 0x000fe200078e00ff */
[----:B------:R-:W-:-:S02]  /*0d60*/  LOP3.LUT R55, R10, 0xa4, RZ, 0xfc, !PT ;  /* 0x000000a40a377812 */ /* 0x000fc400078efcff */
[----:B------:R-:W-:Y:S01]  /*0d70*/  IABS R52, R57 ;  /* 0x0000003900347213 */ /* 0x000fe20000000000 */
[----:B------:R-:W-:Y:S01]  /*0d80*/  IMAD.MOV R22, RZ, RZ, -R15 ;  /* 0x000000ffff167224 */ /* 0x000fe200078e0a0f */
[----:B------:R-:W-:Y:S01]  /*0d90*/  IABS R53, R55 ;  /* 0x0000003700357213 */ /* 0x000fe20000000000 */
[--C-:B------:R-:W-:Y:S01]  /*0da0*/  @!P1 IMAD.IADD R6, R6, 0x1, -R0.reuse ;  /* 0x0000000106069824 */ /* 0x100fe200078e0a00 */
[----:B------:R-:W-:Y:S01]  /*0db0*/  ISETP.GE.AND P1, PT, R24, RZ, PT ;  /* 0x000000ff1800720c */ /* 0x000fe20003f26270 */
[C---:B------:R-:W-:Y:S01]  /*0dc0*/  IMAD R15, R0.reuse, R20, R19 ;  /* 0x00000014000f7224 */ /* 0x040fe200078e0213 */
[----:B------:R-:W-:Y:S01]  /*0dd0*/  IABS R19, R27 ;  /* 0x0000001b00137213 */ /* 0x000fe20000000000 */
[--C-:B------:R-:W-:Y:S01]  /*0de0*/  @!P2 IMAD.IADD R13, R13, 0x1, -R0.reuse ;  /* 0x000000010d0da824 */ /* 0x100fe200078e0a00 */
[----:B------:R-:W-:Y:S01]  /*0df0*/  ISETP.GT.U32.AND P2, PT, R0, R12, PT ;  /* 0x0000000c0000720c */ /* 0x000fe20003f44070 */
[----:B------:R-:W-:Y:S01]  /*0e00*/  @!P6 IMAD.IADD R14, R14, 0x1, -R0 ;  /* 0x000000010e0ee824 */ /* 0x000fe200078e0a00 */
[----:B------:R-:W-:Y:S01]  /*0e10*/  IABS R20, R28 ;  /* 0x0000001c00147213 */ /* 0x000fe20000000000 */
[----:B------:R-:W-:Y:S01]  /*0e20*/  @!P0 IMAD.MOV R6, RZ, RZ, -R6 ;  /* 0x000000ffff068224 */ /* 0x000fe200078e0a06 */
[C---:B------:R-:W-:Y:S01]  /*0e30*/  ISETP.GT.U32.AND P0, PT, R0.reuse, R13, PT ;  /* 0x0000000d0000720c */ /* 0x040fe20003f04070 */
[----:B------:R-:W-:Y:S01]  /*0e40*/  IMAD.HI.U32 R17, R9, R19, RZ ;  /* 0x0000001309117227 */ /* 0x000fe200078e00ff */
[----:B------:R-:W-:-:S02]  /*0e50*/  ISETP.GT.U32.AND P6, PT, R0, R14, PT ;  /* 0x0000000e0000720c */ /* 0x000fc40003fc4070 */
[----:B------:R-:W-:Y:S01]  /*0e60*/  IABS R24, R30 ;  /* 0x0000001e00187213 */ /* 0x000fe20000000000 */
[----:B------:R-:W-:Y:S01]  /*0e70*/  IMAD R16, R0, R22, R21 ;  /* 0x0000001600107224 */ /* 0x000fe200078e0215 */
[----:B------:R-:W-:Y:S01]  /*0e80*/  IABS R22, R29 ;  /* 0x0000001d00167213 */ /* 0x000fe20000000000 */
[----:B------:R-:W-:Y:S01]  /*0e90*/  IMAD.HI.U32 R18, R9, R20, RZ ;  /* 0x0000001409127227 */ /* 0x000fe200078e00ff */
[C---:B------:R-:W-:Y:S02]  /*0ea0*/  LOP3.LUT R58, R10.reuse, 0xac, RZ, 0xfc, !PT ;  /* 0x000000ac0a3a7812 */ /* 0x040fe400078efcff */
[C---:B------:R-:W-:Y:S01]  /*0eb0*/  LOP3.LUT R59, R10.reuse, 0xb0, RZ, 0xfc, !PT ;  /* 0x000000b00a3b7812 */ /* 0x040fe200078efcff */
[----:B------:R-:W-:Y:S01]  /*0ec0*/  IMAD.MOV.U32 R7, RZ, RZ, R11 ;  /* 0x000000ffff077224 */ /* 0x000fe200078e000b */
[C---:B------:R-:W-:Y:S01]  /*0ed0*/  LOP3.LUT R60, R10.reuse, 0xb4, RZ, 0xfc, !PT ;  /* 0x000000b40a3c7812 */ /* 0x040fe200078efcff */
[----:B------:R-:W-:Y:S01]  /*0ee0*/  IMAD.MOV R17, RZ, RZ, -R17 ;  /* 0x000000ffff117224 */ /* 0x000fe200078e0a11 */
[----:B------:R-:W-:Y:S01]  /*0ef0*/  LOP3.LUT R62, R10, 0xcc, RZ, 0xfc, !PT ;  /* 0x000000cc0a3e7812 */ /* 0x000fe200078efcff */
[----:B------:R-:W-:Y:S01]  /*0f00*/  IMAD.MOV R21, RZ, RZ, -R18 ;  /* 0x000000ffff157224 */ /* 0x000fe200078e0a12 */
[----:B------:R-:W-:Y:S01]  /*0f10*/  IABS R56, R60 ;  /* 0x0000003c00387213 */ /* 0x000fe20000000000 */
[----:B------:R-:W-:Y:S01]  /*0f20*/  @!P3 IMAD.MOV R7, RZ, RZ, -R7 ;  /* 0x000000ffff07b224 */ /* 0x000fe200078e0a07 */
[----:B------:R-:W-:Y:S01]  /*0f30*/  ISETP.GT.U32.AND P3, PT, R0, R15, PT ;  /* 0x0000000f0000720c */ /* 0x000fe20003f64070 */
[----:B------:R-:W-:Y:S01]  /*0f40*/  @!P2 IMAD.IADD R12, R12, 0x1, -R0 ;  /* 0x000000010c0ca824 */ /* 0x000fe200078e0a00 */
[C---:B------:R-:W-:Y:S01]  /*0f50*/  ISETP.GT.U32.AND P2, PT, R0.reuse, R16, PT ;  /* 0x000000100000720c */ /* 0x040fe20003f44070 */
[----:B------:R-:W-:Y:S01]  /*0f60*/  IMAD R17, R0, R17, R19 ;  /* 0x0000001100117224 */ /* 0x000fe200078e0213 */
[----:B------:R-:W-:Y:S01]  /*0f70*/  LOP3.LUT R64, R10, 0xec, RZ, 0xfc, !PT ;  /* 0x000000ec0a407812 */ /* 0x000fe200078efcff */
[----:B------:R-:W-:Y:S01]  /*0f80*/  IMAD R18, R0, R21, R20 ;  /* 0x0000001500127224 */ /* 0x000fe200078e0214 */
[----:B------:R-:W-:Y:S01]  /*0f90*/  LOP3.LUT R66, R10, 0xf0, RZ, 0xfc, !PT ;  /* 0x000000f00a427812 */ /* 0x000fe200078efcff */
[--C-:B------:R-:W-:Y:S01]  /*0fa0*/  @!P0 IMAD.IADD R13, R13, 0x1, -R0.reuse ;  /* 0x000000010d0d8824 */ /* 0x100fe200078e0a00 */
[----:B------:R-:W-:Y:S01]  /*0fb0*/  ISETP.GT.U32.AND P0, PT, R0, R17, PT ;  /* 0x000000110000720c */ /* 0x000fe20003f04070 */
[----:B------:R-:W-:Y:S01]  /*0fc0*/  @!P6 IMAD.IADD R14, R14, 0x1, -R0 ;  /* 0x000000010e0ee824 */ /* 0x000fe200078e0a00 */
[----:B------:R-:W-:Y:S01]  /*0fd0*/  ISETP.GT.U32.AND P6, PT, R0, R18, PT ;  /* 0x000000120000720c */ /* 0x000fe20003fc4070 */
[----:B------:R-:W-:Y:S01]  /*0fe0*/  @!P5 IMAD.MOV R12, RZ, RZ, -R12 ;  /* 0x000000ffff0cd224 */ /* 0x000fe200078e0a0c */
[----:B------:R-:W-:Y:S01]  /*0ff0*/  IABS R93, R64 ;  /* 0x00000040005d7213 */ /* 0x000fe20000000000 */
[--C-:B------:R-:W-:Y:S01]  /*1000*/  @!P3 IMAD.IADD R15, R15, 0x1, -R0.reuse ;  /* 0x000000010f0fb824 */ /* 0x100fe200078e0a00 */
[----:B------:R-:W-:Y:S01]  /*1010*/  ISETP.GE.AND P3, PT, R25, RZ, PT ;  /* 0x000000ff1900720c */ /* 0x000fe20003f66270 */
[----:B------:R-:W-:Y:S01]  /*1020*/  @!P2 IMAD.IADD R16, R16, 0x1, -R0 ;  /* 0x000000011010a824 */ /* 0x000fe200078e0a00 */
[----:B------:R-:W-:Y:S01]  /*1030*/  ISETP.GE.AND P2, PT, R26, RZ, PT ;  /* 0x000000ff1a00720c */ /* 0x000fe20003f46270 */
[----:B------:R-:W-:Y:S01]  /*1040*/  IMAD.HI.U32 R11, R9, R22, RZ ;  /* 0x00000016090b7227 */ /* 0x000fe200078e00ff */
[----:B------:R-:W-:-:S02]  /*1050*/  LOP3.LUT R26, R10, 0x34, RZ, 0xfc, !PT ;  /* 0x000000340a1a7812 */ /* 0x000fc400078efcff */
[C---:B------:R-:W-:Y:S01]  /*1060*/  ISETP.GT.U32.AND P5, PT, R0.reuse, R16, PT ;  /* 0x000000100000720c */ /* 0x040fe20003fa4070 */
[--C-:B------:R-:W-:Y:S01]  /*1070*/  @!P0 IMAD.IADD R17, R17, 0x1, -R0.reuse ;  /* 0x0000000111118824 */ /* 0x100fe200078e0a00 */
[----:B------:R-:W-:Y:S01]  /*1080*/  ISETP.GT.U32.AND P0, PT, R0, R15, PT ;  /* 0x0000000f0000720c */ /* 0x000fe20003f04070 */
[----:B------:R-:W-:Y:S01]  /*1090*/  IMAD.HI.U32 R19, R9, R24, RZ ;  /* 0x0000001809137227 */ /* 0x000fe200078e00ff */
[----:B------:R-:W-:Y:S02]  /*10a0*/  LOP3.LUT R68, R10, 0xf4, RZ, 0xfc, !PT ;  /* 0x000000f40a447812 */ /* 0x000fe400078efcff */
[----:B------:R-:W-:Y:S01]  /*10b0*/  IABS R95, R66 ;  /* 0x00000042005f7213 */ /* 0x000fe20000000000 */
[----:B------:R-:W-:Y:S01]  /*10c0*/  @!P6 IMAD.IADD R18, R18, 0x1, -R0 ;  /* 0x000000011212e824 */ /* 0x000fe200078e0a00 */
[----:B------:R-:W-:Y:S01]  /*10d0*/  ISETP.GT.U32.AND P6, PT, R0, R17, PT ;  /* 0x000000110000720c */ /* 0x000fe20003fc4070 */
[----:B------:R-:W-:Y:S01]  /*10e0*/  IMAD.MOV R11, RZ, RZ, -R11 ;  /* 0x000000ffff0b7224 */ /* 0x000fe200078e0a0b */
[----:B------:R-:W-:Y:S01]  /*10f0*/  IABS R97, R68 ;  /* 0x0000004400617213 */ /* 0x000fe20000000000 */
[----:B------:R-:W-:-:S02]  /*1100*/  IMAD.MOV R21, RZ, RZ, -R19 ;  /* 0x000000ffff157224 */ /* 0x000fc400078e0a13 */
[C---:B------:R-:W-:Y:S01]  /*1110*/  IMAD R19, R0.reuse, R11, R22 ;  /* 0x0000000b00137224 */ /* 0x040fe200078e0216 */
[----:B------:R-:W-:Y:S01]  /*1120*/  IABS R22, R26 ;  /* 0x0000001a00167213 */ /* 0x000fe20000000000 */
[C---:B------:R-:W-:Y:S01]  /*1130*/  IMAD R20, R0.reuse, R21, R24 ;  /* 0x0000001500147224 */ /* 0x040fe200078e0218 */
[----:B------:R-:W-:Y:S01]  /*1140*/  IABS R24, R31 ;  /* 0x0000001f00187213 */ /* 0x000fe20000000000 */
[----:B------:R-:W-:Y:S01]  /*1150*/  @!P4 IMAD.MOV R13, RZ, RZ, -R13 ;  /* 0x000000ffff0dc224 */ /* 0x000fe200078e0a0d */
[----:B------:R-:W-:Y:S01]  /*1160*/  ISETP.GT.U32.AND P4, PT, R0, R18, PT ;  /* 0x000000120000720c */ /* 0x000fe20003f84070 */
[--C-:B------:R-:W-:Y:S01]  /*1170*/  @!P0 IMAD.IADD R15, R15, 0x1, -R0.reuse ;  /* 0x000000010f0f8824 */ /* 0x100fe200078e0a00 */
[----:B------:R-:W-:Y:S01]  /*1180*/  ISETP.GE.AND P0, PT, R27, RZ, PT ;  /* 0x000000ff1b00720c */ /* 0x000fe20003f06270 */
[----:B------:R-:W-:Y:S01]  /*1190*/  @!P5 IMAD.IADD R16, R16, 0x1, -R0 ;  /* 0x000000011010d824 */ /* 0x000fe200078e0a00 */
[----:B------:R-:W-:Y:S01]  /*11a0*/  ISETP.GT.U32.AND P5, PT, R0, R20, PT ;  /* 0x000000140000720c */ /* 0x000fe20003fa4070 */
[----:B------:R-:W-:-:S04]  /*11b0*/  IMAD.HI.U32 R11, R9, R22, RZ ;  /* 0x00000016090b7227 */ /* 0x000fc800078e00ff */
[----:B------:R-:W-:Y:S01]  /*11c0*/  @!P6 IMAD.IADD R17, R17, 0x1, -R0 ;  /* 0x000000011111e824 */ /* 0x000fe200078e0a00 */
[----:B------:R-:W-:Y:S01]  /*11d0*/  ISETP.GE.AND P6, PT, R28, RZ, PT ;  /* 0x000000ff1c00720c */ /* 0x000fe20003fc6270 */
[----:B------:R-:W-:-:S04]  /*11e0*/  IMAD.HI.U32 R21, R9, R24, RZ ;  /* 0x0000001809157227 */ /* 0x000fc800078e00ff */
[----:B------:R-:W-:Y:S02]  /*11f0*/  IMAD.MOV R11, RZ, RZ, -R11 ;  /* 0x000000ffff0b7224 */ /* 0x000fe400078e0a0b */
[----:B------:R-:W-:Y:S02]  /*1200*/  IMAD.MOV R25, RZ, RZ, -R21 ;  /* 0x000000ffff197224 */ /* 0x000fe400078e0a15 */
[----:B------:R-:W-:Y:S01]  /*1210*/  @!P1 IMAD.MOV R14, RZ, RZ, -R14 ;  /* 0x000000ffff0e9224 */ /* 0x000fe200078e0a0e */
[C---:B------:R-:W-:Y:S01]  /*1220*/  ISETP.GT.U32.AND P1, PT, R0.reuse, R19, PT ;  /* 0x000000130000720c */ /* 0x040fe20003f24070 */
[----:B------:R-:W-:Y:S01]  /*1230*/  IMAD R21, R0, R11, R22 ;  /* 0x0000000b00157224 */ /* 0x000fe200078e0216 */
[----:B------:R-:W-:Y:S01]  /*1240*/  LOP3.LUT R11, R10, 0x3c, RZ, 0xfc, !PT ;  /* 0x0000003c0a0b7812 */ /* 0x000fe200078efcff */
[--C-:B------:R-:W-:Y:S01]  /*1250*/  @!P4 IMAD.IADD R18, R18, 0x1, -R0.reuse ;  /* 0x000000011212c824 */ /* 0x100fe200078e0a00 */
[----:B------:R-:W-:Y:S01]  /*1260*/  ISETP.GE.AND P4, PT, R29, RZ, PT ;  /* 0x000000ff1d00720c */ /* 0x000fe20003f86270 */
[----:B------:R-:W-:-:S02]  /*1270*/  @!P5 IMAD.IADD R20, R20, 0x1, -R0 ;  /* 0x000000011414d824 */ /* 0x000fc400078e0a00 */
[----:B------:R-:W-:Y:S01]  /*1280*/  IMAD R22, R0, R25, R24 ;  /* 0x0000001900167224 */ /* 0x000fe200078e0218 */
[----:B------:R-:W-:Y:S01]  /*1290*/  LOP3.LUT R24, R10, 0x40, RZ, 0xfc, !PT ;  /* 0x000000400a187812 */ /* 0x000fe200078efcff */
[----:B------:R-:W-:Y:S01]  /*12a0*/  @!P0 IMAD.MOV R17, RZ, RZ, -R17 ;  /* 0x000000ffff118224 */ /* 0x000fe200078e0a11 */
[C---:B------:R-:W-:Y:S01]  /*12b0*/  ISETP.GT.U32.AND P0, PT, R0.reuse, R21, PT ;  /* 0x000000150000720c */ /* 0x040fe20003f04070 */
[----:B------:R-:W-:Y:S01]  /*12c0*/  @!P6 IMAD.MOV R18, RZ, RZ, -R18 ;  /* 0x000000ffff12e224 */ /* 0x000fe200078e0a12 */
[C---:B------:R-:W-:Y:S01]  /*12d0*/  ISETP.GT.U32.AND P5, PT, R0.reuse, R20, PT ;  /* 0x000000140000720c */ /* 0x040fe20003fa4070 */
[----:B------:R-:W-:Y:S01]  /*12e0*/  @!P1 IMAD.IADD R19, R19, 0x1, -R0 ;  /* 0x0000000113139824 */ /* 0x000fe200078e0a00 */
[----:B------:R-:W-:Y:S01]  /*12f0*/  ISETP.GT.U32.AND P6, PT, R0, R22, PT ;  /* 0x000000160000720c */ /* 0x000fe20003fc4070 */
[----:B------:R-:W-:Y:S01]  /*1300*/  @!P2 IMAD.MOV R16, RZ, RZ, -R16 ;  /* 0x000000ffff10a224 */ /* 0x000fe200078e0a10 */
[----:B------:R-:W-:Y:S01]  /*1310*/  ISETP.GE.AND P2, PT, R26, RZ, PT ;  /* 0x000000ff1a00720c */ /* 0x000fe20003f46270 */
[----:B------:R-:W-:Y:S01]  /*1320*/  @!P3 IMAD.MOV R15, RZ, RZ, -R15 ;  /* 0x000000ffff0fb224 */ /* 0x000fe200078e0a0f */
[----:B------:R-:W-:Y:S01]  /*1330*/  ISETP.GT.U32.AND P3, PT, R0, R19, PT ;  /* 0x000000130000720c */ /* 0x000fe20003f64070 */
[C---:B------:R-:W-:Y:S01]  /*1340*/  VIADD R156, R152.reuse, 0x100 ;  /* 0x00000100989c7836 */ /* 0x040fe20000000000 */
[----:B------:R-:W-:Y:S01]  /*1350*/  IABS R26, R11 ;  /* 0x0000000b001a7213 */ /* 0x000fe20000000000 */
[----:B------:R-:W-:Y:S01]  /*1360*/  VIADD R155, R152, 0x180 ;  /* 0x00000180989b7836 */ /* 0x000fe20000000000 */
[----:B------:R-:W-:Y:S01]  /*1370*/  IABS R27, R24 ;  /* 0x00000018001b7213 */ /* 0x000fe20000000000 */
[--C-:B------:R-:W-:Y:S01]  /*1380*/  @!P0 IMAD.IADD R21, R21, 0x1, -R0.reuse ;  /* 0x0000000115158824 */ /* 0x100fe200078e0a00 */
[----:B------:R-:W-:Y:S01]  /*1390*/  ISETP.GE.AND P0, PT, R24, RZ, PT ;  /* 0x000000ff1800720c */ /* 0x000fe20003f06270 */
[--C-:B------:R-:W-:Y:S01]  /*13a0*/  @!P5 IMAD.IADD R20, R20, 0x1, -R0.reuse ;  /* 0x000000011414d824 */ /* 0x100fe200078e0a00 */
[----:B------:R-:W-:Y:S01]  /*13b0*/  ISETP.GE.AND P5, PT, R11, RZ, PT ;  /* 0x000000ff0b00720c */ /* 0x000fe20003fa6270 */
[--C-:B------:R-:W-:Y:S01]  /*13c0*/  @!P6 IMAD.IADD R22, R22, 0x1, -R0.reuse ;  /* 0x000000011616e824 */ /* 0x100fe200078e0a00 */
[----:B------:R-:W-:Y:S01]  /*13d0*/  ISETP.GT.U32.AND P6, PT, R0, R21, PT ;  /* 0x000000150000720c */ /* 0x000fe20003fc4070 */
[----:B------:R-:W-:Y:S01]  /*13e0*/  IMAD.HI.U32 R11, R9, R26, RZ ;  /* 0x0000001a090b7227 */ /* 0x000fe200078e00ff */
[----:B------:R-:W-:Y:S01]  /*13f0*/  ISETP.GE.AND P1, PT, R30, RZ, PT ;  /* 0x000000ff1e00720c */ /* 0x000fe20003f26270 */
[----:B------:R-:W-:Y:S01]  /*1400*/  STL.64 [R1+0x1400], R154 ;  /* 0x0014009a01007387 */ /* 0x000fe20000100a00 */
[----:B------:R-:W-:Y:S01]  /*1410*/  LOP3.LUT R25, R10, 0x44, RZ, 0xfc, !PT ;  /* 0x000000440a197812 */ /* 0x000fe200078efcff */
[----:B------:R-:W-:Y:S01]  /*1420*/  IMAD.MOV R11, RZ, RZ, -R11 ;  /* 0x000000ffff0b7224 */ /* 0x000fe200078e0a0b */
[----:B------:R-:W-:Y:S01]  /*1430*/  IABS R79, R155 ;  /* 0x0000009b004f7213 */ /* 0x000fe20000000000 */
[----:B------:R-:W-:Y:S01]  /*1440*/  @!P3 IMAD.IADD R19, R19, 0x1, -R0 ;  /* 0x000000011313b824 */ /* 0x000fe200078e0a00 */
[----:B------:R-:W-:Y:S01]  /*1450*/  IABS R28, R25 ;  /* 0x00000019001c7213 */ /* 0x000fe20000000000 */
[----:B------:R-:W-:Y:S01]  /*1460*/  IMAD R26, R0, R11, R26 ;  /* 0x0000000b001a7224 */ /* 0x000fe200078e021a */
[----:B------:R-:W-:Y:S01]  /*1470*/  LOP3.LUT R11, R10, 0x48, RZ, 0xfc, !PT ;  /* 0x000000480a0b7812 */ /* 0x000fe200078efcff */
[----:B------:R-:W-:Y:S01]  /*1480*/  IMAD.HI.U32 R24, R9, R27, RZ ;  /* 0x0000001b09187227 */ /* 0x000fe200078e00ff */
[----:B------:R-:W-:-:S02]  /*1490*/  ISETP.GE.AND P3, PT, R31, RZ, PT ;  /* 0x000000ff1f00720c */ /* 0x000fc40003f66270 */
[----:B------:R-:W-:Y:S01]  /*14a0*/  IABS R29, R11 ;  /* 0x0000000b001d7213 */ /* 0x000fe20000000000 */
[----:B------:R-:W-:Y:S01]  /*14b0*/  @!P4 IMAD.MOV R19, RZ, RZ, -R19 ;  /* 0x000000ffff13c224 */ /* 0x000fe200078e0a13 */
[C---:B------:R-:W-:Y:S01]  /*14c0*/  ISETP.GT.U32.AND P4, PT, R0.reuse, R22, PT ;  /* 0x000000160000720c */ /* 0x040fe20003f84070 */
[----:B------:R-:W-:Y:S01]  /*14d0*/  @!P6 IMAD.IADD R21, R21, 0x1, -R0 ;  /* 0x000000011515e824 */ /* 0x000fe200078e0a00 */
[C---:B------:R-:W-:Y:S01]  /*14e0*/  ISETP.GT.U32.AND P6, PT, R0.reuse, R26, PT ;  /* 0x0000001a0000720c */ /* 0x040fe20003fc4070 */
[----:B------:R-:W-:Y:S01]  /*14f0*/  IMAD.MOV R24, RZ, RZ, -R24 ;  /* 0x000000ffff187224 */ /* 0x000fe200078e0a18 */
[----:B------:R-:W-:Y:S01]  /*1500*/  IABS R31, R36 ;  /* 0x00000024001f7213 */ /* 0x000fe20000000000 */
[----:B------:R-:W-:Y:S02]  /*1510*/  @!P2 IMAD.MOV R21, RZ, RZ, -R21 ;  /* 0x000000ffff15a224 */ /* 0x000fe400078e0a15 */
[----:B------:R-:W-:Y:S01]  /*1520*/  IMAD R27, R0, R24, R27 ;  /* 0x00000018001b7224 */ /* 0x000fe200078e021b */
[----:B------:R-:W-:Y:S01]  /*1530*/  LOP3.LUT R24, R10, 0x4c, RZ, 0xfc, !PT ;  /* 0x0000004c0a187812 */ /* 0x000fe200078efcff */
[----:B------:R-:W-:Y:S01]  /*1540*/  @!P1 IMAD.MOV R20, RZ, RZ, -R20 ;  /* 0x000000ffff149224 */ /* 0x000fe200078e0a14 */
[----:B------:R-:W-:-:S02]  /*1550*/  ISETP.GE.AND P1, PT, R25, RZ, PT ;  /* 0x000000ff1900720c */ /* 0x000fc40003f26270 */
[----:B------:R-:W-:Y:S01]  /*1560*/  ISETP.GT.U32.AND P2, PT, R0, R27, PT ;  /* 0x0000001b0000720c */ /* 0x000fe20003f44070 */
[--C-:B------:R-:W-:Y:S01]  /*1570*/  @!P4 IMAD.IADD R22, R22, 0x1, -R0.reuse ;  /* 0x000000011616c824 */ /* 0x100fe200078e0a00 */
[----:B------:R-:W-:Y:S01]  /*1580*/  ISETP.GE.AND P4, PT, R11, RZ, PT ;  /* 0x000000ff0b00720c */ /* 0x000fe20003f86270 */
[----:B------:R-:W-:Y:S01]  /*1590*/  @!P6 IMAD.IADD R26, R26, 0x1, -R0 ;  /* 0x000000011a1ae824 */ /* 0x000fe200078e0a00 */
[----:B------:R-:W-:Y:S01]  /*15a0*/  IABS R30, R24 ;  /* 0x00000018001e7213 */ /* 0x000fe20000000000 */
[----:B------:R-:W-:-:S03]  /*15b0*/  IMAD.HI.U32 R11, R9, R28, RZ ;  /* 0x0000001c090b7227 */ /* 0x000fc600078e00ff */
[----:B------:R-:W-:Y:S01]  /*15c0*/  ISETP.GT.U32.AND P6, PT, R0, R26, PT ;  /* 0x0000001a0000720c */ /* 0x000fe20003fc4070 */
[----:B------:R-:W-:Y:S02]  /*15d0*/  IMAD.MOV R25, RZ, RZ, -R11 ;  /* 0x000000ffff197224 */ /* 0x000fe400078e0a0b */
[----:B------:R-:W-:-:S04]  /*15e0*/  IMAD.HI.U32 R11, R9, R29, RZ ;  /* 0x0000001d090b7227 */ /* 0x000fc800078e00ff */
[----:B------:R-:W-:Y:S02]  /*15f0*/  @!P2 IMAD.IADD R27, R27, 0x1, -R0 ;  /* 0x000000011b1ba824 */ /* 0x000fe400078e0a00 */
[----:B------:R-:W-:Y:S02]  /*1600*/  IMAD.MOV R11, RZ, RZ, -R11 ;  /* 0x000000ffff0b7224 */ /* 0x000fe400078e0a0b */
[C---:B------:R-:W-:Y:S01]  /*1610*/  IMAD R28, R0.reuse, R25, R28 ;  /* 0x00000019001c7224 */ /* 0x040fe200078e021c */
[C---:B------:R-:W-:Y:S01]  /*1620*/  ISETP.GT.U32.AND P2, PT, R0.reuse, R27, PT ;  /* 0x0000001b0000720c */ /* 0x040fe20003f44070 */
[----:B------:R-:W-:Y:S01]  /*1630*/  IMAD R29, R0, R11, R29 ;  /* 0x0000000b001d7224 */ /* 0x000fe200078e021d */
[----:B------:R-:W-:Y:S01]  /*1640*/  LOP3.LUT R25, R10, 0x54, RZ, 0xfc, !PT ;  /* 0x000000540a197812 */ /* 0x000fe200078efcff */
[----:B------:R-:W-:-:S03]  /*1650*/  IMAD.HI.U32 R11, R9, R30, RZ ;  /* 0x0000001e090b7227 */ /* 0x000fc600078e00ff */
[----:B------:R-:W-:Y:S01]  /*1660*/  IABS R32, R25 ;  /* 0x0000001900207213 */ /* 0x000fe20000000000 */
[----:B------:R-:W-:Y:S01]  /*1670*/  @!P3 IMAD.MOV R22, RZ, RZ, -R22 ;  /* 0x000000ffff16b224 */ /* 0x000fe200078e0a16 */
[----:B------:R-:W-:Y:S01]  /*1680*/  ISETP.GE.AND P3, PT, R24, RZ, PT ;  /* 0x000000ff1800720c */ /* 0x000fe20003f66270 */
[----:B------:R-:W-:Y:S01]  /*1690*/  @!P6 IMAD.IADD R26, R26, 0x1, -R0 ;  /* 0x000000011a1ae824 */ /* 0x000fe200078e0a00 */
[----:B------:R-:W-:Y:S01]  /*16a0*/  ISETP.GT.U32.AND P6, PT, R0, R28, PT ;  /* 0x0000001c0000720c */ /* 0x000fe20003fc4070 */
[----:B------:R-:W-:-:S04]  /*16b0*/  IMAD.HI.U32 R24, R9, R31, RZ ;  /* 0x0000001f09187227 */ /* 0x000fc800078e00ff */
[----:B------:R-:W-:Y:S02]  /*16c0*/  IMAD.MOV R11, RZ, RZ, -R11 ;  /* 0x000000ffff0b7224 */ /* 0x000fe400078e0a0b */
[----:B------:R-:W-:Y:S02]  /*16d0*/  IMAD.MOV R24, RZ, RZ, -R24 ;  /* 0x000000ffff187224 */ /* 0x000fe400078e0a18 */
[C---:B------:R-:W-:Y:S02]  /*16e0*/  IMAD R30, R0.reuse, R11, R30 ;  /* 0x0000000b001e7224 */ /* 0x040fe400078e021e */
[C---:B------:R-:W-:Y:S02]  /*16f0*/  IMAD R31, R0.reuse, R24, R31 ;  /* 0x00000018001f7224 */ /* 0x040fe400078e021f */
[--C-:B------:R-:W-:Y:S01]  /*1700*/  @!P2 IMAD.IADD R27, R27, 0x1, -R0.reuse ;  /* 0x000000011b1ba824 */ /* 0x100fe200078e0a00 */
[----:B------:R-:W-:Y:S01]  /*1710*/  ISETP.GT.U32.AND P2, PT, R0, R30, PT ;  /* 0x0000001e0000720c */ /* 0x000fe20003f44070 */
[----:B------:R-:W-:Y:S01]  /*1720*/  @!P6 IMAD.IADD R28, R28, 0x1, -R0 ;  /* 0x000000011c1ce824 */ /* 0x000fe200078e0a00 */
[----:B------:R-:W-:Y:S01]  /*1730*/  ISETP.GT.U32.AND P6, PT, R0, R31, PT ;  /* 0x0000001f0000720c */ /* 0x000fe20003fc4070 */
[----:B------:R-:W-:-:S04]  /*1740*/  IMAD.HI.U32 R11, R9, R32, RZ ;  /* 0x00000020090b7227 */ /* 0x000fc800078e00ff */
[----:B------:R-:W-:Y:S01]  /*1750*/  @!P5 IMAD.MOV R26, RZ, RZ, -R26 ;  /* 0x000000ffff1ad224 */ /* 0x000fe200078e0a1a */
[----:B------:R-:W-:Y:S01]  /*1760*/  ISETP.GT.U32.AND P5, PT, R0, R29, PT ;  /* 0x0000001d0000720c */ /* 0x000fe20003fa4070 */
[----:B------:R-:W-:Y:S02]  /*1770*/  IMAD.MOV R11, RZ, RZ, -R11 ;  /* 0x000000ffff0b7224 */ /* 0x000fe400078e0a0b */
[----:B------:R-:W-:Y:S02]  /*1780*/  @!P0 IMAD.MOV R27, RZ, RZ, -R27 ;  /* 0x000000ffff1b8224 */ /* 0x000fe400078e0a1b */
[--C-:B------:R-:W-:Y:S02]  /*1790*/  @!P2 IMAD.IADD R30, R30, 0x1, -R0.reuse ;  /* 0x000000011e1ea824 */ /* 0x100fe400078e0a00 */
[----:B------:R-:W-:Y:S02]  /*17a0*/  @!P6 IMAD.IADD R31, R31, 0x1, -R0 ;  /* 0x000000011f1fe824 */ /* 0x000fe400078e0a00 */
[C---:B------:R-:W-:Y:S01]  /*17b0*/  IMAD R32, R0.reuse, R11, R32 ;  /* 0x0000000b00207224 */ /* 0x040fe200078e0220 */
[C---:B------:R-:W-:Y:S01]  /*17c0*/  ISETP.GT.U32.AND P6, PT, R0.reuse, R30, PT ;  /* 0x0000001e0000720c */ /* 0x040fe20003fc4070 */
[----:B------:R-:W-:Y:S01]  /*17d0*/  IMAD.HI.U32 R11, R9, R33, RZ ;  /* 0x00000021090b7227 */ /* 0x000fe200078e00ff */
[----:B------:R-:W-:-:S03]  /*17e0*/  ISETP.GT.U32.AND P0, PT, R0, R31, PT ;  /* 0x0000001f0000720c */ /* 0x000fc60003f04070 */
[----:B------:R-:W-:Y:S02]  /*17f0*/  IMAD.MOV R11, RZ, RZ, -R11 ;  /* 0x000000ffff0b7224 */ /* 0x000fe400078e0a0b */
[----:B------:R-:W-:Y:S01]  /*1800*/  @!P5 IMAD.IADD R29, R29, 0x1, -R0 ;  /* 0x000000011d1dd824 */ /* 0x000fe200078e0a00 */
[C---:B------:R-:W-:Y:S01]  /*1810*/  ISETP.GT.U32.AND P5, PT, R0.reuse, R28, PT ;  /* 0x0000001c0000720c */ /* 0x040fe20003fa4070 */
[C---:B------:R-:W-:Y:S02]  /*1820*/  IMAD R33, R0.reuse, R11, R33 ;  /* 0x0000000b00217224 */ /* 0x040fe400078e0221 */
[----:B------:R-:W-:Y:S01]  /*1830*/  IMAD.HI.U32 R11, R9, R34, RZ ;  /* 0x00000022090b7227 */ /* 0x000fe200078e00ff */
[----:B------:R-:W-:-:S03]  /*1840*/  ISETP.GT.U32.AND P2, PT, R0, R29, PT ;  /* 0x0000001d0000720c */ /* 0x000fc60003f44070 */
[--C-:B------:R-:W-:Y:S01]  /*1850*/  @!P6 IMAD.IADD R30, R30, 0x1, -R0.reuse ;  /* 0x000000011e1ee824 */ /* 0x100fe200078e0a00 */
[C---:B------:R-:W-:Y:S01]  /*1860*/  ISETP.GT.U32.AND P6, PT, R0.reuse, R33, PT ;  /* 0x000000210000720c */ /* 0x040fe20003fc4070 */
[----:B------:R-:W-:Y:S02]  /*1870*/  IMAD.MOV R11, RZ, RZ, -R11 ;  /* 0x000000ffff0b7224 */ /* 0x000fe400078e0a0b */
[----:B------:R-:W-:Y:S01]  /*1880*/  @!P0 IMAD.IADD R31, R31, 0x1, -R0 ;  /* 0x000000011f1f8824 */ /* 0x000fe200078e0a00 */
[----:B------:R-:W-:Y:S01]  /*1890*/  ISETP.GE.AND P0, PT, R25, RZ, PT ;  /* 0x000000ff1900720c */ /* 0x000fe20003f06270 */
[----:B------:R-:W-:Y:S01]  /*18a0*/  IMAD R34, R0, R11, R34 ;  /* 0x0000000b00227224 */ /* 0x000fe200078e0222 */
[----:B------:R-:W-:Y:S01]  /*18b0*/  LOP3.LUT R25, R10, 0x68, RZ, 0xfc, !PT ;  /* 0x000000680a197812 */ /* 0x000fe200078efcff */
[--C-:B------:R-:W-:Y:S01]  /*18c0*/  @!P5 IMAD.IADD R28, R28, 0x1, -R0.reuse ;  /* 0x000000011c1cd824 */ /* 0x100fe200078e0a00 */
[----:B------:R-:W-:Y:S01]  /*18d0*/  ISETP.GT.U32.AND P5, PT, R0, R32, PT ;  /* 0x000000200000720c */ /* 0x000fe20003fa4070 */
[----:B------:R-:W-:Y:S01]  /*18e0*/  @!P2 IMAD.IADD R29, R29, 0x1, -R0 ;  /* 0x000000011d1da824 */ /* 0x000fe200078e0a00 */
[----:B------:R-:W-:Y:S01]  /*18f0*/  ISETP.GE.AND P2, PT, R36, RZ, PT ;  /* 0x000000ff2400720c */ /* 0x000fe20003f46270 */
[----:B------:R-:W-:Y:S01]  /*1900*/  IMAD.HI.U32 R24, R9, R35, RZ ;  /* 0x0000002309187227 */ /* 0x000fe200078e00ff */
[----:B------:R-:W-:-:S03]  /*1910*/  IABS R36, R40 ;  /* 0x0000002800247213 */ /* 0x000fc60000000000 */
[----:B------:R-:W-:Y:S02]  /*1920*/  @!P6 IMAD.IADD R33, R33, 0x1, -R0 ;  /* 0x000000012121e824 */ /* 0x000fe400078e0a00 */
[----:B------:R-:W-:-:S03]  /*1930*/  IMAD.HI.U32 R11, R9, R36, RZ ;  /* 0x00000024090b7227 */ /* 0x000fc600078e00ff */
[----:B------:R-:W-:Y:S01]  /*1940*/  ISETP.GT.U32.AND P6, PT, R0, R33, PT ;  /* 0x000000210000720c */ /* 0x000fe20003fc4070 */
[----:B------:R-:W-:Y:S02]  /*1950*/  IMAD.MOV R11, RZ, RZ, -R11 ;  /* 0x000000ffff0b7224 */ /* 0x000fe400078e0a0b */
[----:B------:R-:W-:Y:S01]  /*1960*/  @!P5 IMAD.IADD R32, R32, 0x1, -R0 ;  /* 0x000000012020d824 */ /* 0x000fe200078e0a00 */
[----:B------:R-:W-:Y:S01]  /*1970*/  ISETP.GE.AND P5, PT, R37, RZ, PT ;  /* 0x000000ff2500720c */ /* 0x000fe20003fa6270 */
[----:B------:R-:W-:Y:S01]  /*1980*/  IMAD R36, R0, R11, R36 ;  /* 0x0000000b00247224 */ /* 0x000fe200078e0224 */
[----:B------:R-:W-:Y:S01]  /*1990*/  IABS R37, R25 ;  /* 0x0000001900257213 */ /* 0x000fe20000000000 */
[----:B------:R-:W-:Y:S01]  /*19a0*/  @!P3 IMAD.MOV R30, RZ, RZ, -R30 ;  /* 0x000000ffff1eb224 */ /* 0x000fe200078e0a1e */
[----:B------:R-:W-:Y:S01]  /*19b0*/  ISETP.GE.AND P3, PT, R38, RZ, PT ;  /* 0x000000ff2600720c */ /* 0x000fe20003f66270 */
[----:B------:R-:W-:Y:S01]  /*19c0*/  IMAD.MOV R24, RZ, RZ, -R24 ;  /* 0x000000ffff187224 */ /* 0x000fe200078e0a18 */
[----:B------:R-:W-:Y:S01]  /*19d0*/  IABS R38, R42 ;  /* 0x0000002a00267213 */ /* 0x000fe20000000000 */
[----:B------:R-:W-:-:S04]  /*19e0*/  IMAD.HI.U32 R11, R9, R37, RZ ;  /* 0x00000025090b7227 */ /* 0x000fc800078e00ff */
[----:B------:R-:W-:Y:S01]  /*19f0*/  @!P6 IMAD.IADD R33, R33, 0x1, -R0 ;  /* 0x000000012121e824 */ /* 0x000fe200078e0a00 */
[C---:B------:R-:W-:Y:S01]  /*1a00*/  ISETP.GT.U32.AND P6, PT, R0.reuse, R36, PT ;  /* 0x000000240000720c */ /* 0x040fe20003fc4070 */
[----:B------:R-:W-:Y:S02]  /*1a10*/  IMAD R35, R0, R24, R35 ;  /* 0x0000001800237224 */ /* 0x000fe400078e0223 */
[----:B------:R-:W-:Y:S02]  /*1a20*/  IMAD.MOV R24, RZ, RZ, -R11 ;  /* 0x000000ffff187224 */ /* 0x000fe400078e0a0b */
[----:B------:R-:W-:-:S04]  /*1a30*/  IMAD.HI.U32 R11, R9, R38, RZ ;  /* 0x00000026090b7227 */ /* 0x000fc800078e00ff */
[----:B------:R-:W-:Y:S01]  /*1a40*/  @!P1 IMAD.MOV R28, RZ, RZ, -R28 ;  /* 0x000000ffff1c9224 */ /* 0x000fe200078e0a1c */
[C---:B------:R-:W-:Y:S01]  /*1a50*/  ISETP.GT.U32.AND P1, PT, R0.reuse, R32, PT ;  /* 0x000000200000720c */ /* 0x040fe20003f24070 */
[----:B------:R-:W-:Y:S01]  /*1a60*/  @!P4 IMAD.MOV R29, RZ, RZ, -R29 ;  /* 0x000000ffff1dc224 */ /* 0x000fe200078e0a1d */
[----:B------:R-:W-:Y:S01]  /*1a70*/  ISETP.GT.U32.AND P4, PT, R0, R34, PT ;  /* 0x000000220000720c */ /* 0x000fe20003f84070 */
[----:B------:R-:W-:Y:S02]  /*1a80*/  @!P6 IMAD.IADD R36, R36, 0x1, -R0 ;  /* 0x000000012424e824 */ /* 0x000fe400078e0a00 */
[----:B------:R-:W-:Y:S02]  /*1a90*/  IMAD.MOV R11, RZ, RZ, -R11 ;  /* 0x000000ffff0b7224 */ /* 0x000fe400078e0a0b */
[----:B------:R-:W-:Y:S01]  /*1aa0*/  @!P2 IMAD.MOV R31, RZ, RZ, -R31 ;  /* 0x000000ffff1fa224 */ /* 0x000fe200078e0a1f */
[C---:B------:R-:W-:Y:S01]  /*1ab0*/  ISETP.GT.U32.AND P6, PT, R0.reuse, R36, PT ;  /* 0x000000240000720c */ /* 0x040fe20003fc4070 */
[C---:B------:R-:W-:Y:S01]  /*1ac0*/  IMAD R38, R0.reuse, R11, R38 ;  /* 0x0000000b00267224 */ /* 0x040fe200078e0226 */
[----:B------:R-:W-:Y:S01]  /*1ad0*/  ISETP.GT.U32.AND P2, PT, R0, R35, PT ;  /* 0x000000230000720c */ /* 0x000fe20003f44070 */
[----:B------:R-:W-:-:S02]  /*1ae0*/  @!P5 IMAD.MOV R33, RZ, RZ, -R33 ;  /* 0x000000ffff21d224 */ /* 0x000fc400078e0a21 */
[--C-:B------:R-:W-:Y:S01]  /*1af0*/  @!P1 IMAD.IADD R32, R32, 0x1, -R0.reuse ;  /* 0x0000000120209824 */ /* 0x100fe200078e0a00 */
[----:B------:R-:W-:Y:S01]  /*1b00*/  ISETP.GE.AND P1, PT, R39, RZ, PT ;  /* 0x000000ff2700720c */ /* 0x000fe20003f26270 */
[----:B------:R-:W-:Y:S01]  /*1b10*/  @!P4 IMAD.IADD R34, R34, 0x1, -R0 ;  /* 0x000000012222c824 */ /* 0x000fe200078e0a00 */
[----:B------:R-:W-:Y:S01]  /*1b20*/  IABS R39, R44 ;  /* 0x0000002c00277213 */ /* 0x000fe20000000000 */
[----:B------:R-:W-:Y:S01]  /*1b30*/  @!P0 IMAD.MOV R32, RZ, RZ, -R32 ;  /* 0x000000ffff208224 */ /* 0x000fe200078e0a20 */
[----:B------:R-:W-:Y:S01]  /*1b40*/  ISETP.GE.AND P4, PT, R40, RZ, PT ;  /* 0x000000ff2800720c */ /* 0x000fe20003f86270 */
[----:B------:R-:W-:Y:S01]  /*1b50*/  IMAD R37, R0, R24, R37 ;  /* 0x0000001800257224 */ /* 0x000fe200078e0225 */
[----:B------:R-:W-:Y:S01]  /*1b60*/  IABS R40, R45 ;  /* 0x0000002d00287213 */ /* 0x000fe20000000000 */
[--C-:B------:R-:W-:Y:S01]  /*1b70*/  @!P6 IMAD.IADD R36, R36, 0x1, -R0.reuse ;  /* 0x000000012424e824 */ /* 0x100fe200078e0a00 */
[C---:B------:R-:W-:Y:S01]  /*1b80*/  ISETP.GT.U32.AND P6, PT, R0.reuse, R38, PT ;  /* 0x000000260000720c */ /* 0x040fe20003fc4070 */
[----:B------:R-:W-:Y:S01]  /*1b90*/  @!P2 IMAD.IADD R35, R35, 0x1, -R0 ;  /* 0x000000012323a824 */ /* 0x000fe200078e0a00 */
[----:B------:R-:W-:Y:S01]  /*1ba0*/  ISETP.GT.U32.AND P2, PT, R0, R34, PT ;  /* 0x000000220000720c */ /* 0x000fe20003f44070 */
[----:B------:R-:W-:-:S03]  /*1bb0*/  IMAD.HI.U32 R11, R9, R39, RZ ;  /* 0x00000027090b7227 */ /* 0x000fc600078e00ff */
[----:B------:R-:W-:Y:S01]  /*1bc0*/  ISETP.GT.U32.AND P0, PT, R0, R35, PT ;  /* 0x000000230000720c */ /* 0x000fe20003f04070 */
[----:B------:R-:W-:Y:S02]  /*1bd0*/  IMAD.MOV R11, RZ, RZ, -R11 ;  /* 0x000000ffff0b7224 */ /* 0x000fe400078e0a0b */
[----:B------:R-:W-:-:S04]  /*1be0*/  IMAD.HI.U32 R24, R9, R40, RZ ;  /* 0x0000002809187227 */ /* 0x000fc800078e00ff */
[----:B------:R-:W-:Y:S02]  /*1bf0*/  @!P6 IMAD.IADD R38, R38, 0x1, -R0 ;  /* 0x000000012626e824 */ /* 0x000fe400078e0a00 */
        /* <DEDUP_REMOVED lines=8> */
[----:B------:R-:W-:Y:S02]  /*1c80*/  IMAD R41, R0, R11, R41 ;  /* 0x0000000b00297224 */ /* 0x000fe400078e0229 */
[----:B------:R-:W-:Y:S01]  /*1c90*/  IMAD.MOV R25, RZ, RZ, -R24 ;  /* 0x000000ffff197224 */ /* 0x000fe200078e0a18 */
[----:B------:R-:W-:Y:S01]  /*1ca0*/  LOP3.LUT R24, R10, 0x7c, RZ, 0xfc, !PT ;  /* 0x0000007c0a187812 */ /* 0x000fe200078efcff */
[----:B------:R-:W-:Y:S01]  /*1cb0*/  @!P5 IMAD.IADD R38, R38, 0x1, -R0 ;  /* 0x000000012626d824 */ /* 0x000fe200078e0a00 */
[C---:B------:R-:W-:Y:S01]  /*1cc0*/  ISETP.GT.U32.AND P5, PT, R0.reuse, R41, PT ;  /* 0x000000290000720c */ /* 0x040fe20003fa4070 */
[----:B------:R-:W-:Y:S01]  /*1cd0*/  IMAD R40, R0, R25, R40 ;  /* 0x0000001900287224 */ /* 0x000fe200078e0228 */
[----:B------:R-:W-:Y:S01]  /*1ce0*/  IABS R43, R24 ;  /* 0x00000018002b7213 */ /* 0x000fe20000000000 */
[----:B------:R-:W-:Y:S01]  /*1cf0*/  @!P2 IMAD.IADD R37, R37, 0x1, -R0 ;  /* 0x000000012525a824 */ /* 0x000fe200078e0a00 */
[----:B------:R-:W-:Y:S01]  /*1d00*/  LOP3.LUT R25, R10, 0x80, RZ, 0xfc, !PT ;  /* 0x000000800a197812 */ /* 0x000fe200078efcff */
[----:B------:R-:W-:Y:S01]  /*1d10*/  @!P4 IMAD.MOV R36, RZ, RZ, -R36 ;  /* 0x000000ffff24c224 */ /* 0x000fe200078e0a24 */
[C---:B------:R-:W-:Y:S01]  /*1d20*/  ISETP.GT.U32.AND P4, PT, R0.reuse, R40, PT ;  /* 0x000000280000720c */ /* 0x040fe20003f84070 */
[----:B------:R-:W-:Y:S01]  /*1d30*/  IMAD.HI.U32 R11, R9, R43, RZ ;  /* 0x0000002b090b7227 */ /* 0x000fe200078e00ff */
[----:B------:R-:W-:-:S02]  /*1d40*/  ISETP.GT.U32.AND P6, PT, R0, R37, PT ;  /* 0x000000250000720c */ /* 0x000fc40003fc4070 */
[----:B------:R-:W-:Y:S01]  /*1d50*/  ISETP.GE.AND P2, PT, R42, RZ, PT ;  /* 0x000000ff2a00720c */ /* 0x000fe20003f46270 */
[----:B------:R-:W-:Y:S01]  /*1d60*/  IMAD.MOV R11, RZ, RZ, -R11 ;  /* 0x000000ffff0b7224 */ /* 0x000fe200078e0a0b */
[----:B------:R-:W-:Y:S01]  /*1d70*/  IABS R42, R25 ;  /* 0x00000019002a7213 */ /* 0x000fe20000000000 */
[----:B------:R-:W-:Y:S02]  /*1d80*/  @!P5 IMAD.IADD R41, R41, 0x1, -R0 ;  /* 0x000000012929d824 */ /* 0x000fe400078e0a00 */
[----:B------:R-:W-:Y:S01]  /*1d90*/  @!P3 IMAD.MOV R34, RZ, RZ, -R34 ;  /* 0x000000ffff22b224 */ /* 0x000fe200078e0a22 */
[C---:B------:R-:W-:Y:S01]  /*1da0*/  ISETP.GT.U32.AND P3, PT, R0.reuse, R39, PT ;  /* 0x000000270000720c */ /* 0x040fe20003f64070 */
[C---:B------:R-:W-:Y:S01]  /*1db0*/  IMAD R43, R0.reuse, R11, R43 ;  /* 0x0000000b002b7224 */ /* 0x040fe200078e022b */
[----:B------:R-:W-:Y:S01]  /*1dc0*/  ISETP.GT.U32.AND P5, PT, R0, R41, PT ;  /* 0x000000290000720c */ /* 0x000fe20003fa4070 */
[----:B------:R-:W-:-:S04]  /*1dd0*/  IMAD.HI.U32 R11, R9, R42, RZ ;  /* 0x0000002a090b7227 */ /* 0x000fc800078e00ff */
[--C-:B------:R-:W-:Y:S01]  /*1de0*/  @!P6 IMAD.IADD R37, R37, 0x1, -R0.reuse ;  /* 0x000000012525e824 */ /* 0x100fe200078e0a00 */
[----:B------:R-:W-:Y:S01]  /*1df0*/  ISETP.GE.AND P6, PT, R45, RZ, PT ;  /* 0x000000ff2d00720c */ /* 0x000fe20003fc6270 */
[----:B------:R-:W-:Y:S02]  /*1e00*/  @!P4 IMAD.IADD R40, R40, 0x1, -R0 ;  /* 0x000000012828c824 */ /* 0x000fe400078e0a00 */
[----:B------:R-:W-:Y:S02]  /*1e10*/  IMAD.MOV R11, RZ, RZ, -R11 ;  /* 0x000000ffff0b7224 */ /* 0x000fe400078e0a0b */
[----:B------:R-:W-:Y:S01]  /*1e20*/  @!P0 IMAD.MOV R37, RZ, RZ, -R37 ;  /* 0x000000ffff258224 */ /* 0x000fe200078e0a25 */
[C---:B------:R-:W-:Y:S01]  /*1e30*/  ISETP.GT.U32.AND P0, PT, R0.reuse, R40, PT ;  /* 0x000000280000720c */ /* 0x040fe20003f04070 */
[----:B------:R-:W-:Y:S02]  /*1e40*/  IMAD R42, R0, R11, R42 ;  /* 0x0000000b002a7224 */ /* 0x000fe400078e022a */
[--C-:B------:R-:W-:Y:S01]  /*1e50*/  @!P3 IMAD.IADD R39, R39, 0x1, -R0.reuse ;  /* 0x000000012727b824 */ /* 0x100fe200078e0a00 */
[----:B------:R-:W-:Y:S01]  /*1e60*/  ISETP.GE.AND P3, PT, R46, RZ, PT ;  /* 0x000000ff2e00720c */ /* 0x000fe20003f66270 */
[----:B------:R-:W-:Y:S01]  /*1e70*/  @!P5 IMAD.IADD R41, R41, 0x1, -R0 ;  /* 0x000000012929d824 */ /* 0x000fe200078e0a00 */
[----:B------:R-:W-:Y:S01]  /*1e80*/  ISETP.GT.U32.AND P5, PT, R0, R42, PT ;  /* 0x0000002a0000720c */ /* 0x000fe20003fa4070 */
[----:B------:R-:W-:Y:S01]  /*1e90*/  @!P1 IMAD.MOV R35, RZ, RZ, -R35 ;  /* 0x000000ffff239224 */ /* 0x000fe200078e0a23 */
[----:B------:R-:W-:Y:S01]  /*1ea0*/  ISETP.GE.AND P1, PT, R44, RZ, PT ;  /* 0x000000ff2c00720c */ /* 0x000fe20003f26270 */
[----:B------:R-:W-:Y:S01]  /*1eb0*/  @!P2 IMAD.MOV R38, RZ, RZ, -R38 ;  /* 0x000000ffff26a224 */ /* 0x000fe200078e0a26 */
[----:B------:R-:W-:-:S02]  /*1ec0*/  ISETP.GT.U32.AND P4, PT, R0, R39, PT ;  /* 0x000000270000720c */ /* 0x000fc40003f84070 */
[----:B------:R-:W-:Y:S01]  /*1ed0*/  IABS R44, R47 ;  /* 0x0000002f002c7213 */ /* 0x000fe20000000000 */
[--C-:B------:R-:W-:Y:S01]  /*1ee0*/  @!P0 IMAD.IADD R40, R40, 0x1, -R0.reuse ;  /* 0x0000000128288824 */ /* 0x100fe200078e0a00 */
[----:B------:R-:W-:Y:S02]  /*1ef0*/  ISETP.GE.AND P0, PT, R25, RZ, PT ;  /* 0x000000ff1900720c */ /* 0x000fe40003f06270 */
[----:B------:R-:W-:Y:S01]  /*1f00*/  LOP3.LUT R25, R10, 0x88, RZ, 0xfc, !PT ;  /* 0x000000880a197812 */ /* 0x000fe200078efcff */
[----:B------:R-:W-:Y:S01]  /*1f10*/  IMAD.HI.U32 R11, R9, R44, RZ ;  /* 0x0000002c090b7227 */ /* 0x000fe200078e00ff */
[----:B------:R-:W-:Y:S02]  /*1f20*/  IABS R46, R48 ;  /* 0x00000030002e7213 */ /* 0x000fe40000000000 */
[----:B------:R-:W-:Y:S01]  /*1f30*/  IABS R45, R25 ;  /* 0x00000019002d7213 */ /* 0x000fe20000000000 */
[----:B------:R-:W-:Y:S01]  /*1f40*/  @!P5 IMAD.IADD R42, R42, 0x1, -R0 ;  /* 0x000000012a2ad824 */ /* 0x000fe200078e0a00 */
[----:B------:R-:W-:Y:S01]  /*1f50*/  ISETP.GE.AND P2, PT, R24, RZ, PT ;  /* 0x000000ff1800720c */ /* 0x000fe20003f46270 */
[----:B------:R-:W-:-:S02]  /*1f60*/  IMAD.MOV R11, RZ, RZ, -R11 ;  /* 0x000000ffff0b7224 */ /* 0x000fc400078e0a0b */
[----:B------:R-:W-:Y:S01]  /*1f70*/  @!P4 IMAD.IADD R39, R39, 0x1, -R0 ;  /* 0x000000012727c824 */ /* 0x000fe200078e0a00 */
[C---:B------:R-:W-:Y:S01]  /*1f80*/  ISETP.GT.U32.AND P4, PT, R0.reuse, R43, PT ;  /* 0x0000002b0000720c */ /* 0x040fe20003f84070 */
[C---:B------:R-:W-:Y:S01]  /*1f90*/  IMAD R44, R0.reuse, R11, R44 ;  /* 0x0000000b002c7224 */ /* 0x040fe200078e022c */
[----:B------:R-:W-:Y:S01]  /*1fa0*/  ISETP.GT.U32.AND P5, PT, R0, R42, PT ;  /* 0x0000002a0000720c */ /* 0x000fe20003fa4070 */
[----:B------:R-:W-:-:S04]  /*1fb0*/  IMAD.HI.U32 R11, R9, R45, RZ ;  /* 0x0000002d090b7227 */ /* 0x000fc800078e00ff */
[----:B------:R-:W-:Y:S02]  /*1fc0*/  IMAD.MOV R11, RZ, RZ, -R11 ;  /* 0x000000ffff0b7224 */ /* 0x000fe400078e0a0b */
[----:B------:R-:W-:-:S04]  /*1fd0*/  IMAD.HI.U32 R24, R9, R46, RZ ;  /* 0x0000002e09187227 */ /* 0x000fc800078e00ff */
[----:B------:R-:W-:Y:S02]  /*1fe0*/  IMAD R45, R0, R11, R45 ;  /* 0x0000000b002d7224 */ /* 0x000fe400078e022d */
[--C-:B------:R-:W-:Y:S02]  /*1ff0*/  @!P4 IMAD.IADD R43, R43, 0x1, -R0.reuse ;  /* 0x000000012b2bc824 */ /* 0x100fe400078e0a00 */
[----:B------:R-:W-:Y:S01]  /*2000*/  @!P5 IMAD.IADD R42, R42, 0x1, -R0 ;  /* 0x000000012a2ad824 */ /* 0x000fe200078e0a00 */
[C---:B------:R-:W-:Y:S01]  /*2010*/  ISETP.GT.U32.AND P5, PT, R0.reuse, R45, PT ;  /* 0x0000002d0000720c */ /* 0x040fe20003fa4070 */
[----:B------:R-:W-:Y:S01]  /*2020*/  @!P3 IMAD.MOV R41, RZ, RZ, -R41 ;  /* 0x000000ffff29b224 */ /* 0x000fe200078e0a29 */
[----:B------:R-:W-:Y:S01]  /*2030*/  ISETP.GT.U32.AND P4, PT, R0, R43, PT ;  /* 0x0000002b0000720c */ /* 0x000fe20003f84070 */
[----:B------:R-:W-:Y:S01]  /*2040*/  @!P1 IMAD.MOV R39, RZ, RZ, -R39 ;  /* 0x000000ffff279224 */ /* 0x000fe200078e0a27 */
[----:B------:R-:W-:Y:S01]  /*2050*/  ISETP.GE.AND P3, PT, R25, RZ, PT ;  /* 0x000000ff1900720c */ /* 0x000fe20003f66270 */
[----:B------:R-:W-:Y:S01]  /*2060*/  IMAD.MOV R25, RZ, RZ, -R24 ;  /* 0x000000ffff197224 */ /* 0x000fe200078e0a18 */
[----:B------:R-:W-:Y:S01]  /*2070*/  LOP3.LUT R24, R10, 0x90, RZ, 0xfc, !PT ;  /* 0x000000900a187812 */ /* 0x000fe200078efcff */
[----:B------:R-:W-:Y:S01]  /*2080*/  @!P6 IMAD.MOV R40, RZ, RZ, -R40 ;  /* 0x000000ffff28e224 */ /* 0x000fe200078e0a28 */
[----:B------:R-:W-:Y:S01]  /*2090*/  ISETP.GE.AND P1, PT, R47, RZ, PT ;  /* 0x000000ff2f00720c */ /* 0x000fe20003f26270 */
[C---:B------:R-:W-:Y:S01]  /*20a0*/  IMAD R46, R0.reuse, R25, R46 ;  /* 0x00000019002e7224 */ /* 0x040fe200078e022e */
        /* <DEDUP_REMOVED lines=8> */
[----:B------:R-:W-:-:S02]  /*2130*/  ISETP.GT.U32.AND P5, PT, R0, R45, PT ;  /* 0x0000002d0000720c */ /* 0x000fc40003fa4070 */
[----:B------:R-:W-:Y:S01]  /*2140*/  IABS R48, R50 ;  /* 0x0000003200307213 */ /* 0x000fe20000000000 */
[----:B------:R-:W-:Y:S01]  /*2150*/  @!P2 IMAD.MOV R43, RZ, RZ, -R43 ;  /* 0x000000ffff2ba224 */ /* 0x000fe200078e0a2b */
[----:B------:R-:W-:Y:S01]  /*2160*/  ISETP.GT.U32.AND P2, PT, R0, R46, PT ;  /* 0x0000002e0000720c */ /* 0x000fe20003f44070 */
[----:B------:R-:W-:Y:S02]  /*2170*/  IMAD.MOV R25, RZ, RZ, -R11 ;  /* 0x000000ffff197224 */ /* 0x000fe400078e0a0b */
[----:B------:R-:W-:Y:S02]  /*2180*/  @!P6 IMAD.IADD R44, R44, 0x1, -R0 ;  /* 0x000000012c2ce824 */ /* 0x000fe400078e0a00 */
[C---:B------:R-:W-:Y:S02]  /*2190*/  IMAD R47, R0.reuse, R25, R47 ;  /* 0x00000019002f7224 */ /* 0x040fe400078e022f */
[----:B------:R-:W-:Y:S01]  /*21a0*/  IMAD.HI.U32 R11, R9, R48, RZ ;  /* 0x00000030090b7227 */ /* 0x000fe200078e00ff */
[----:B------:R-:W-:-:S03]  /*21b0*/  ISETP.GT.U32.AND P6, PT, R0, R44, PT ;  /* 0x0000002c0000720c */ /* 0x000fc60003fc4070 */
[--C-:B------:R-:W-:Y:S01]  /*21c0*/  @!P5 IMAD.IADD R45, R45, 0x1, -R0.reuse ;  /* 0x000000012d2dd824 */ /* 0x100fe200078e0a00 */
[----:B------:R-:W-:Y:S01]  /*21d0*/  ISETP.GT.U32.AND P5, PT, R0, R47, PT ;  /* 0x0000002f0000720c */ /* 0x000fe20003fa4070 */
[----:B------:R-:W-:Y:S02]  /*21e0*/  @!P2 IMAD.IADD R46, R46, 0x1, -R0 ;  /* 0x000000012e2ea824 */ /* 0x000fe400078e0a00 */
[----:B------:R-:W-:Y:S02]  /*21f0*/  IMAD.MOV R11, RZ, RZ, -R11 ;  /* 0x000000ffff0b7224 */ /* 0x000fe400078e0a0b */
[----:B------:R-:W-:Y:S01]  /*2200*/  @!P3 IMAD.MOV R45, RZ, RZ, -R45 ;  /* 0x000000ffff2db224 */ /* 0x000fe200078e0a2d */
[C---:B------:R-:W-:Y:S01]  /*2210*/  ISETP.GT.U32.AND P2, PT, R0.reuse, R46, PT ;  /* 0x0000002e0000720c */ /* 0x040fe20003f44070 */
[----:B------:R-:W-:Y:S01]  /*2220*/  IMAD R48, R0, R11, R48 ;  /* 0x0000000b00307224 */ /* 0x000fe200078e0230 */
[----:B------:R-:W-:Y:S01]  /*2230*/  LOP3.LUT R11, R10, 0x9c, RZ, 0xfc, !PT ;  /* 0x0000009c0a0b7812 */ /* 0x000fe200078efcff */
[----:B------:R-:W-:Y:S01]  /*2240*/  @!P6 IMAD.IADD R44, R44, 0x1, -R0 ;  /* 0x000000012c2ce824 */ /* 0x000fe200078e0a00 */
[----:B------:R-:W-:Y:S01]  /*2250*/  ISETP.GE.AND P6, PT, R50, RZ, PT ;  /* 0x000000ff3200720c */ /* 0x000fe20003fc6270 */
[----:B------:R-:W-:Y:S01]  /*2260*/  IMAD.HI.U32 R24, R9, R49, RZ ;  /* 0x0000003109187227 */ /* 0x000fe200078e00ff */
[----:B------:R-:W-:-:S02]  /*2270*/  ISETP.GT.U32.AND P3, PT, R0, R48, PT ;  /* 0x000000300000720c */ /* 0x000fc40003f64070 */
[----:B------:R-:W-:Y:S01]  /*2280*/  IABS R50, R11 ;  /* 0x0000000b00327213 */ /* 0x000fe20000000000 */
[----:B------:R-:W-:Y:S02]  /*2290*/  @!P5 IMAD.IADD R47, R47, 0x1, -R0 ;  /* 0x000000012f2fd824 */ /* 0x000fe400078e0a00 */
[----:B------:R-:W-:Y:S01]  /*22a0*/  @!P1 IMAD.MOV R44, RZ, RZ, -R44 ;  /* 0x000000ffff2c9224 */ /* 0x000fe200078e0a2c */
[----:B------:R-:W-:Y:S01]  /*22b0*/  ISETP.GE.AND P1, PT, R51, RZ, PT ;  /* 0x000000ff3300720c */ /* 0x000fe20003f26270 */
[----:B------:R-:W-:Y:S01]  /*22c0*/  IMAD.MOV R24, RZ, RZ, -R24 ;  /* 0x000000ffff187224 */ /* 0x000fe200078e0a18 */
[----:B------:R-:W-:Y:S01]  /*22d0*/  IABS R51, R54 ;  /* 0x0000003600337213 */ /* 0x000fe20000000000 */
[----:B------:R-:W-:Y:S01]  /*22e0*/  @!P2 IMAD.IADD R46, R46, 0x1, -R0 ;  /* 0x000000012e2ea824 */ /* 0x000fe200078e0a00 */
[C---:B------:R-:W-:Y:S01]  /*22f0*/  ISETP.GT.U32.AND P5, PT, R0.reuse, R47, PT ;  /* 0x0000002f0000720c */ /* 0x040fe20003fa4070 */
[----:B------:R-:W-:Y:S01]  /*2300*/  IMAD R49, R0, R24, R49 ;  /* 0x0000001800317224 */ /* 0x000fe200078e0231 */
[----:B------:R-:W-:Y:S01]  /*2310*/  ISETP.GE.AND P2, PT, R11, RZ, PT ;  /* 0x000000ff0b00720c */ /* 0x000fe20003f46270 */
[----:B------:R-:W-:-:S04]  /*2320*/  IMAD.HI.U32 R24, R9, R51, RZ ;  /* 0x0000003309187227 */ /* 0x000fc800078e00ff */
[----:B------:R-:W-:Y:S02]  /*2330*/  @!P3 IMAD.IADD R48, R48, 0x1, -R0 ;  /* 0x000000013030b824 */ /* 0x000fe400078e0a00 */
[----:B------:R-:W-:Y:S01]  /*2340*/  @!P4 IMAD.MOV R46, RZ, RZ, -R46 ;  /* 0x000000ffff2ec224 */ /* 0x000fe200078e0a2e */
[C---:B------:R-:W-:Y:S01]  /*2350*/  ISETP.GT.U32.AND P4, PT, R0.reuse, R49, PT ;  /* 0x000000310000720c */ /* 0x040fe20003f84070 */
[----:B------:R-:W-:Y:S01]  /*2360*/  IMAD.MOV R24, RZ, RZ, -R24 ;  /* 0x000000ffff187224 */ /* 0x000fe200078e0a18 */
[----:B------:R-:W-:Y:S01]  /*2370*/  ISETP.GT.U32.AND P3, PT, R0, R48, PT ;  /* 0x000000300000720c */ /* 0x000fe20003f64070 */
[----:B------:R-:W-:-:S04]  /*2380*/  IMAD.HI.U32 R11, R9, R50, RZ ;  /* 0x00000032090b7227 */ /* 0x000fc800078e00ff */
[----:B------:R-:W-:Y:S01]  /*2390*/  @!P5 IMAD.IADD R47, R47, 0x1, -R0 ;  /* 0x000000012f2fd824 */ /* 0x000fe200078e0a00 */
[----:B------:R-:W-:Y:S01]  /*23a0*/  ISETP.GE.AND P5, PT, R54, RZ, PT ;  /* 0x000000ff3600720c */ /* 0x000fe20003fa6270 */
[C---:B------:R-:W-:Y:S01]  /*23b0*/  IMAD R51, R0.reuse, R24, R51 ;  /* 0x0000001800337224 */ /* 0x040fe200078e0233 */
[----:B------:R-:W-:Y:S01]  /*23c0*/  IABS R54, R59 ;  /* 0x0000003b00367213 */ /* 0x000fe20000000000 */
[----:B------:R-:W-:Y:S02]  /*23d0*/  IMAD.MOV R25, RZ, RZ, -R11 ;  /* 0x000000ffff197224 */ /* 0x000fe400078e0a0b */
[----:B------:R-:W-:Y:S01]  /*23e0*/  @!P0 IMAD.MOV R47, RZ, RZ, -R47 ;  /* 0x000000ffff2f8224 */ /* 0x000fe200078e0a2f */
[C---:B------:R-:W-:Y:S01]  /*23f0*/  ISETP.GT.U32.AND P0, PT, R0.reuse, R51, PT ;  /* 0x000000330000720c */ /* 0x040fe20003f04070 */
[----:B------:R-:W-:Y:S02]  /*2400*/  IMAD R50, R0, R25, R50 ;  /* 0x0000001900327224 */ /* 0x000fe400078e0232 */
[----:B------:R-:W-:-:S02]  /*2410*/  @!P4 IMAD.IADD R49, R49, 0x1, -R0 ;  /* 0x000000013131c824 */ /* 0x000fc400078e0a00 */
[----:B------:R-:W-:Y:S01]  /*2420*/  @!P3 IMAD.IADD R48, R48, 0x1, -R0 ;  /* 0x000000013030b824 */ /* 0x000fe200078e0a00 */
[C---:B------:R-:W-:Y:S01]  /*2430*/  ISETP.GT.U32.AND P3, PT, R0.reuse, R50, PT ;  /* 0x000000320000720c */ /* 0x040fe20003f64070 */
[----:B------:R-:W-:Y:S01]  /*2440*/  IMAD.HI.U32 R24, R9, R52, RZ ;  /* 0x0000003409187227 */ /* 0x000fe200078e00ff */
[----:B------:R-:W-:-:S03]  /*2450*/  ISETP.GT.U32.AND P4, PT, R0, R49, PT ;  /* 0x000000310000720c */ /* 0x000fc60003f84070 */
[----:B------:R-:W-:-:S04]  /*2460*/  IMAD.HI.U32 R11, R9, R53, RZ ;  /* 0x00000035090b7227 */ /* 0x000fc800078e00ff */
[----:B------:R-:W-:Y:S01]  /*2470*/  IMAD.MOV R25, RZ, RZ, -R24 ;  /* 0x000000ffff197224 */ /* 0x000fe200078e0a18 */
[----:B------:R-:W-:Y:S01]  /*2480*/  IABS R24, R58 ;  /* 0x0000003a00187213 */ /* 0x000fe20000000000 */
[----:B------:R-:W-:Y:S02]  /*2490*/  @!P0 IMAD.IADD R51, R51, 0x1, -R0 ;  /* 0x0000000133338824 */ /* 0x000fe400078e0a00 */
[----:B------:R-:W-:Y:S02]  /*24a0*/  IMAD.MOV R11, RZ, RZ, -R11 ;  /* 0x000000ffff0b7224 */ /* 0x000fe400078e0a0b */
[C---:B------:R-:W-:Y:S01]  /*24b0*/  IMAD R52, R0.reuse, R25, R52 ;  /* 0x0000001900347224 */ /* 0x040fe200078e0234 */
[C---:B------:R-:W-:Y:S01]  /*24c0*/  ISETP.GT.U32.AND P0, PT, R0.reuse, R51, PT ;  /* 0x000000330000720c */ /* 0x040fe20003f04070 */
[----:B------:R-:W-:Y:S02]  /*24d0*/  IMAD R53, R0, R11, R53 ;  /* 0x0000000b00357224 */ /* 0x000fe400078e0235 */
[----:B------:R-:W-:-:S04]  /*24e0*/  IMAD.HI.U32 R11, R9, R24, RZ ;  /* 0x00000018090b7227 */ /* 0x000fc800078e00ff */
[--C-:B------:R-:W-:Y:S02]  /*24f0*/  @!P3 IMAD.IADD R50, R50, 0x1, -R0.reuse ;  /* 0x000000013232b824 */ /* 0x100fe400078e0a00 */
[----:B------:R-:W-:Y:S01]  /*2500*/  @!P4 IMAD.IADD R49, R49, 0x1, -R0 ;  /* 0x000000013131c824 */ /* 0x000fe200078e0a00 */
[C---:B------:R-:W-:Y:S01]  /*2510*/  ISETP.GT.U32.AND P4, PT, R0.reuse, R53, PT ;  /* 0x000000350000720c */ /* 0x040fe20003f84070 */
[----:B------:R-:W-:Y:S01]  /*2520*/  IMAD.MOV R11, RZ, RZ, -R11 ;  /* 0x000000ffff0b7224 */ /* 0x000fe200078e0a0b */
[C---:B------:R-:W-:Y:S01]  /*2530*/  ISETP.GT.U32.AND P3, PT, R0.reuse, R50, PT ;  /* 0x000000320000720c */ /* 0x040fe20003f64070 */
[----:B------:R-:W-:Y:S01]  /*2540*/  @!P1 IMAD.MOV R49, RZ, RZ, -R49 ;  /* 0x000000ffff319224 */ /* 0x000fe200078e0a31 */
[C---:B------:R-:W-:Y:S01]  /*2550*/  ISETP.GT.U32.AND P1, PT, R0.reuse, R52, PT ;  /* 0x000000340000720c */ /* 0x040fe20003f24070 */
[----:B------:R-:W-:Y:S02]  /*2560*/  IMAD R11, R0, R11, R24 ;  /* 0x0000000b000b7224 */ /* 0x000fe400078e0218 */
[----:B------:R-:W-:-:S02]  /*2570*/  @!P0 IMAD.IADD R51, R51, 0x1, -R0 ;  /* 0x0000000133338824 */ /* 0x000fc400078e0a00 */
[----:B------:R-:W-:Y:S01]  /*2580*/  IMAD.HI.U32 R24, R9, R54, RZ ;  /* 0x0000003609187227 */ /* 0x000fe200078e00ff */
[----:B------:R-:W-:-:S03]  /*2590*/  ISETP.GT.U32.AND P0, PT, R0, R11, PT ;  /* 0x0000000b0000720c */ /* 0x000fc60003f04070 */
[----:B------:R-:W-:Y:S01]  /*25a0*/  @!P6 IMAD.MOV R48, RZ, RZ, -R48 ;  /* 0x000000ffff30e224 */ /* 0x000fe200078e0a30 */
[----:B------:R-:W-:Y:S01]  /*25b0*/  ISETP.GE.AND P6, PT, R55, RZ, PT ;  /* 0x000000ff3700720c */ /* 0x000fe20003fc6270 */
[--C-:B------:R-:W-:Y:S01]  /*25c0*/  @!P3 IMAD.IADD R50, R50, 0x1, -R0.reuse ;  /* 0x000000013232b824 */ /* 0x100fe200078e0a00 */
[----:B------:R-:W-:Y:S01]  /*25d0*/  ISETP.GE.AND P3, PT, R57, RZ, PT ;  /* 0x000000ff3900720c */ /* 0x000fe20003f66270 */
[----:B------:R-:W-:Y:S01]  /*25e0*/  @!P1 IMAD.IADD R52, R52, 0x1, -R0 ;  /* 0x0000000134349824 */ /* 0x000fe200078e0a00 */
[----:B------:R-:W-:Y:S01]  /*25f0*/  ISETP.GE.AND P1, PT, R58, RZ, PT ;  /* 0x000000ff3a00720c */ /* 0x000fe20003f26270 */
[----:B------:R-:W-:Y:S01]  /*2600*/  @!P2 IMAD.MOV R50, RZ, RZ, -R50 ;  /* 0x000000ffff32a224 */ /* 0x000fe200078e0a32 */
[----:B------:R-:W-:Y:S01]  /*2610*/  LOP3.LUT R58, R10, 0xc4, RZ, 0xfc, !PT ;  /* 0x000000c40a3a7812 */ /* 0x000fe200078efcff */
[--C-:B------:R-:W-:Y:S01]  /*2620*/  @!P4 IMAD.IADD R53, R53, 0x1, -R0.reuse ;  /* 0x000000013535c824 */ /* 0x100fe200078e0a00 */
[C---:B------:R-:W-:Y:S01]  /*2630*/  ISETP.GT.U32.AND P2, PT, R0.reuse, R52, PT ;  /* 0x000000340000720c */ /* 0x040fe20003f44070 */
[----:B------:R-:W-:Y:S01]  /*2640*/  @!P0 IMAD.IADD R11, R11, 0x1, -R0 ;  /* 0x000000010b0b8824 */ /* 0x000fe200078e0a00 */
[----:B------:R-:W-:Y:S01]  /*2650*/  IABS R73, R58 ;  /* 0x0000003a00497213 */ /* 0x000fe20000000000 */
[----:B------:R-:W-:Y:S01]  /*2660*/  IMAD.HI.U32 R25, R9, R56, RZ ;  /* 0x0000003809197227 */ /* 0x000fe200078e00ff */
[----:B------:R-:W-:-:S02]  /*2670*/  ISETP.GT.U32.AND P4, PT, R0, R53, PT ;  /* 0x000000350000720c */ /* 0x000fc40003f84070 */
[----:B------:R-:W-:Y:S01]  /*2680*/  ISETP.GT.U32.AND P0, PT, R0, R11, PT ;  /* 0x0000000b0000720c */ /* 0x000fe20003f04070 */
[----:B------:R-:W-:Y:S01]  /*2690*/  IMAD.MOV R55, RZ, RZ, -R24 ;  /* 0x000000ffff377224 */ /* 0x000fe200078e0a18 */
[----:B------:R-:W-:Y:S01]  /*26a0*/  LOP3.LUT R24, R10, 0xb8, RZ, 0xfc, !PT ;  /* 0x000000b80a187812 */ /* 0x000fe200078efcff */
[----:B------:R-:W-:Y:S02]  /*26b0*/  IMAD.MOV R57, RZ, RZ, -R25 ;  /* 0x000000ffff397224 */ /* 0x000fe400078e0a19 */
[----:B------:R-:W-:Y:S01]  /*26c0*/  IMAD R25, R0, R55, R54 ;  /* 0x0000003700197224 */ /* 0x000fe200078e0236 */
[----:B------:R-:W-:Y:S01]  /*26d0*/  LOP3.LUT R54, R10, 0xbc, RZ, 0xfc, !PT ;  /* 0x000000bc0a367812 */ /* 0x000fe200078efcff */
[----:B------:R-:W-:Y:S02]  /*26e0*/  @!P2 IMAD.IADD R52, R52, 0x1, -R0 ;  /* 0x000000013434a824 */ /* 0x000fe400078e0a00 */
[C---:B------:R-:W-:Y:S01]  /*26f0*/  IMAD R55, R0.reuse, R57, R56 ;  /* 0x0000003900377224 */ /* 0x040fe200078e0238 */
[----:B------:R-:W-:Y:S01]  /*2700*/  ISETP.GT.U32.AND P2, PT, R0, R25, PT ;  /* 0x000000190000720c */ /* 0x000fe20003f44070 */
[--C-:B------:R-:W-:Y:S01]  /*2710*/  @!P4 IMAD.IADD R53, R53, 0x1, -R0.reuse ;  /* 0x000000013535c824 */ /* 0x100fe200078e0a00 */
[----:B------:R-:W-:Y:S01]  /*2720*/  IABS R57, R54 ;  /* 0x0000003600397213 */ /* 0x000fe20000000000 */
[--C-:B------:R-:W-:Y:S01]  /*2730*/  @!P0 IMAD.IADD R11, R11, 0x1, -R0.reuse ;  /* 0x000000010b0b8824 */ /* 0x100fe200078e0a00 */
[----:B------:R-:W-:Y:S01]  /*2740*/  LOP3.LUT R56, R10, 0xc0, RZ, 0xfc, !PT ;  /* 0x000000c00a387812 */ /* 0x000fe200078efcff */
[----:B------:R-:W-:Y:S01]  /*2750*/  @!P6 IMAD.MOV R53, RZ, RZ, -R53 ;  /* 0x000000ffff35e224 */ /* 0x000fe200078e0a35 */
[----:B------:R-:W-:Y:S01]  /*2760*/  ISETP.GE.AND P6, PT, R24, RZ, PT ;  /* 0x000000ff1800720c */ /* 0x000fe20003fc6270 */
[----:B------:R-:W-:Y:S01]  /*2770*/  IMAD.MOV.U32 R61, RZ, RZ, R11 ;  /* 0x000000ffff3d7224 */ /* 0x000fe200078e000b */
[----:B------:R-:W-:Y:S01]  /*2780*/  IABS R24, R24 ;  /* 0x0000001800187213 */ /* 0x000fe20000000000 */
[----:B------:R-:W-:Y:S01]  /*2790*/  @!P5 IMAD.MOV R51, RZ, RZ, -R51 ;  /* 0x000000ffff33d224 */ /* 0x000fe200078e0a33 */
[----:B------:R-:W-:Y:S01]  /*27a0*/  ISETP.GE.AND P5, PT, R59, RZ, PT ;  /* 0x000000ff3b00720c */ /* 0x000fe20003fa6270 */
[----:B------:R-:W-:Y:S01]  /*27b0*/  @!P1 IMAD.MOV R61, RZ, RZ, -R61 ;  /* 0x000000ffff3d9224 */ /* 0x000fe200078e0a3d */
[----:B------:R-:W-:Y:S01]  /*27c0*/  ISETP.GT.U32.AND P1, PT, R0, R55, PT ;  /* 0x000000370000720c */ /* 0x000fe20003f24070 */
[----:B------:R-:W-:Y:S01]  /*27d0*/  @!P2 IMAD.IADD R25, R25, 0x1, -R0 ;  /* 0x000000011919a824 */ /* 0x000fe200078e0a00 */
[----:B------:R-:W-:Y:S01]  /*27e0*/  ISETP.GE.AND P0, PT, R56, RZ, PT ;  /* 0x000000ff3800720c */ /* 0x000fe20003f06270 */
[----:B------:R-:W-:Y:S01]  /*27f0*/  IMAD.HI.U32 R11, R9, R24, RZ ;  /* 0x00000018090b7227 */ /* 0x000fe200078e00ff */
[----:B------:R-:W-:-:S02]  /*2800*/  IABS R59, R56 ;  /* 0x00000038003b7213 */ /* 0x000fc40000000000 */
[----:B------:R-:W-:Y:S01]  /*2810*/  ISETP.GT.U32.AND P2, PT, R0, R25, PT ;  /* 0x000000190000720c */ /* 0x000fe20003f44070 */
[----:B------:R-:W-:Y:S01]  /*2820*/  IMAD.MOV R11, RZ, RZ, -R11 ;  /* 0x000000ffff0b7224 */ /* 0x000fe200078e0a0b */
[----:B------:R-:W-:Y:S01]  /*2830*/  ISETP.GE.AND P4, PT, R60, RZ, PT ;  /* 0x000000ff3c00720c */ /* 0x000fe20003f86270 */
[----:B------:R-:W-:Y:S01]  /*2840*/  @!P3 IMAD.MOV R52, RZ, RZ, -R52 ;  /* 0x000000ffff34b224 */ /* 0x000fe200078e0a34 */
[----:B------:R-:W-:Y:S01]  /*2850*/  LOP3.LUT R60, R10, 0xc8, RZ, 0xfc, !PT ;  /* 0x000000c80a3c7812 */ /* 0x000fe200078efcff */
[----:B------:R-:W-:Y:S01]  /*2860*/  IMAD R11, R0, R11, R24 ;  /* 0x0000000b000b7224 */ /* 0x000fe200078e0218 */
[----:B------:R-:W-:Y:S01]  /*2870*/  ISETP.GE.AND P3, PT, R54, RZ, PT ;  /* 0x000000ff3600720c */ /* 0x000fe20003f66270 */
[----:B------:R-:W-:Y:S01]  /*2880*/  @!P1 IMAD.IADD R55, R55, 0x1, -R0 ;  /* 0x0000000137379824 */ /* 0x000fe200078e0a00 */
[----:B------:R-:W-:Y:S01]  /*2890*/  IABS R75, R60 ;  /* 0x0000003c004b7213 */ /* 0x000fe20000000000 */
[----:B------:R-:W-:-:S03]  /*28a0*/  IMAD.HI.U32 R24, R9, R57, RZ ;  /* 0x0000003909187227 */ /* 0x000fc600078e00ff */
[C---:B------:R-:W-:Y:S01]  /*28b0*/  ISETP.GT.U32.AND P1, PT, R0.reuse, R55, PT ;  /* 0x000000370000720c */ /* 0x040fe20003f24070 */
[----:B------:R-:W-:Y:S01]  /*28c0*/  @!P2 IMAD.IADD R25, R25, 0x1, -R0 ;  /* 0x000000011919a824 */ /* 0x000fe200078e0a00 */
[----:B------:R-:W-:Y:S01]  /*28d0*/  ISETP.GT.U32.AND P2, PT, R0, R11, PT ;  /* 0x0000000b0000720c */ /* 0x000fe20003f44070 */
[----:B------:R-:W-:Y:S02]  /*28e0*/  IMAD.MOV R56, RZ, RZ, -R24 ;  /* 0x000000ffff387224 */ /* 0x000fe400078e0a18 */
[----:B------:R-:W-:-:S04]  /*28f0*/  IMAD.HI.U32 R24, R9, R73, RZ ;  /* 0x0000004909187227 */ /* 0x000fc800078e00ff */
[C---:B------:R-:W-:Y:S02]  /*2900*/  IMAD R57, R0.reuse, R56, R57 ;  /* 0x0000003800397224 */ /* 0x040fe400078e0239 */
[----:B------:R-:W-:Y:S02]  /*2910*/  IMAD.MOV R56, RZ, RZ, -R24 ;  /* 0x000000ffff387224 */ /* 0x000fe400078e0a18 */
[--C-:B------:R-:W-:Y:S01]  /*2920*/  @!P1 IMAD.IADD R55, R55, 0x1, -R0.reuse ;  /* 0x0000000137379824 */ /* 0x100fe200078e0a00 */
[----:B------:R-:W-:Y:S01]  /*2930*/  ISETP.GT.U32.AND P1, PT, R0, R57, PT ;  /* 0x000000390000720c */ /* 0x000fe20003f24070 */
[----:B------:R-:W-:Y:S02]  /*2940*/  @!P2 IMAD.IADD R11, R11, 0x1, -R0 ;  /* 0x000000010b0ba824 */ /* 0x000fe400078e0a00 */
[----:B------:R-:W-:-:S03]  /*2950*/  IMAD.HI.U32 R54, R9, R59, RZ ;  /* 0x0000003b09367227 */ /* 0x000fc600078e00ff */
[C---:B------:R-:W-:Y:S01]  /*2960*/  ISETP.GT.U32.AND P2, PT, R0.reuse, R11, PT ;  /* 0x0000000b0000720c */ /* 0x040fe20003f44070 */
[----:B------:R-:W-:Y:S01]  /*2970*/  IMAD R73, R0, R56, R73 ;  /* 0x0000003800497224 */ /* 0x000fe200078e0249 */
[C---:B------:R-:W-:Y:S01]  /*2980*/  LOP3.LUT R56, R10.reuse, 0xd0, RZ, 0xfc, !PT ;  /* 0x000000d00a387812 */ /* 0x040fe200078efcff */
[----:B------:R-:W-:Y:S01]  /*2990*/  IMAD.MOV.U32 R65, RZ, RZ, R55 ;  /* 0x000000ffff417224 */ /* 0x000fe200078e0037 */
[----:B------:R-:W-:Y:S01]  /*29a0*/  LOP3.LUT R55, R10, 0xd4, RZ, 0xfc, !PT ;  /* 0x000000d40a377812 */ /* 0x000fe200078efcff */
[----:B------:R-:W-:Y:S02]  /*29b0*/  IMAD.MOV R54, RZ, RZ, -R54 ;  /* 0x000000ffff367224 */ /* 0x000fe400078e0a36 */
[----:B------:R-:W-:Y:S01]  /*29c0*/  @!P4 IMAD.MOV R65, RZ, RZ, -R65 ;  /* 0x000000ffff41c224 */ /* 0x000fe200078e0a41 */
[----:B------:R-:W-:Y:S01]  /*29d0*/  ISETP.GT.U32.AND P4, PT, R0, R73, PT ;  /* 0x000000490000720c */ /* 0x000fe20003f84070 */
[----:B------:R-:W-:Y:S01]  /*29e0*/  IMAD.HI.U32 R24, R9, R75, RZ ;  /* 0x0000004b09187227 */ /* 0x000fe200078e00ff */
[----:B------:R-:W-:-:S03]  /*29f0*/  IABS R81, R55 ;  /* 0x0000003700517213 */ /* 0x000fc60000000000 */
[C---:B------:R-:W-:Y:S01]  /*2a00*/  IMAD R59, R0.reuse, R54, R59 ;  /* 0x00000036003b7224 */ /* 0x040fe200078e023b */
[----:B------:R-:W-:Y:S01]  /*2a10*/  IABS R54, R62 ;  /* 0x0000003e00367213 */ /* 0x000fe20000000000 */
[----:B------:R-:W-:Y:S02]  /*2a20*/  IMAD.MOV R24, RZ, RZ, -R24 ;  /* 0x000000ffff187224 */ /* 0x000fe400078e0a18 */
[----:B------:R-:W-:Y:S02]  /*2a30*/  IMAD.MOV.U32 R63, RZ, RZ, R25 ;  /* 0x000000ffff3f7224 */ /* 0x000fe400078e0019 */
[----:B------:R-:W-:Y:S02]  /*2a40*/  IMAD R75, R0, R24, R75 ;  /* 0x00000018004b7224 */ /* 0x000fe400078e024b */
[----:B------:R-:W-:-:S04]  /*2a50*/  IMAD.HI.U32 R24, R9, R54, RZ ;  /* 0x0000003609187227 */ /* 0x000fc800078e00ff */
[----:B------:R-:W-:Y:S01]  /*2a60*/  @!P2 IMAD.IADD R11, R11, 0x1, -R0 ;  /* 0x000000010b0ba824 */ /* 0x000fe200078e0a00 */
[----:B------:R-:W-:Y:S01]  /*2a70*/  ISETP.GE.AND P2, PT, R58, RZ, PT ;  /* 0x000000ff3a00720c */ /* 0x000fe20003f46270 */
[----:B------:R-:W-:Y:S01]  /*2a80*/  @!P5 IMAD.MOV R63, RZ, RZ, -R63 ;  /* 0x000000ffff3fd224 */ /* 0x000fe200078e0a3f */
[----:B------:R-:W-:Y:S01]  /*2a90*/  ISETP.GT.U32.AND P5, PT, R0, R59, PT ;  /* 0x0000003b0000720c */ /* 0x000fe20003fa4070 */
[----:B------:R-:W-:Y:S01]  /*2aa0*/  IMAD.MOV R25, RZ, RZ, -R24 ;  /* 0x000000ffff197224 */ /* 0x000fe200078e0a18 */
[----:B------:R-:W-:Y:S01]  /*2ab0*/  IABS R24, R56 ;  /* 0x0000003800187213 */ /* 0x000fe20000000000 */
[----:B------:R-:W-:Y:S01]  /*2ac0*/  @!P4 IMAD.IADD R73, R73, 0x1, -R0 ;  /* 0x000000014949c824 */ /* 0x000fe200078e0a00 */
[----:B------:R-:W-:Y:S01]  /*2ad0*/  LOP3.LUT R58, R10, 0xd8, RZ, 0xfc, !PT ;  /* 0x000000d80a3a7812 */ /* 0x000fe200078efcff */
[----:B------:R-:W-:Y:S02]  /*2ae0*/  IMAD.MOV.U32 R67, RZ, RZ, R11 ;  /* 0x000000ffff437224 */ /* 0x000fe400078e000b */
[----:B------:R-:W-:Y:S01]  /*2af0*/  IMAD.HI.U32 R11, R9, R24, RZ ;  /* 0x00000018090b7227 */ /* 0x000fe200078e00ff */
[----:B------:R-:W-:-:S03]  /*2b00*/  IABS R83, R58 ;  /* 0x0000003a00537213 */ /* 0x000fc60000000000 */
[----:B------:R-:W-:Y:S01]  /*2b10*/  @!P6 IMAD.MOV R67, RZ, RZ, -R67 ;  /* 0x000000ffff43e224 */ /* 0x000fe200078e0a43 */
[C---:B------:R-:W-:Y:S01]  /*2b20*/  ISETP.GT.U32.AND P6, PT, R0.reuse, R73, PT ;  /* 0x000000490000720c */ /* 0x040fe20003fc4070 */
[--C-:B------:R-:W-:Y:S01]  /*2b30*/  @!P1 IMAD.IADD R57, R57, 0x1, -R0.reuse ;  /* 0x0000000139399824 */ /* 0x100fe200078e0a00 */
[C---:B------:R-:W-:Y:S01]  /*2b40*/  ISETP.GT.U32.AND P1, PT, R0.reuse, R75, PT ;  /* 0x0000004b0000720c */ /* 0x040fe20003f24070 */
[----:B------:R-:W-:Y:S02]  /*2b50*/  IMAD.MOV R11, RZ, RZ, -R11 ;  /* 0x000000ffff0b7224 */ /* 0x000fe400078e0a0b */
[----:B------:R-:W-:Y:S01]  /*2b60*/  @!P5 IMAD.IADD R59, R59, 0x1, -R0 ;  /* 0x000000013b3bd824 */ /* 0x000fe200078e0a00 */
[C---:B------:R-:W-:Y:S01]  /*2b70*/  ISETP.GT.U32.AND P5, PT, R0.reuse, R57, PT ;  /* 0x000000390000720c */ /* 0x040fe20003fa4070 */
[C---:B------:R-:W-:Y:S02]  /*2b80*/  IMAD R11, R0.reuse, R11, R24 ;  /* 0x0000000b000b7224 */ /* 0x040fe400078e0218 */
[----:B------:R-:W-:Y:S01]  /*2b90*/  IMAD.HI.U32 R24, R9, R81, RZ ;  /* 0x0000005109187227 */ /* 0x000fe200078e00ff */
[----:B------:R-:W-:-:S03]  /*2ba0*/  ISETP.GT.U32.AND P4, PT, R0, R59, PT ;  /* 0x0000003b0000720c */ /* 0x000fc60003f84070 */
[----:B------:R-:W-:Y:S01]  /*2bb0*/  @!P6 IMAD.IADD R73, R73, 0x1, -R0 ;  /* 0x000000014949e824 */ /* 0x000fe200078e0a00 */
[C---:B------:R-:W-:Y:S01]  /*2bc0*/  ISETP.GT.U32.AND P6, PT, R0.reuse, R11, PT ;  /* 0x0000000b0000720c */ /* 0x040fe20003fc4070 */
[----:B------:R-:W-:Y:S02]  /*2bd0*/  IMAD R25, R0, R25, R54 ;  /* 0x0000001900197224 */ /* 0x000fe400078e0236 */
[----:B------:R-:W-:-:S04]  /*2be0*/  IMAD.HI.U32 R54, R9, R83, RZ ;  /* 0x0000005309367227 */ /* 0x000fc800078e00ff */
[----:B------:R-:W-:Y:S02]  /*2bf0*/  IMAD.MOV R24, RZ, RZ, -R24 ;  /* 0x000000ffff187224 */ /* 0x000fe400078e0a18 */
[----:B------:R-:W-:Y:S01]  /*2c00*/  @!P5 IMAD.IADD R57, R57, 0x1, -R0 ;  /* 0x000000013939d824 */ /* 0x000fe200078e0a00 */
[C---:B------:R-:W-:Y:S01]  /*2c10*/  ISETP.GT.U32.AND P5, PT, R0.reuse, R25, PT ;  /* 0x000000190000720c */ /* 0x040fe20003fa4070 */
[----:B------:R-:W-:Y:S02]  /*2c20*/  IMAD.MOV R54, RZ, RZ, -R54 ;  /* 0x000000ffff367224 */ /* 0x000fe400078e0a36 */
[C---:B------:R-:W-:Y:S02]  /*2c30*/  IMAD R81, R0.reuse, R24, R81 ;  /* 0x0000001800517224 */ /* 0x040fe400078e0251 */
[C---:B------:R-:W-:Y:S02]  /*2c40*/  IMAD R83, R0.reuse, R54, R83 ;  /* 0x0000003600537224 */ /* 0x040fe400078e0253 */
[--C-:B------:R-:W-:Y:S01]  /*2c50*/  @!P6 IMAD.IADD R11, R11, 0x1, -R0.reuse ;  /* 0x000000010b0be824 */ /* 0x100fe200078e0a00 */
[C---:B------:R-:W-:Y:S01]  /*2c60*/  ISETP.GT.U32.AND P6, PT, R0.reuse, R81, PT ;  /* 0x000000510000720c */ /* 0x040fe20003fc4070 */
[----:B------:R-:W-:Y:S01]  /*2c70*/  @!P2 IMAD.MOV R73, RZ, RZ, -R73 ;  /* 0x000000ffff49a224 */ /* 0x000fe200078e0a49 */
[----:B------:R-:W-:Y:S01]  /*2c80*/  ISETP.GT.U32.AND P2, PT, R0, R83, PT ;  /* 0x000000530000720c */ /* 0x000fe20003f44070 */
[--C-:B------:R-:W-:Y:S01]  /*2c90*/  @!P4 IMAD.IADD R59, R59, 0x1, -R0.reuse ;  /* 0x000000013b3bc824 */ /* 0x100fe200078e0a00 */
[----:B------:R-:W-:Y:S01]  /*2ca0*/  ISETP.GE.AND P4, PT, R60, RZ, PT ;  /* 0x000000ff3c00720c */ /* 0x000fe20003f86270 */
[--C-:B------:R-:W-:Y:S01]  /*2cb0*/  @!P5 IMAD.IADD R25, R25, 0x1, -R0.reuse ;  /* 0x000000011919d824 */ /* 0x100fe200078e0a00 */
[----:B------:R-:W-:Y:S01]  /*2cc0*/  ISETP.GE.AND P5, PT, R56, RZ, PT ;  /* 0x000000ff3800720c */ /* 0x000fe20003fa6270 */
[----:B------:R-:W-:Y:S01]  /*2cd0*/  IMAD.MOV.U32 R69, RZ, RZ, R57 ;  /* 0x000000ffff457224 */ /* 0x000fe200078e0039 */
[C---:B------:R-:W-:Y:S01]  /*2ce0*/  LOP3.LUT R56, R10.reuse, 0xdc, RZ, 0xfc, !PT ;  /* 0x000000dc0a387812 */ /* 0x040fe200078efcff */
[--C-:B------:R-:W-:Y:S01]  /*2cf0*/  @!P1 IMAD.IADD R75, R75, 0x1, -R0.reuse ;  /* 0x000000014b4b9824 */ /* 0x100fe200078e0a00 */
[----:B------:R-:W-:Y:S01]  /*2d00*/  LOP3.LUT R60, R10, 0xe0, RZ, 0xfc, !PT ;  /* 0x000000e00a3c7812 */ /* 0x000fe200078efcff */
[----:B------:R-:W-:Y:S01]  /*2d10*/  @!P3 IMAD.MOV R69, RZ, RZ, -R69 ;  /* 0x000000ffff45b224 */ /* 0x000fe200078e0a45 */
[----:B------:R-:W-:Y:S01]  /*2d20*/  IABS R85, R56 ;  /* 0x0000003800557213 */ /* 0x000fe20000000000 */
[--C-:B------:R-:W-:Y:S01]  /*2d30*/  @!P6 IMAD.IADD R81, R81, 0x1, -R0.reuse ;  /* 0x000000015151e824 */ /* 0x100fe200078e0a00 */
[----:B------:R-:W-:Y:S01]  /*2d40*/  IABS R87, R60 ;  /* 0x0000003c00577213 */ /* 0x000fe20000000000 */
[----:B------:R-:W-:Y:S01]  /*2d50*/  @!P2 IMAD.IADD R83, R83, 0x1, -R0 ;  /* 0x000000015353a824 */ /* 0x000fe200078e0a00 */
[C---:B------:R-:W-:Y:S01]  /*2d60*/  ISETP.GT.U32.AND P3, PT, R0.reuse, R25, PT ;  /* 0x000000190000720c */ /* 0x040fe20003f64070 */
[----:B------:R-:W-:Y:S01]  /*2d70*/  IMAD.HI.U32 R24, R9, R85, RZ ;  /* 0x0000005509187227 */ /* 0x000fe200078e00ff */
[----:B------:R-:W-:-:S02]  /*2d80*/  ISETP.GT.U32.AND P6, PT, R0, R81, PT ;  /* 0x000000510000720c */ /* 0x000fc40003fc4070 */
[C---:B------:R-:W-:Y:S01]  /*2d90*/  ISETP.GT.U32.AND P2, PT, R0.reuse, R83, PT ;  /* 0x000000530000720c */ /* 0x040fe20003f44070 */
[----:B------:R-:W-:Y:S01]  /*2da0*/  IMAD.HI.U32 R54, R9, R87, RZ ;  /* 0x0000005709367227 */ /* 0x000fe200078e00ff */
[C---:B------:R-:W-:Y:S02]  /*2db0*/  ISETP.GT.U32.AND P1, PT, R0.reuse, R75, PT ;  /* 0x0000004b0000720c */ /* 0x040fe40003f24070 */
[----:B------:R-:W-:Y:S01]  /*2dc0*/  IABS R57, R154 ;  /* 0x0000009a00397213 */ /* 0x000fe20000000000 */
[----:B------:R-:W-:Y:S02]  /*2dd0*/  IMAD.MOV R24, RZ, RZ, -R24 ;  /* 0x000000ffff187224 */ /* 0x000fe400078e0a18 */
[----:B------:R-:W-:Y:S02]  /*2de0*/  IMAD.MOV R54, RZ, RZ, -R54 ;  /* 0x000000ffff367224 */ /* 0x000fe400078e0a36 */
[C---:B------:R-:W-:Y:S02]  /*2df0*/  IMAD R85, R0.reuse, R24, R85 ;  /* 0x0000001800557224 */ /* 0x040fe400078e0255 */
[----:B------:R-:W-:-:S02]  /*2e00*/  IMAD R87, R0, R54, R87 ;  /* 0x0000003600577224 */ /* 0x000fc400078e0257 */
[--C-:B------:R-:W-:Y:S01]  /*2e10*/  @!P6 IMAD.IADD R81, R81, 0x1, -R0.reuse ;  /* 0x000000015151e824 */ /* 0x100fe200078e0a00 */
[----:B------:R-:W-:Y:S01]  /*2e20*/  ISETP.GT.U32.AND P6, PT, R0, R85, PT ;  /* 0x000000550000720c */ /* 0x000fe20003fc4070 */
[--C-:B------:R-:W-:Y:S01]  /*2e30*/  @!P3 IMAD.IADD R25, R25, 0x1, -R0.reuse ;  /* 0x000000011919b824 */ /* 0x100fe200078e0a00 */
[----:B------:R-:W-:Y:S01]  /*2e40*/  ISETP.GE.AND P3, PT, R58, RZ, PT ;  /* 0x000000ff3a00720c */ /* 0x000fe20003f66270 */
[--C-:B------:R-:W-:Y:S01]  /*2e50*/  @!P2 IMAD.IADD R83, R83, 0x1, -R0.reuse ;  /* 0x000000015353a824 */ /* 0x100fe200078e0a00 */
[----:B------:R-:W-:Y:S01]  /*2e60*/  ISETP.GT.U32.AND P2, PT, R0, R87, PT ;  /* 0x000000570000720c */ /* 0x000fe20003f44070 */
[--C-:B------:R-:W-:Y:S01]  /*2e70*/  @!P1 IMAD.IADD R75, R75, 0x1, -R0.reuse ;  /* 0x000000014b4b9824 */ /* 0x100fe200078e0a00 */
[----:B------:R-:W-:Y:S01]  /*2e80*/  LOP3.LUT R58, R10, 0xe4, RZ, 0xfc, !PT ;  /* 0x000000e40a3a7812 */ /* 0x000fe200078efcff */
[----:B------:R-:W-:Y:S01]  /*2e90*/  IMAD.MOV.U32 R71, RZ, RZ, R59 ;  /* 0x000000ffff477224 */ /* 0x000fe200078e003b */
[----:B------:R-:W-:Y:S01]  /*2ea0*/  ISETP.GE.AND P1, PT, R62, RZ, PT ;  /* 0x000000ff3e00720c */ /* 0x000fe20003f26270 */
[----:B------:R-:W-:Y:S01]  /*2eb0*/  @!P4 IMAD.MOV R75, RZ, RZ, -R75 ;  /* 0x000000ffff4bc224 */ /* 0x000fe200078e0a4b */
[----:B------:R-:W-:Y:S01]  /*2ec0*/  IABS R89, R58 ;  /* 0x0000003a00597213 */ /* 0x000fe20000000000 */
[----:B------:R-:W-:Y:S01]  /*2ed0*/  @!P0 IMAD.MOV R71, RZ, RZ, -R71 ;  /* 0x000000ffff478224 */ /* 0x000fe200078e0a47 */
[----:B------:R-:W-:Y:S01]  /*2ee0*/  LOP3.LUT R62, R10, 0xe8, RZ, 0xfc, !PT ;  /* 0x000000e80a3e7812 */ /* 0x000fe200078efcff */
[----:B------:R-:W-:Y:S01]  /*2ef0*/  @!P6 IMAD.IADD R85, R85, 0x1, -R0 ;  /* 0x000000015555e824 */ /* 0x000fe200078e0a00 */
[----:B------:R-:W-:Y:S01]  /*2f00*/  ISETP.GT.U32.AND P0, PT, R0, R11, PT ;  /* 0x0000000b0000720c */ /* 0x000fe20003f04070 */
[----:B------:R-:W-:Y:S01]  /*2f10*/  IMAD.HI.U32 R24, R9, R89, RZ ;  /* 0x0000005909187227 */ /* 0x000fe200078e00ff */
[----:B------:R-:W-:-:S02]  /*2f20*/  IABS R91, R62 ;  /* 0x0000003e005b7213 */ /* 0x000fc40000000000 */
[C---:B------:R-:W-:Y:S01]  /*2f30*/  ISETP.GT.U32.AND P6, PT, R0.reuse, R85, PT ;  /* 0x000000550000720c */ /* 0x040fe20003fc4070 */
[----:B------:R-:W-:Y:S01]  /*2f40*/  @!P2 IMAD.IADD R87, R87, 0x1, -R0 ;  /* 0x000000015757a824 */ /* 0x000fe200078e0a00 */
[----:B------:R-:W-:Y:S01]  /*2f50*/  ISETP.GE.AND P4, PT, R55, RZ, PT ;  /* 0x000000ff3700720c */ /* 0x000fe20003f86270 */
[----:B------:R-:W-:Y:S01]  /*2f60*/  IMAD.MOV R24, RZ, RZ, -R24 ;  /* 0x000000ffff187224 */ /* 0x000fe200078e0a18 */
[----:B------:R-:W-:Y:S01]  /*2f70*/  IABS R59, R156 ;  /* 0x0000009c003b7213 */ /* 0x000fe20000000000 */
[----:B------:R-:W-:Y:S01]  /*2f80*/  IMAD.HI.U32 R54, R9, R93, RZ ;  /* 0x0000005d09367227 */ /* 0x000fe200078e00ff */
[----:B------:R-:W-:-:S03]  /*2f90*/  ISETP.GT.U32.AND P2, PT, R0, R87, PT ;  /* 0x000000570000720c */ /* 0x000fc60003f44070 */
[----:B------:R-:W-:Y:S02]  /*2fa0*/  IMAD R89, R0, R24, R89 ;  /* 0x0000001800597224 */ /* 0x000fe400078e0259 */
[----:B------:R-:W-:-:S04]  /*2fb0*/  IMAD.HI.U32 R24, R9, R91, RZ ;  /* 0x0000005b09187227 */ /* 0x000fc800078e00ff */
[----:B------:R-:W-:Y:S02]  /*2fc0*/  IMAD.MOV R55, RZ, RZ, -R24 ;  /* 0x000000ffff377224 */ /* 0x000fe400078e0a18 */
[--C-:B------:R-:W-:Y:S01]  /*2fd0*/  @!P6 IMAD.IADD R85, R85, 0x1, -R0.reuse ;  /* 0x000000015555e824 */ /* 0x100fe200078e0a00 */
[C---:B------:R-:W-:Y:S01]  /*2fe0*/  ISETP.GT.U32.AND P6, PT, R0.reuse, R89, PT ;  /* 0x000000590000720c */ /* 0x040fe20003fc4070 */
[----:B------:R-:W-:Y:S01]  /*2ff0*/  IMAD R91, R0, R55, R91 ;  /* 0x00000037005b7224 */ /* 0x000fe200078e025b */
[----:B------:R-:W-:Y:S01]  /*3000*/  IABS R55, R152 ;  /* 0x0000009800377213 */ /* 0x000fe20000000000 */
[--C-:B------:R-:W-:Y:S01]  /*3010*/  @!P0 IMAD.IADD R11, R11, 0x1, -R0.reuse ;  /* 0x000000010b0b8824 */ /* 0x100fe200078e0a00 */
[----:B------:R-:W-:Y:S01]  /*3020*/  ISETP.GE.AND P0, PT, R56, RZ, PT ;  /* 0x000000ff3800720c */ /* 0x000fe20003f06270 */
[----:B------:R-:W-:Y:S01]  /*3030*/  @!P2 IMAD.IADD R87, R87, 0x1, -R0 ;  /* 0x000000015757a824 */ /* 0x000fe200078e0a00 */
[----:B------:R-:W-:Y:S01]  /*3040*/  ISETP.GT.U32.AND P2, PT, R0, R91, PT ;  /* 0x0000005b0000720c */ /* 0x000fe20003f44070 */
[----:B------:R-:W-:-:S02]  /*3050*/  IMAD.MOV R56, RZ, RZ, -R54 ;  /* 0x000000ffff387224 */ /* 0x000fc400078e0a36 */
[----:B------:R-:W-:-:S04]  /*3060*/  IMAD.HI.U32 R24, R9, R95, RZ ;  /* 0x0000005f09187227 */ /* 0x000fc800078e00ff */
[----:B------:R-:W-:Y:S01]  /*3070*/  IMAD R93, R0, R56, R93 ;  /* 0x00000038005d7224 */ /* 0x000fe200078e025d */
[----:B------:R-:W-:Y:S01]  /*3080*/  LOP3.LUT R56, R10, 0xf8, RZ, 0xfc, !PT ;  /* 0x000000f80a387812 */ /* 0x000fe200078efcff */
[--C-:B------:R-:W-:Y:S02]  /*3090*/  @!P6 IMAD.IADD R89, R89, 0x1, -R0.reuse ;  /* 0x000000015959e824 */ /* 0x100fe400078e0a00 */
[----:B------:R-:W-:Y:S01]  /*30a0*/  IMAD.HI.U32 R54, R9, R97, RZ ;  /* 0x0000006109367227 */ /* 0x000fe200078e00ff */
[C---:B------:R-:W-:Y:S02]  /*30b0*/  ISETP.GT.U32.AND P6, PT, R0.reuse, R93, PT ;  /* 0x0000005d0000720c */ /* 0x040fe40003fc4070 */
[----:B------:R-:W-:Y:S01]  /*30c0*/  IABS R99, R56 ;  /* 0x0000003800637213 */ /* 0x000fe20000000000 */
[----:B------:R-:W-:Y:S01]  /*30d0*/  @!P2 IMAD.IADD R91, R91, 0x1, -R0 ;  /* 0x000000015b5ba824 */ /* 0x000fe200078e0a00 */
[----:B------:R-:W-:Y:S01]  /*30e0*/  ISETP.GT.U32.AND P2, PT, R0, R89, PT ;  /* 0x000000590000720c */ /* 0x000fe20003f44070 */
[----:B------:R-:W-:-:S02]  /*30f0*/  IMAD.MOV R24, RZ, RZ, -R24 ;  /* 0x000000ffff187224 */ /* 0x000fc400078e0a18 */
[----:B------:R-:W-:Y:S02]  /*3100*/  IMAD.MOV R54, RZ, RZ, -R54 ;  /* 0x000000ffff367224 */ /* 0x000fe400078e0a36 */
[----:B------:R-:W-:-:S04]  /*3110*/  IMAD.HI.U32 R9, R9, R99, RZ ;  /* 0x0000006309097227 */ /* 0x000fc800078e00ff */
[C---:B------:R-:W-:Y:S02]  /*3120*/  IMAD R95, R0.reuse, R24, R95 ;  /* 0x00000018005f7224 */ /* 0x040fe400078e025f */
[C---:B------:R-:W-:Y:S02]  /*3130*/  IMAD R97, R0.reuse, R54, R97 ;  /* 0x0000003600617224 */ /* 0x040fe400078e0261 */
[----:B------:R-:W-:Y:S02]  /*3140*/  IMAD.MOV.U32 R77, RZ, RZ, R25 ;  /* 0x000000ffff4d7224 */ /* 0x000fe400078e0019 */
[----:B------:R-:W-:Y:S01]  /*3150*/  @!P6 IMAD.IADD R93, R93, 0x1, -R0 ;  /* 0x000000015d5de824 */ /* 0x000fe200078e0a00 */
[----:B------:R-:W-:Y:S01]  /*3160*/  ISETP.GT.U32.AND P6, PT, R0, R91, PT ;  /* 0x0000005b0000720c */ /* 0x000fe20003fc4070 */
[----:B------:R-:W-:Y:S02]  /*3170*/  IMAD.MOV R54, RZ, RZ, -R9 ;  /* 0x000000ffff367224 */ /* 0x000fe400078e0a09 */
[----:B------:R-:W-:-:S04]  /*3180*/  IMAD.HI.U32 R9, R8, R55, RZ ;  /* 0x0000003708097227 */ /* 0x000fc800078e00ff */
[----:B------:R-:W-:Y:S01]  /*3190*/  @!P1 IMAD.MOV R77, RZ, RZ, -R77 ;  /* 0x000000ffff4d9224 */ /* 0x000fe200078e0a4d */
[C---:B------:R-:W-:Y:S01]  /*31a0*/  ISETP.GT.U32.AND P1, PT, R0.reuse, R93, PT ;  /* 0x0000005d0000720c */ /* 0x040fe20003f24070 */
[----:B------:R-:W-:Y:S01]  /*31b0*/  @!P2 IMAD.IADD R89, R89, 0x1, -R0 ;  /* 0x000000015959a824 */ /* 0x000fe200078e0a00 */
[----:B------:R-:W-:Y:S01]  /*31c0*/  ISETP.GT.U32.AND P2, PT, R0, R95, PT ;  /* 0x0000005f0000720c */ /* 0x000fe20003f44070 */
[----:B------:R-:W-:Y:S02]  /*31d0*/  IMAD.MOV R24, RZ, RZ, -R9 ;  /* 0x000000ffff187224 */ /* 0x000fe400078e0a09 */
[----:B------:R-:W-:-:S04]  /*31e0*/  IMAD.HI.U32 R9, R8, R57, RZ ;  /* 0x0000003908097227 */ /* 0x000fc800078e00ff */
[----:B------:R-:W-:-:S04]  /*31f0*/  IMAD.HI.U32 R10, R8, R59, RZ ;  /* 0x0000003b080a7227 */ /* 0x000fc800078e00ff */
[----:B------:R-:W-:-:S04]  /*3200*/  IMAD.HI.U32 R8, R8, R79, RZ ;  /* 0x0000004f08087227 */ /* 0x000fc800078e00ff */
[----:B------:R-:W-:Y:S02]  /*3210*/  IMAD.MOV R25, RZ, RZ, -R9 ;  /* 0x000000ffff197224 */ /* 0x000fe400078e0a09 */
[----:B------:R-:W-:Y:S02]  /*3220*/  IMAD.MOV R10, RZ, RZ, -R10 ;  /* 0x000000ffff0a7224 */ /* 0x000fe400078e0a0a */
[----:B------:R-:W-:Y:S02]  /*3230*/  IMAD.MOV R8, RZ, RZ, -R8 ;  /* 0x000000ffff087224 */ /* 0x000fe400078e0a08 */
[----:B------:R-:W-:Y:S02]  /*3240*/  IMAD R99, R0, R54, R99 ;  /* 0x0000003600637224 */ /* 0x000fe400078e0263 */
[C---:B------:R-:W-:Y:S02]  /*3250*/  IMAD R9, R2.reuse, R24, R55 ;  /* 0x0000001802097224 */ /* 0x040fe400078e0237 */
[----:B------:R-:W-:-:S02]  /*3260*/  IMAD R55, R2, R25, R57 ;  /* 0x0000001902377224 */ /* 0x000fc400078e0239 */
[C---:B------:R-:W-:Y:S01]  /*3270*/  IMAD R57, R2.reuse, R10, R59 ;  /* 0x0000000a02397224 */ /* 0x040fe200078e023b */
[----:B------:R-:W1:Y:S01]  /*3280*/  LDC.64 R24, c[0x0][0x230] ;  /* 0x00008c00ff187b82 */ /* 0x000e620000000a00 */
[----:B------:R-:W-:Y:S02]  /*3290*/  IMAD R59, R2, R8, R79 ;  /* 0x00000008023b7224 */ /* 0x000fe400078e024f */
[--C-:B------:R-:W-:Y:S01]  /*32a0*/  @!P6 IMAD.IADD R91, R91, 0x1, -R0.reuse ;  /* 0x000000015b5be824 */ /* 0x100fe200078e0a00 */
[C---:B------:R-:W-:Y:S01]  /*32b0*/  ISETP.GT.U32.AND P6, PT, R0.reuse, R97, PT ;  /* 0x000000610000720c */ /* 0x040fe20003fc4070 */
[----:B------:R-:W-:Y:S01]  /*32c0*/  @!P1 IMAD.IADD R93, R93, 0x1, -R0 ;  /* 0x000000015d5d9824 */ /* 0x000fe200078e0a00 */
[----:B------:R-:W-:Y:S01]  /*32d0*/  ISETP.GT.U32.AND P1, PT, R0, R99, PT ;  /* 0x000000630000720c */ /* 0x000fe20003f24070 */
[----:B------:R-:W-:Y:S01]  /*32e0*/  IMAD.MOV.U32 R79, RZ, RZ, R11 ;  /* 0x000000ffff4f7224 */ /* 0x000fe200078e000b */
[----:B------:R-:W-:Y:S01]  /*32f0*/  SHF.R.U32.HI R11, RZ, 0x1, R72 ;  /* 0x00000001ff0b7819 */ /* 0x000fe20000011648 */
[--C-:B------:R-:W-:Y:S01]  /*3300*/  @!P2 IMAD.IADD R95, R95, 0x1, -R0.reuse ;  /* 0x000000015f5fa824 */ /* 0x100fe200078e0a00 */
[C---:B------:R-:W-:Y:S01]  /*3310*/  ISETP.GT.U32.AND P2, PT, R2.reuse, R9, PT ;  /* 0x000000090200720c */ /* 0x040fe20003f44070 */
[----:B------:R-:W-:Y:S01]  /*3320*/  @!P5 IMAD.MOV R79, RZ, RZ, -R79 ;  /* 0x000000ffff4fd224 */ /* 0x000fe200078e0a4f */
[C---:B------:R-:W-:Y:S01]  /*3330*/  ISETP.GT.U32.AND P5, PT, R2.reuse, R57, PT ;  /* 0x000000390200720c */ /* 0x040fe20003fa4070 */
[----:B------:R-:W-:Y:S01]  /*3340*/  @!P4 IMAD.MOV R81, RZ, RZ, -R81 ;  /* 0x000000ffff51c224 */ /* 0x000fe200078e0a51 */
[----:B------:R-:W-:Y:S01]  /*3350*/  ISETP.GT.U32.AND P4, PT, R2, R55, PT ;  /* 0x000000370200720c */ /* 0x000fe20003f84070 */
[----:B------:R-:W-:Y:S01]  /*3360*/  @!P3 IMAD.MOV R83, RZ, RZ, -R83 ;  /* 0x000000ffff53b224 */ /* 0x000fe200078e0a53 */
[----:B------:R-:W-:Y:S01]  /*3370*/  ISETP.GE.AND P3, PT, R60, RZ, PT ;  /* 0x000000ff3c00720c */ /* 0x000fe20003f66270 */
[--C-:B------:R-:W-:Y:S01]  /*3380*/  @!P6 IMAD.IADD R97, R97, 0x1, -R0.reuse ;  /* 0x000000016161e824 */ /* 0x100fe200078e0a00 */
[----:B------:R-:W-:Y:S01]  /*3390*/  ISETP.GT.U32.AND P6, PT, R2, R59, PT ;  /* 0x0000003b0200720c */ /* 0x000fe20003fc4070 */
[----:B------:R-:W-:Y:S01]  /*33a0*/  @!P1 IMAD.IADD R99, R99, 0x1, -R0 ;  /* 0x0000000163639824 */ /* 0x000fe200078e0a00 */
[----:B------:R-:W-:Y:S01]  /*33b0*/  ISETP.GT.U32.AND P1, PT, R0, R95, PT ;  /* 0x0000005f0000720c */ /* 0x000fe20003f24070 */
[----:B------:R-:W-:-:S02]  /*33c0*/  @!P0 IMAD.MOV R85, RZ, RZ, -R85 ;  /* 0x000000ffff558224 */ /* 0x000fc400078e0a55 */
[--C-:B------:R-:W-:Y:S01]  /*33d0*/  @!P2 IMAD.IADD R9, R9, 0x1, -R2.reuse ;  /* 0x000000010909a824 */ /* 0x100fe200078e0a02 */
[C---:B------:R-:W-:Y:S01]  /*33e0*/  ISETP.GT.U32.AND P2, PT, R0.reuse, R97, PT ;  /* 0x000000610000720c */ /* 0x040fe20003f44070 */
[--C-:B------:R-:W-:Y:S02]  /*33f0*/  @!P5 IMAD.IADD R57, R57, 0x1, -R2.reuse ;  /* 0x000000013939d824 */ /* 0x100fe400078e0a02 */
[--C-:B------:R-:W-:Y:S01]  /*3400*/  @!P4 IMAD.IADD R55, R55, 0x1, -R2.reuse ;  /* 0x000000013737c824 */ /* 0x100fe200078e0a02 */
[----:B------:R-:W-:Y:S01]  /*3410*/  ISETP.GT.U32.AND P4, PT, R0, R99, PT ;  /* 0x000000630000720c */ /* 0x000fe20003f84070 */
[----:B------:R-:W-:Y:S01]  /*3420*/  @!P3 IMAD.MOV R87, RZ, RZ, -R87 ;  /* 0x000000ffff57b224 */ /* 0x000fe200078e0a57 */
[C---:B------:R-:W-:Y:S01]  /*3430*/  ISETP.GT.U32.AND P5, PT, R2.reuse, R9, PT ;  /* 0x000000090200720c */ /* 0x040fe20003fa4070 */
[----:B------:R-:W-:Y:S01]  /*3440*/  @!P6 IMAD.IADD R59, R59, 0x1, -R2 ;  /* 0x000000013b3be824 */ /* 0x000fe200078e0a02 */
[----:B------:R-:W-:Y:S01]  /*3450*/  ISETP.GT.U32.AND P0, PT, R2, R55, PT ;  /* 0x000000370200720c */ /* 0x000fe20003f04070 */
[----:B------:R-:W-:Y:S01]  /*3460*/  IMAD.SHL.U32 R8, R146, 0x4, RZ ;  /* 0x0000000492087824 */ /* 0x000fe200078e00ff */
[C---:B------:R-:W-:Y:S01]  /*3470*/  ISETP.GT.U32.AND P6, PT, R2.reuse, R57, PT ;  /* 0x000000390200720c */ /* 0x040fe20003fc4070 */
[--C-:B------:R-:W-:Y:S01]  /*3480*/  @!P1 IMAD.IADD R95, R95, 0x1, -R0.reuse ;  /* 0x000000015f5f9824 */ /* 0x100fe200078e0a00 */
[----:B------:R-:W-:Y:S01]  /*3490*/  ISETP.GT.U32.AND P3, PT, R2, R59, PT ;  /* 0x0000003b0200720c */ /* 0x000fe20003f64070 */
[----:B------:R-:W-:Y:S01]  /*34a0*/  @!P2 IMAD.IADD R97, R97, 0x1, -R0 ;  /* 0x000000016161a824 */ /* 0x000fe200078e0a00 */
[----:B------:R-:W-:-:S02]  /*34b0*/  ISETP.GE.AND P2, PT, R62, RZ, PT ;  /* 0x000000ff3e00720c */ /* 0x000fc40003f46270 */
[----:B------:R-:W-:Y:S01]  /*34c0*/  LOP3.LUT R140, R8, R11, RZ, 0x3c, !PT ;  /* 0x0000000b088c7212 */ /* 0x000fe200078e3cff */
[----:B------:R-:W-:Y:S01]  /*34d0*/  @!P4 IMAD.IADD R99, R99, 0x1, -R0 ;  /* 0x000000016363c824 */ /* 0x000fe200078e0a00 */
[----:B------:R-:W-:Y:S01]  /*34e0*/  ISETP.GE.AND P4, PT, R64, RZ, PT ;  /* 0x000000ff4000720c */ /* 0x000fe20003f86270 */
[--C-:B------:R-:W-:Y:S01]  /*34f0*/  @!P5 IMAD.IADD R9, R9, 0x1, -R2.reuse ;  /* 0x000000010909d824 */ /* 0x100fe200078e0a02 */
[----:B------:R-:W-:Y:S01]  /*3500*/  ISETP.GE.AND P5, PT, R66, RZ, PT ;  /* 0x000000ff4200720c */ /* 0x000fe20003fa6270 */
[--C-:B------:R-:W-:Y:S01]  /*3510*/  @!P0 IMAD.IADD R55, R55, 0x1, -R2.reuse ;  /* 0x0000000137378824 */ /* 0x100fe200078e0a02 */
[----:B------:R-:W-:Y:S01]  /*3520*/  ISETP.GE.AND P1, PT, R58, RZ, PT ;  /* 0x000000ff3a00720c */ /* 0x000fe20003f26270 */
[--C-:B------:R-:W-:Y:S01]  /*3530*/  @!P6 IMAD.IADD R57, R57, 0x1, -R2.reuse ;  /* 0x000000013939e824 */ /* 0x100fe200078e0a02 */
[----:B------:R-:W-:Y:S01]  /*3540*/  ISETP.GE.AND P0, PT, R68, RZ, PT ;  /* 0x000000ff4400720c */ /* 0x000fe20003f06270 */
[----:B------:R-:W2:Y:S01]  /*3550*/  LDC.64 R10, c[0x0][0x238] ;  /* 0x00008e00ff0a7b82 */ /* 0x000ea20000000a00 */
[----:B------:R-:W-:Y:S01]  /*3560*/  ISETP.GE.AND P6, PT, R56, RZ, PT ;  /* 0x000000ff3800720c */ /* 0x000fe20003fc6270 */
[----:B------:R-:W-:Y:S01]  /*3570*/  @!P3 IMAD.IADD R59, R59, 0x1, -R2 ;  /* 0x000000013b3bb824 */ /* 0x000fe200078e0a02 */
[----:B------:R-:W-:Y:S01]  /*3580*/  ISETP.GE.AND P3, PT, R154, RZ, PT ;  /* 0x000000ff9a00720c */ /* 0x000fe20003f66270 */
[----:B------:R-:W-:Y:S01]  /*3590*/  @!P2 IMAD.MOV R91, RZ, RZ, -R91 ;  /* 0x000000ffff5ba224 */ /* 0x000fe200078e0a5b */
[----:B------:R-:W-:Y:S01]  /*35a0*/  ISETP.GE.AND P2, PT, R152, RZ, PT ;  /* 0x000000ff9800720c */ /* 0x000fe20003f46270 */
[----:B------:R-:W-:Y:S01]  /*35b0*/  @!P4 IMAD.MOV R93, RZ, RZ, -R93 ;  /* 0x000000ffff5dc224 */ /* 0x000fe200078e0a5d */
[----:B------:R-:W-:Y:S01]  /*35c0*/  ISETP.GE.AND P4, PT, R156, RZ, PT ;  /* 0x000000ff9c00720c */ /* 0x000fe20003f86270 */
[----:B------:R-:W-:Y:S01]  /*35d0*/  @!P5 IMAD.MOV R95, RZ, RZ, -R95 ;  /* 0x000000ffff5fd224 */ /* 0x000fe200078e0a5f */
[----:B------:R-:W-:Y:S01]  /*35e0*/  ISETP.GE.AND P5, PT, R155, RZ, PT ;  /* 0x000000ff9b00720c */ /* 0x000fe20003fa6270 */
[----:B------:R-:W-:Y:S01]  /*35f0*/  @!P1 IMAD.MOV R89, RZ, RZ, -R89 ;  /* 0x000000ffff599224 */ /* 0x000fe200078e0a59 */
[----:B------:R-:W-:Y:S01]  /*3600*/  ISETP.NE.AND P1, PT, R70, RZ, PT ;  /* 0x000000ff4600720c */ /* 0x000fe20003f25270 */
[----:B------:R-:W-:Y:S01]  /*3610*/  @!P0 IMAD.MOV R97, RZ, RZ, -R97 ;  /* 0x000000ffff618224 */ /* 0x000fe200078e0a61 */
[----:B------:R-:W-:Y:S01]  /*3620*/  LOP3.LUT R0, RZ, R70, RZ, 0x33, !PT ;  /* 0x00000046ff007212 */ /* 0x000fe200078e33ff */
[----:B------:R-:W-:Y:S01]  /*3630*/  @!P6 IMAD.MOV R99, RZ, RZ, -R99 ;  /* 0x000000ffff63e224 */ /* 0x000fe200078e0a63 */
[----:B------:R-:W-:Y:S01]  /*3640*/  ISETP.NE.AND P0, PT, R118, RZ, PT ;  /* 0x000000ff7600720c */ /* 0x000fe20003f05270 */
[----:B------:R-:W-:Y:S01]  /*3650*/  @!P3 IMAD.MOV R55, RZ, RZ, -R55 ;  /* 0x000000ffff37b224 */ /* 0x000fe200078e0a37 */
[C---:B------:R-:W-:Y:S01]  /*3660*/  SEL R54, R0.reuse, R4, !P1 ;  /* 0x0000000400367207 */ /* 0x040fe20004800000 */
[----:B------:R-:W-:Y:S01]  /*3670*/  @!P2 IMAD.MOV R9, RZ, RZ, -R9 ;  /* 0x000000ffff09a224 */ /* 0x000fe200078e0a09 */
[C---:B------:R-:W-:Y:S01]  /*3680*/  SEL R56, R0.reuse, R5, !P1 ;  /* 0x0000000500387207 */ /* 0x040fe20004800000 */
[----:B------:R-:W-:Y:S01]  /*3690*/  @!P4 IMAD.MOV R57, RZ, RZ, -R57 ;  /* 0x000000ffff39c224 */ /* 0x000fe200078e0a39 */
[C---:B------:R-:W-:Y:S01]  /*36a0*/  SEL R58, R0.reuse, R6, !P1 ;  /* 0x00000006003a7207 */ /* 0x040fe20004800000 */
[----:B------:R-:W-:Y:S01]  /*36b0*/  @!P5 IMAD.MOV R59, RZ, RZ, -R59 ;  /* 0x000000ffff3bd224 */ /* 0x000fe200078e0a3b */
[----:B------:R-:W-:Y:S01]  /*36c0*/  SEL R60, R0, R7, !P1 ;  /* 0x00000007003c7207 */ /* 0x000fe20004800000 */
[----:B-1----:R-:W-:Y:S01]  /*36d0*/  VIADD R7, R24, 0xfffffffc ;  /* 0xfffffffc18077836 */ /* 0x002fe20000000000 */
[----:B------:R-:W-:Y:S01]  /*36e0*/  SEL R62, R0, R12, !P1 ;  /* 0x0000000c003e7207 */ /* 0x000fe20004800000 */
[----:B------:R-:W-:Y:S01]  /*36f0*/  VIADD R5, R24, 0xfffffffd ;  /* 0xfffffffd18057836 */ /* 0x000fe20000000000 */
[C---:B------:R-:W-:Y:S01]  /*3700*/  SEL R64, R0.reuse, R13, !P1 ;  /* 0x0000000d00407207 */ /* 0x040fe20004800000 */
[----:B------:R-:W-:Y:S01]  /*3710*/  STL.64 [R1+0x1408], R140 ;  /* 0x0014088c01007387 */ /* 0x000fe20000100a00 */
[----:B------:R-:W-:-:S02]  /*3720*/  SEL R14, R0, R14, !P1 ;  /* 0x0000000e000e7207 */ /* 0x000fc40004800000 */
[C---:B------:R-:W-:Y:S02]  /*3730*/  SEL R15, R0.reuse, R15, !P1 ;  /* 0x0000000f000f7207 */ /* 0x040fe40004800000 */
[C---:B------:R-:W-:Y:S02]  /*3740*/  SEL R66, R0.reuse, R16, !P1 ;  /* 0x0000001000427207 */ /* 0x040fe40004800000 */
[C---:B------:R-:W-:Y:S02]  /*3750*/  SEL R68, R0.reuse, R17, !P1 ;  /* 0x0000001100447207 */ /* 0x040fe40004800000 */
[C---:B------:R-:W-:Y:S02]  /*3760*/  SEL R18, R0.reuse, R18, !P1 ;  /* 0x0000001200127207 */ /* 0x040fe40004800000 */
[C---:B------:R-:W-:Y:S02]  /*3770*/  SEL R19, R0.reuse, R19, !P1 ;  /* 0x0000001300137207 */ /* 0x040fe40004800000 */
        /* <DEDUP_REMOVED lines=42> */
[----:B------:R-:W-:Y:S01]  /*3a20*/  SEL R117, R0, R83, !P1 ;  /* 0x0000005300757207 */ /* 0x000fe20004800000 */
[----:B------:R-:W-:Y:S01]  /*3a30*/  VIADD R83, R24, 0xfffffffb ;  /* 0xfffffffb18537836 */ /* 0x000fe20000000000 */
        /* <DEDUP_REMOVED lines=8> */
[----:B------:R-:W-:Y:S01]  /*3ac0*/  SEL R2, R0, R3, !P1 ;  /* 0x0000000300027207 */ /* 0x000fe20004800000 */
[----:B------:R-:W-:Y:S01]  /*3ad0*/  VIADD R3, R24, 0xffffffff ;  /* 0xffffffff18037836 */ /* 0x000fe20000000000 */
[----:B------:R-:W-:Y:S02]  /*3ae0*/  LOP3.LUT R0, RZ, R118, RZ, 0x33, !PT ;  /* 0x00000076ff007212 */ /* 0x000fe400078e33ff */
[----:B------:R-:W-:Y:S02]  /*3af0*/  ISETP.GE.U32.AND P1, PT, R5, 0x7fffffde, PT ;  /* 0x7fffffde0500780c */ /* 0x000fe40003f26070 */
[C---:B------:R-:W-:Y:S02]  /*3b00*/  SEL R4, R0.reuse, R9, !P0 ;  /* 0x0000000900047207 */ /* 0x040fe40004000000 */
[----:B------:R-:W-:-:S02]  /*3b10*/  SEL R6, R0, R55, !P0 ;  /* 0x0000003700067207 */ /* 0x000fc40004000000 */
[----:B------:R-:W-:Y:S01]  /*3b20*/  SEL R12, R0, R57, !P0 ;  /* 0x00000039000c7207 */ /* 0x000fe20004000000 */
[----:B------:R-:W-:Y:S01]  /*3b30*/  IMAD R4, R4, R25, RZ ;  /* 0x0000001904047224 */ /* 0x000fe200078e02ff */
[----:B------:R-:W-:Y:S01]  /*3b40*/  SEL R8, R0, R59, !P0 ;  /* 0x0000003b00087207 */ /* 0x000fe20004000000 */
[----:B------:R-:W-:Y:S01]  /*3b50*/  VIADD R0, R24, 0xfffffffe ;  /* 0xfffffffe18007836 */ /* 0x000fe20000000000 */
[----:B------:R-:W-:Y:S01]  /*3b60*/  ISETP.GE.U32.AND P3, PT, R3, 0x7fffffe0, PT ;  /* 0x7fffffe00300780c */ /* 0x000fe20003f66070 */
[----:B--2---:R-:W-:Y:S01]  /*3b70*/  IMAD R3, R141, R11, RZ ;  /* 0x0000000b8d037224 */ /* 0x004fe200078e02ff */
[----:B------:R-:W-:Y:S01]  /*3b80*/  ISETP.GE.U32.AND P0, PT, R7, 0x7fffffdd, PT ;  /* 0x7fffffdd0700780c */ /* 0x000fe20003f06070 */
[-C--:B------:R-:W-:Y:S01]  /*3b90*/  IMAD R5, R6, R25.reuse, RZ ;  /* 0x0000001906057224 */ /* 0x080fe200078e02ff */
[----:B------:R-:W-:Y:S01]  /*3ba0*/  ISETP.GE.U32.AND P2, PT, R0, 0x7fffffdf, PT ;  /* 0x7fffffdf0000780c */ /* 0x000fe20003f46070 */
[-C--:B------:R-:W-:Y:S01]  /*3bb0*/  IMAD R12, R12, R25.reuse, RZ ;  /* 0x000000190c0c7224 */ /* 0x080fe200078e02ff */
[C---:B------:R-:W-:Y:S01]  /*3bc0*/  LEA R0, P4, R3.reuse, UR4, 0x2 ;  /* 0x0000000403007c11 */ /* 0x040fe2000f8810ff */
[----:B------:R-:W-:Y:S01]  /*3bd0*/  IMAD R25, R8, R25, RZ ;  /* 0x0000001908197224 */ /* 0x000fe200078e02ff */
[----:B------:R-:W-:Y:S01]  /*3be0*/  LEA R8, P5, R4, UR6, 0x2 ;  /* 0x0000000604087c11 */ /* 0x000fe2000f8a10ff */
[----:B------:R-:W1:Y:S01]  /*3bf0*/  S2UR UR4, SR_CgaCtaId ;  /* 0x00000000000479c3 */ /* 0x000e620000008800 */
[----:B------:R-:W-:Y:S01]  /*3c00*/  LEA.HI.X.SX32 R3, R3, UR5, 0x2, P4 ;  /* 0x0000000503037c11 */ /* 0x000fe2000a0f16ff */
[----:B------:R-:W-:Y:S01]  /*3c10*/  ULDC UR5, c[0x0][0x240] ;  /* 0x0000900000057ab9 */ /* 0x000fe20000000800 */
[----:B------:R-:W-:Y:S01]  /*3c20*/  LEA R6, P6, R5, UR6, 0x2 ;  /* 0x0000000605067c11 */ /* 0x000fe2000f8c10ff */
[----:B------:R-:W-:Y:S01]  /*3c30*/  IMAD R7, R54, UR5, RZ ;  /* 0x0000000536077c24 */ /* 0x000fe2000f8e02ff */
[----:B------:R-:W-:Y:S01]  /*3c40*/  LEA.HI.X.SX32 R9, R4, UR7, 0x2, P5 ;  /* 0x0000000704097c11 */ /* 0x000fe2000a8f16ff */
[----:B------:R-:W-:Y:S01]  /*3c50*/  IMAD R20, R14, UR5, RZ ;  /* 0x000000050e147c24 */ /* 0x000fe2000f8e02ff */
[----:B------:R-:W-:Y:S01]  /*3c60*/  LEA R4, P5, R12, UR6, 0x2 ;  /* 0x000000060c047c11 */ /* 0x000fe2000f8a10ff */
[----:B------:R-:W-:Y:S01]  /*3c70*/  IMAD R16, R58, UR5, RZ ;  /* 0x000000053a107c24 */ /* 0x000fe2000f8e02ff */
[----:B------:R-:W-:Y:S01]  /*3c80*/  LEA R14, P4, R7, R0, 0x2 ;  /* 0x00000000070e7211 */ /* 0x000fe200078810ff */
[----:B------:R-:W-:-:S02]  /*3c90*/  IMAD R17, R62, UR5, RZ ;  /* 0x000000053e117c24 */ /* 0x000fc4000f8e02ff */
[----:B------:R-:W-:Y:S01]  /*3ca0*/  IMAD R26, R15, UR5, RZ ;  /* 0x000000050f1a7c24 */ /* 0x000fe2000f8e02ff */
[-C--:B------:R-:W-:Y:S01]  /*3cb0*/  LEA.HI.X.SX32 R15, R7, R3.reuse, 0x2, P4 ;  /* 0x00000003070f7211 */ /* 0x080fe200020f16ff */
[----:B------:R-:W-:Y:S01]  /*3cc0*/  IMAD R29, R18, UR5, RZ ;  /* 0x00000005121d7c24 */ /* 0x000fe2000f8e02ff */
[----:B------:R-:W-:Y:S01]  /*3cd0*/  LEA.HI.X.SX32 R7, R5, UR7, 0x2, P6 ;  /* 0x0000000705077c11 */ /* 0x000fe2000b0f16ff */
[----:B------:R-:W-:Y:S01]  /*3ce0*/  IMAD R27, R66, UR5, RZ ;  /* 0x00000005421b7c24 */ /* 0x000fe2000f8e02ff */
[-C--:B------:R-:W-:Y:S01]  /*3cf0*/  LEA R18, P6, R16, R0.reuse, 0x2 ;  /* 0x0000000010127211 */ /* 0x080fe200078c10ff */
[----:B------:R-:W-:Y:S01]  /*3d00*/  IMAD R30, R19, UR5, RZ ;  /* 0x00000005131e7c24 */ /* 0x000fe2000f8e02ff */
[----:B------:R-:W-:Y:S01]  /*3d10*/  LEA.HI.X.SX32 R5, R12, UR7, 0x2, P5 ;  /* 0x000000070c057c11 */ /* 0x000fe2000a8f16ff */
[----:B------:R-:W-:Y:S01]  /*3d20*/  IMAD R31, R70, UR5, RZ ;  /* 0x00000005461f7c24 */ /* 0x000fe2000f8e02ff */
[-C--:B------:R-:W-:Y:S01]  /*3d30*/  LEA R158, P4, R17, R0.reuse, 0x2 ;  /* 0x00000000119e7211 */ /* 0x080fe200078810ff */
[----:B------:R-:W-:Y:S01]  /*3d40*/  IMAD R33, R74, UR5, RZ ;  /* 0x000000054a217c24 */ /* 0x000fe2000f8e02ff */
[-C--:B------:R-:W-:Y:S01]  /*3d50*/  LEA R162, P5, R20, R0.reuse, 0x2 ;  /* 0x0000000014a27211 */ /* 0x080fe200078a10ff */
[----:B------:R-:W-:Y:S01]  /*3d60*/  IMAD R35, R78, UR5, RZ ;  /* 0x000000054e237c24 */ /* 0x000fe2000f8e02ff */
[-C--:B------:R-:W-:Y:S01]  /*3d70*/  LEA.HI.X.SX32 R19, R16, R3.reuse, 0x2, P6 ;  /* 0x0000000310137211 */ /* 0x080fe200030f16ff */
        /* <DEDUP_REMOVED lines=48> */
[----:B------:R2:W-:Y:S01]  /*4080*/  STL.64 [R1+0x1418], R14 ;  /* 0x0014180e01007387 */ /* 0x0005e20000100a00 */
[-C--:B------:R-:W-:Y:S01]  /*4090*/  LEA R214, P6, R51, R0.reuse, 0x2 ;  /* 0x0000000033d67211 */ /* 0x080fe200078c10ff */
[----:B------:R-:W-:Y:S01]  /*40a0*/  IMAD R75, R87, UR5, RZ ;  /* 0x00000005574b7c24 */ /* 0x000fe2000f8e02ff */
[-C--:B------:R-:W-:Y:S01]  /*40b0*/  LEA.HI.X.SX32 R207, R47, R3.reuse, 0x2, P4 ;  /* 0x000000032fcf7211 */ /* 0x080fe200020f16ff */
[----:B------:R3:W-:Y:S01]  /*40c0*/  STL.64 [R1+0x1420], R18 ;  /* 0x0014201201007387 */ /* 0x0007e20000100a00 */
[-C--:B------:R-:W-:Y:S01]  /*40d0*/  LEA R218, P4, R53, R0.reuse, 0x2 ;  /* 0x0000000035da7211 */ /* 0x080fe200078810ff */
[----:B------:R-:W-:Y:S01]  /*40e0*/  IMAD R70, R77, UR5, RZ ;  /* 0x000000054d467c24 */ /* 0x000fe2000f8e02ff */
[-C--:B------:R-:W-:Y:S01]  /*40f0*/  LEA.HI.X.SX32 R211, R49, R3.reuse, 0x2, P5 ;  /* 0x0000000331d37211 */ /* 0x080fe200028f16ff */
[----:B------:R-:W-:Y:S01]  /*4100*/  STL.64 [R1+0x1428], R158 ;  /* 0x0014289e01007387 */ /* 0x000fe20000100a00 */
[-C--:B------:R-:W-:Y:S01]  /*4110*/  LEA R222, P5, R55, R0.reuse, 0x2 ;  /* 0x0000000037de7211 */ /* 0x080fe200078a10ff */
[----:B------:R-:W-:Y:S01]  /*4120*/  IMAD R77, R91, UR5, RZ ;  /* 0x000000055b4d7c24 */ /* 0x000fe2000f8e02ff */
[-C--:B------:R-:W-:Y:S01]  /*4130*/  LEA.HI.X.SX32 R215, R51, R3.reuse, 0x2, P6 ;  /* 0x0000000333d77211 */ /* 0x080fe200030f16ff */
[----:B------:R-:W-:Y:S01]  /*4140*/  STL.64 [R1+0x1430], R162 ;  /* 0x001430a201007387 */ /* 0x000fe20000100a00 */
[-C--:B------:R-:W-:Y:S01]  /*4150*/  LEA R226, P6, R57, R0.reuse, 0x2 ;  /* 0x0000000039e27211 */ /* 0x080fe200078c10ff */
[----:B------:R-:W-:Y:S01]  /*4160*/  IMAD R32, R72, UR5, RZ ;  /* 0x0000000548207c24 */ /* 0x000fe2000f8e02ff */
[-C--:B------:R-:W-:Y:S01]  /*4170*/  LEA.HI.X.SX32 R219, R53, R3.reuse, 0x2, P4 ;  /* 0x0000000335db7211 */ /* 0x080fe200020f16ff */
[----:B------:R-:W-:Y:S01]  /*4180*/  IMAD R79, R95, UR5, RZ ;  /* 0x000000055f4f7c24 */ /* 0x000fe2000f8e02ff */
[-C--:B------:R-:W-:Y:S01]  /*4190*/  LEA R230, P4, R59, R0.reuse, 0x2 ;  /* 0x000000003be67211 */ /* 0x080fe200078810ff */
[----:B------:R-:W-:Y:S01]  /*41a0*/  STL.64 [R1+0x1438], R166 ;  /* 0x001438a601007387 */ /* 0x000fe20000100a00 */
        /* <DEDUP_REMOVED lines=97> */
[----:B------:R-:W-:Y:S01]  /*47c0*/  IMAD.SHL.U32 R34, R10, 0x2, RZ ;  /* 0x000000020a227824 */ /* 0x000fe200078e00ff */
[-C--:B------:R-:W-:Y:S01]  /*47d0*/  LEA R204, P5, R46, R0.reuse, 0x2 ;  /* 0x000000002ecc7211 */ /* 0x080fe200078a10ff */
[----:B------:R-:W-:Y:S01]  /*47e0*/  STL.64 [R1+0x14f0], R142 ;  /* 0x0014f08e01007387 */ /* 0x000fe20000100a00 */
[-C--:B------:R-:W-:Y:S01]  /*47f0*/  LEA.HI.X.SX32 R197, R42, R3.reuse, 0x2, P6 ;  /* 0x000000032ac57211 */ /* 0x080fe200030f16ff */
[----:B------:R-:W-:Y:S01]  /*4800*/  IMAD R33, R10, 0x3, RZ ;  /* 0x000000030a217824 */ /* 0x000fe200078e02ff */
[-C--:B------:R-:W-:Y:S01]  /*4810*/  LEA R208, P6, R48, R0.reuse, 0x2 ;  /* 0x0000000030d07211 */ /* 0x080fe200078c10ff */
[----:B------:R-:W-:Y:S01]  /*4820*/  STL.64 [R1+0xe28], R138 ;  /* 0x000e288a01007387 */ /* 0x000fe20000100a00 */
[-C--:B------:R-:W-:Y:S01]  /*4830*/  LEA.HI.X.SX32 R201, R44, R3.reuse, 0x2, P4 ;  /* 0x000000032cc97211 */ /* 0x080fe200020f16ff */
[--C-:B--2---:R-:W-:Y:S01]  /*4840*/  IMAD.WIDE R14, R34, 0x4, R8.reuse ;  /* 0x00000004220e7825 */ /* 0x104fe200078e0208 */
        /* <DEDUP_REMOVED lines=11> */
[----:B------:R-:W-:Y:S01]  /*4900*/  IMAD R30, R10, 0x6, RZ ;  /* 0x000000060a1e7824 */ /* 0x000fe200078e02ff */
[-C--:B------:R-:W-:Y:S01]  /*4910*/  LEA R224, P4, R56, R0.reuse, 0x2 ;  /* 0x0000000038e07211 */ /* 0x080fe200078810ff */
[----:B------:R-:W-:Y:S01]  /*4920*/  STL.64 [R1+0xe48], R134 ;  /* 0x000e488601007387 */ /* 0x000fe20000100a00 */
[-C--:B------:R-:W-:Y:S01]  /*4930*/  LEA.HI.X.SX32 R217, R52, R3.reuse, 0x2, P5 ;  /* 0x0000000334d97211 */ /* 0x080fe200028f16ff */
[--C-:B---3--:R-:W-:Y:S01]  /*4940*/  IMAD.WIDE R18, R33, 0x4, R8.reuse ;  /* 0x0000000421127825 */ /* 0x108fe200078e0208 */
[-C--:B------:R-:W-:Y:S01]  /*4950*/  LEA R228, P5, R58, R0.reuse, 0x2 ;  /* 0x000000003ae47211 */ /* 0x080fe200078a10ff */
[----:B------:R-:W-:Y:S01]  /*4960*/  STL.64 [R1+0x1508], R134 ;  /* 0x0015088601007387 */ /* 0x000fe20000100a00 */
[-C--:B------:R-:W-:Y:S01]  /*4970*/  LEA.HI.X.SX32 R221, R54, R3.reuse, 0x2, P6 ;  /* 0x0000000336dd7211 */ /* 0x080fe200030f16ff */
[----:B------:R-:W-:Y:S01]  /*4980*/  IMAD R29, R10, 0x7, RZ ;  /* 0x000000070a1d7824 */ /* 0x000fe200078e02ff */
[-C--:B------:R-:W-:Y:S01]  /*4990*/  LEA R232, P6, R60, R0.reuse, 0x2 ;  /* 0x000000003ce87211 */ /* 0x080fe200078c10ff */
[----:B------:R2:W-:Y:S01]  /*49a0*/  STL.64 [R1+0x1510], R16 ;  /* 0x0015101001007387 */ /* 0x0005e20000100a00 */
[-C--:B------:R-:W-:Y:S01]  /*49b0*/  LEA.HI.X.SX32 R225, R56, R3.reuse, 0x2, P4 ;  /* 0x0000000338e17211 */ /* 0x080fe200020f16ff */
[----:B------:R-:W-:Y:S01]  /*49c0*/  IMAD.SHL.U32 R28, R10, 0x8, RZ ;  /* 0x000000080a1c7824 */ /* 0x000fe200078e00ff */
[-C--:B------:R-:W-:Y:S01]  /*49d0*/  LEA R236, P4, R62, R0.reuse, 0x2 ;  /* 0x000000003eec7211 */ /* 0x080fe200078810ff */
[----:B------:R-:W-:Y:S01]  /*49e0*/  STL.64 [R1+0x1260], R132 ;  /* 0x0012608401007387 */ /* 0x000fe20000100a00 */
[-C--:B------:R-:W-:Y:S01]  /*49f0*/  LEA.HI.X.SX32 R229, R58, R3.reuse, 0x2, P5 ;  /* 0x000000033ae57211 */ /* 0x080fe200028f16ff */
[----:B------:R-:W3:Y:S01]  /*4a00*/  LDC R56, c[0x0][0x230] ;  /* 0x00008c00ff387b82 */ /* 0x000ee20000000800 */
        /* <DEDUP_REMOVED lines=11> */
[----:B------:R-:W-:Y:S01]  /*4ac0*/  IMAD R26, R10, 0xa, RZ ;  /* 0x0000000a0a1a7824 */ /* 0x000fe200078e02ff */
[-C--:B------:R-:W-:Y:S01]  /*4ad0*/  LEA R130, P5, R70, R0.reuse, 0x2 ;  /* 0x0000000046827211 */ /* 0x080fe200078a10ff */
[----:B------:R2:W-:Y:S01]  /*4ae0*/  STL.64 [R1+0x1530], R164 ;  /* 0x001530a401007387 */ /* 0x0005e20000100a00 */
        /* <DEDUP_REMOVED lines=15> */
[----:B------:R4:W-:Y:S01]  /*4be0*/  STL.64 [R1+0x1550], R180 ;  /* 0x001550b401007387 */ /* 0x0009e20000100a00 */
[-C--:B------:R-:W-:Y:S01]  /*4bf0*/  LEA.HI.X.SX32 R127, R74, R3.reuse, 0x2, P4 ;  /* 0x000000034a7f7211 */ /* 0x080fe200020f16ff */
[--C-:B--2---:R-:W-:Y:S01]  /*4c00*/  IMAD.WIDE R164, R13, 0x4, R8.reuse ;  /* 0x000000040da47825 */ /* 0x104fe200078e0208 */
[-C--:B------:R-:W-:Y:S01]  /*4c10*/  LEA R120, P4, R80, R0.reuse, 0x2 ;  /* 0x0000000050787211 */ /* 0x080fe200078810ff */
[----:B------:R-:W-:Y:S01]  /*4c20*/  STL.64 [R1+0x1558], R184 ;  /* 0x001558b801007387 */ /* 0x000fe20000100a00 */
[-C--:B------:R-:W-:Y:S01]  /*4c30*/  LEA.HI.X.SX32 R125, R76, R3.reuse, 0x2, P5 ;  /* 0x000000034c7d7211 */ /* 0x080fe200028f16ff */
[----:B------:R-:W-:Y:S01]  /*4c40*/  IMAD.SHL.U32 R37, R10, 0x10, RZ ;  /* 0x000000100a257824 */ /* 0x000fe200078e00ff */
[----:B------:R-:W-:Y:S01]  /*4c50*/  LEA R118, P5, R82, R0, 0x2 ;  /* 0x0000000052767211 */ /* 0x000fe200078a10ff */
[----:B------:R-:W-:Y:S01]  /*4c60*/  STL.64 [R1+0x1560], R188 ;  /* 0x001560bc01007387 */ /* 0x000fe20000100a00 */
[-C--:B------:R-:W-:Y:S01]  /*4c70*/  LEA.HI.X.SX32 R123, R78, R3.reuse, 0x2, P6 ;  /* 0x000000034e7b7211 */ /* 0x080fe200030f16ff */
[----:B------:R-:W-:Y:S01]  /*4c80*/  IMAD R38, R10, 0x11, RZ ;  /* 0x000000110a267824 */ /* 0x000fe200078e02ff */
[-C--:B------:R-:W-:Y:S01]  /*4c90*/  LEA.HI.X.SX32 R121, R80, R3.reuse, 0x2, P4 ;  /* 0x0000000350797211 */ /* 0x080fe200020f16ff */
[----:B------:R-:W-:Y:S01]  /*4ca0*/  STL.64 [R1+0x1568], R192 ;  /* 0x001568c001007387 */ /* 0x000fe20000100a00 */
[----:B------:R-:W-:Y:S01]  /*4cb0*/  LEA.HI.X.SX32 R119, R82, R3, 0x2, P5 ;  /* 0x0000000352777211 */ /* 0x000fe200028f16ff */
[--C-:B----4-:R-:W-:Y:S01]  /*4cc0*/  IMAD.WIDE R180, R22, 0x4, R8.reuse ;  /* 0x0000000416b47825 */ /* 0x110fe200078e0208 */
[----:B------:R-:W-:Y:S01]  /*4cd0*/  LEA R2, P6, R25, UR6, 0x2 ;  /* 0x0000000619027c11 */ /* 0x000fe2000f8c10ff */
[----:B------:R2:W-:Y:S01]  /*4ce0*/  STL.64 [R1+0x1570], R196 ;  /* 0x001570c401007387 */ /* 0x0005e20000100a00 */
[----:B------:R-:W-:Y:S01]  /*4cf0*/  LOP3.LUT R12, R157, 0x70, RZ, 0xc0, !PT ;  /* 0x000000709d0c7812 */ /* 0x000fe200078ec0ff */
[--C-:B------:R-:W-:Y:S01]  /*4d00*/  IMAD.WIDE R142, R36, 0x4, R8.reuse ;  /* 0x00000004248e7825 */ /* 0x100fe200078e0208 */
[----:B------:R-:W-:Y:S01]  /*4d10*/  LEA.HI.X.SX32 R3, R25, UR7, 0x2, P6 ;  /* 0x0000000719037c11 */ /* 0x000fe2000b0f16ff */
[----:B------:R-:W-:Y:S01]  /*4d20*/  STL.64 [R1+0x1578], R200 ;  /* 0x001578c801007387 */ /* 0x000fe20000100a00 */
[----:B------:R-:W-:Y:S01]  /*4d30*/  UMOV UR7, 0x400 ;  /* 0x0000040000077882 */ /* 0x000fe20000000000 */
[C---:B------:R-:W-:Y:S01]  /*4d40*/  IMAD R25, R10.reuse, 0xb, RZ ;  /* 0x0000000b0a197824 */ /* 0x040fe200078e02ff */
[----:B------:R-:W4:Y:S01]  /*4d50*/  LDC R54, c[0x0][0x230] ;  /* 0x00008c00ff367b82 */ /* 0x000f220000000800 */
[----:B------:R-:W-:Y:S01]  /*4d60*/  STL.64 [R1+0x1580], R204 ;  /* 0x001580cc01007387 */ /* 0x000fe20000100a00 */
[C---:B------:R-:W-:Y:S01]  /*4d70*/  IMAD R39, R10.reuse, 0x12, RZ ;  /* 0x000000120a277824 */ /* 0x040fe200078e02ff */
[----:B-1----:R-:W-:Y:S01]  /*4d80*/  ULEA UR7, UR4, UR7, 0x18 ;  /* 0x0000000704077291 */ /* 0x002fe2000f8ec03f */
[----:B------:R-:W-:Y:S01]  /*4d90*/  IMAD R40, R10, 0x13, RZ ;  /* 0x000000130a287824 */ /* 0x000fe200078e02ff */
[----:B------:R-:W-:Y:S01]  /*4da0*/  STL.64 [R1+0x1588], R208 ;  /* 0x001588d001007387 */ /* 0x000fe20000100a00 */
[--C-:B--2---:R-:W-:Y:S01]  /*4db0*/  IMAD.WIDE R196, R25, 0x4, R8.reuse ;  /* 0x0000000419c47825 */ /* 0x104fe200078e0208 */
[----:B------:R-:W-:Y:S01]  /*4dc0*/  ISETP.GE.U32.AND P4, PT, R83, 0x7fffffdc, PT ;  /* 0x7fffffdc5300780c */ /* 0x000fe20003f86070 */
[----:B------:R-:W1:Y:S01]  /*4dd0*/  LDC R53, c[0x0][0x230] ;  /* 0x00008c00ff357b82 */ /* 0x000e620000000800 */
[----:B------:R2:W-:Y:S01]  /*4de0*/  STL.64 [R1+0x1590], R212 ;  /* 0x001590d401007387 */ /* 0x0005e20000100a00 */
[----:B------:R-:W-:-:S03]  /*4df0*/  IMAD.WIDE R242, R37, 0x4, R8 ;  /* 0x0000000425f27825 */ /* 0x000fc600078e0208 */
[----:B------:R-:W-:Y:S01]  /*4e00*/  STL.64 [R1+0x1598], R216 ;  /* 0x001598d801007387 */ /* 0x000fe20000100a00 */
[C---:B------:R-:W-:Y:S02]  /*4e10*/  IMAD R41, R10.reuse, 0x14, RZ ;  /* 0x000000140a297824 */ /* 0x040fe400078e02ff */
[----:B------:R-:W-:Y:S01]  /*4e20*/  IMAD R42, R10, 0x15, RZ ;  /* 0x000000150a2a7824 */ /* 0x000fe200078e02ff */
[----:B------:R-:W-:Y:S01]  /*4e30*/  STL.64 [R1+0x15a0], R220 ;  /* 0x0015a0dc01007387 */ /* 0x000fe20000100a00 */
[--C-:B------:R-:W-:Y:S01]  /*4e40*/  IMAD.WIDE R226, R38, 0x4, R8.reuse ;  /* 0x0000000426e27825 */ /* 0x100fe200078e0208 */
[----:B------:R-:W1:Y:S02]  /*4e50*/  LDC R55, c[0x0][0x230] ;  /* 0x00008c00ff377b82 */ /* 0x000e640000000800 */
[----:B------:R-:W-:Y:S01]  /*4e60*/  STL.64 [R1+0x15a8], R224 ;  /* 0x0015a8e001007387 */ /* 0x000fe20000100a00 */
[----:B--2---:R-:W-:-:S03]  /*4e70*/  IMAD.WIDE R212, R26, 0x4, R8 ;  /* 0x000000041ad47825 */ /* 0x004fc600078e0208 */
[----:B------:R2:W-:Y:S01]  /*4e80*/  STL.64 [R1+0x15b0], R228 ;  /* 0x0015b0e401007387 */ /* 0x0005e20000100a00 */
[C---:B------:R-:W-:Y:S02]  /*4e90*/  IMAD R43, R10.reuse, 0x16, RZ ;  /* 0x000000160a2b7824 */ /* 0x040fe400078e02ff */
[--C-:B------:R-:W-:Y:S01]  /*4ea0*/  IMAD.WIDE R210, R39, 0x4, R8.reuse ;  /* 0x0000000427d27825 */ /* 0x100fe200078e0208 */
[----:B------:R-:W-:Y:S03]  /*4eb0*/  STL.64 [R1+0x15b8], R232 ;  /* 0x0015b8e801007387 */ /* 0x000fe60000100a00 */
[----:B------:R-:W-:Y:S01]  /*4ec0*/  IMAD R44, R10, 0x17, RZ ;  /* 0x000000170a2c7824 */ /* 0x000fe200078e02ff */
[----:B------:R-:W-:Y:S01]  /*4ed0*/  STL.64 [R1+0x15c0], R236 ;  /* 0x0015c0ec01007387 */ /* 0x000fe20000100a00 */
[----:B------:R-:W-:-:S03]  /*4ee0*/  IMAD.WIDE R194, R40, 0x4, R8 ;  /* 0x0000000428c27825 */ /* 0x000fc600078e0208 */
        /* <DEDUP_REMOVED lines=11> */
[----:B------:R-:W-:Y:S01]  /*4fa0*/  STL.64 [R1+0xe10], R128 ;  /* 0x000e108001007387 */ /* 0x000fe20000100a00 */
[C---:B------:R-:W-:Y:S02]  /*4fb0*/  IMAD R47, R10.reuse, 0x1a, RZ ;  /* 0x0000001a0a2f7824 */ /* 0x040fe400078e02ff */
[--C-:B------:R-:W-:Y:S01]  /*4fc0*/  IMAD.WIDE R158, R43, 0x4, R8.reuse ;  /* 0x000000042b9e7825 */ /* 0x100fe200078e0208 */
[----:B------:R-:W-:Y:S03]  /*4fd0*/  STL.64 [R1+0x15e8], R128 ;  /* 0x0015e88001007387 */ /* 0x000fe60000100a00 */
[----:B------:R-:W-:Y:S01]  /*4fe0*/  IMAD R48, R10, 0x1b, RZ ;  /* 0x0000001b0a307824 */ /* 0x000fe200078e02ff */
[----:B------:R-:W-:Y:S01]  /*4ff0*/  STL.64 [R1+0xe20], R126 ;  /* 0x000e207e01007387 */ /* 0x000fe20000100a00 */
[----:B------:R-:W-:-:S03]  /*5000*/  IMAD.WIDE R152, R44, 0x4, R8 ;  /* 0x000000042c987825 */ /* 0x000fc600078e0208 */
        /* <DEDUP_REMOVED lines=10> */
[----:B------:R-:W-:Y:S02]  /*50b0*/  IMAD R51, R10, 0x1e, RZ ;  /* 0x0000001e0a337824 */ /* 0x000fe400078e02ff */
[--C-:B------:R-:W-:Y:S01]  /*50c0*/  IMAD.WIDE R104, R47, 0x4, R8.reuse ;  /* 0x000000042f687825 */ /* 0x100fe200078e0208 */
[----:B------:R-:W-:Y:S03]  /*50d0*/  STL.64 [R1+0x1258], R120 ;  /* 0x0012587801007387 */ /* 0x000fe60000100a00 */
[--C-:B------:R-:W-:Y:S01]  /*50e0*/  IMAD.WIDE R96, R48, 0x4, R8.reuse ;  /* 0x0000000430607825 */ /* 0x100fe200078e0208 */
[----:B------:R-:W-:Y:S03]  /*50f0*/  STL.64 [R1+0x1608], R120 ;  /* 0x0016087801007387 */ /* 0x000fe60000100a00 */
[----:B------:R-:W-:Y:S01]  /*5100*/  IMAD R52, R10, 0x1f, RZ ;  /* 0x0000001f0a347824 */ /* 0x000fe200078e02ff */
[----:B------:R-:W-:Y:S01]  /*5110*/  STL.64 [R1+0x1268], R118 ;  /* 0x0012687601007387 */ /* 0x000fe20000100a00 */
[----:B------:R-:W-:-:S03]  /*5120*/  IMAD.WIDE R88, R49, 0x4, R8 ;  /* 0x0000000431587825 */ /* 0x000fc600078e0208 */
[----:B------:R2:W-:Y:S01]  /*5130*/  STL.64 [R1+0x1610], R118 ;  /* 0x0016107601007387 */ /* 0x0005e20000100a00 */
[----:B------:R-:W-:-:S03]  /*5140*/  IMAD.WIDE R80, R50, 0x4, R8 ;  /* 0x0000000432507825 */ /* 0x000fc600078e0208 */
[----:B---3--:R-:W-:Y:S01]  /*5150*/  STL [R1+0x1648], R56 ;  /* 0x0016483801007387 */ /* 0x008fe20000100800 */
[----:B------:R-:W-:-:S03]  /*5160*/  IMAD.WIDE R72, R51, 0x4, R8 ;  /* 0x0000000433487825 */ /* 0x000fc600078e0208 */
[----:B------:R-:W-:Y:S01]  /*5170*/  STL [R1+0x1618], R156 ;  /* 0x0016189c01007387 */ /* 0x000fe20000100800 */
[----:B------:R-:W-:-:S03]  /*5180*/  IMAD.WIDE R64, R52, 0x4, R8 ;  /* 0x0000000434407825 */ /* 0x000fc600078e0208 */
[----:B------:R3:W-:Y:S01]  /*5190*/  STL.64 [R1+0xe68], R16 ;  /* 0x000e681001007387 */ /* 0x0007e20000100a00 */
[----:B--2---:R-:W-:-:S03]  /*51a0*/  IMAD.WIDE R118, R30, 0x4, R8 ;  /* 0x000000041e767825 */ /* 0x004fc600078e0208 */
[----:B------:R2:W-:Y:S01]  /*51b0*/  STL.64 [R1+0xe50], R14 ;  /* 0x000e500e01007387 */ /* 0x0005e20000100a00 */
[----:B------:R-:W-:-:S03]  /*51c0*/  IMAD.WIDE R120, R30, 0x4, R6 ;  /* 0x000000041e787825 */ /* 0x000fc600078e0206 */
[----:B------:R-:W-:Y:S01]  /*51d0*/  STL.64 [R1+0xeb0], R18 ;  /* 0x000eb01201007387 */ /* 0x000fe20000100a00 */
[----:B------:R-:W-:-:S04]  /*51e0*/  IMAD.WIDE R128, R29, 0x4, R6 ;  /* 0x000000041d807825 */ /* 0x000fc800078e0206 */
[----:B---3--:R-:W-:-:S04]  /*51f0*/  IMAD.WIDE R16, R32, 0x4, R8 ;  /* 0x0000000420107825 */ /* 0x008fc800078e0208 */
[----:B--2---:R-:W-:Y:S01]  /*5200*/  IMAD.WIDE R14, R31, 0x4, R8 ;  /* 0x000000041f0e7825 */ /* 0x004fe200078e0208 */
[----:B------:R2:W-:Y:S03]  /*5210*/  STL.64 [R1+0xed0], R16 ;  /* 0x000ed01001007387 */ /* 0x0005e60000100a00 */
[--C-:B------:R-:W-:Y:S01]  /*5220*/  IMAD.WIDE R240, R28, 0x4, R6.reuse ;  /* 0x000000041cf07825 */ /* 0x100fe200078e0206 */
[----:B------:R3:W-:Y:S03]  /*5230*/  STL.64 [R1+0xef0], R14 ;  /* 0x000ef00e01007387 */ /* 0x0007e60000100a00 */
[--C-:B------:R-:W-:Y:S01]  /*5240*/  IMAD.WIDE R224, R27, 0x4, R6.reuse ;  /* 0x000000041be07825 */ /* 0x100fe200078e0206 */
[----:B------:R-:W-:Y:S03]  /*5250*/  STL.64 [R1+0xf10], R118 ;  /* 0x000f107601007387 */ /* 0x000fe60000100a00 */
[----:B------:R-:W-:Y:S01]  /*5260*/  IMAD.WIDE R208, R26, 0x4, R6 ;  /* 0x000000041ad07825 */ /* 0x000fe200078e0206 */
[----:B------:R4:W-:Y:S03]  /*5270*/  STL.64 [R1+0x1640], R118 ;  /* 0x0016407601007387 */ /* 0x0009e60000100a00 */
[----:B--2---:R-:W-:Y:S01]  /*5280*/  IMAD.WIDE R16, R35, 0x4, R8 ;  /* 0x0000000423107825 */ /* 0x004fe200078e0208 */
[----:B------:R-:W-:Y:S03]  /*5290*/  STL.64 [R1+0xf30], R126 ;  /* 0x000f307e01007387 */ /* 0x000fe60000100a00 */
[--C-:B---3--:R-:W-:Y:S01]  /*52a0*/  IMAD.WIDE R14, R10, 0x4, R6.reuse ;  /* 0x000000040a0e7825 */ /* 0x108fe200078e0206 */
[----:B------:R-:W-:Y:S03]  /*52b0*/  STL.64 [R1+0x1620], R126 ;  /* 0x0016207e01007387 */ /* 0x000fe60000100a00 */
[--C-:B------:R-:W-:Y:S01]  /*52c0*/  IMAD.WIDE R192, R25, 0x4, R6.reuse ;  /* 0x0000000419c07825 */ /* 0x100fe200078e0206 */
[----:B------:R-:W-:Y:S03]  /*52d0*/  STL.64 [R1+0xf50], R244 ;  /* 0x000f50f401007387 */ /* 0x000fe60000100a00 */
[--C-:B----4-:R-:W-:Y:S01]  /*52e0*/  IMAD.WIDE R118, R32, 0x4, R6.reuse ;  /* 0x0000000420767825 */ /* 0x110fe200078e0206 */
[----:B------:R2:W-:Y:S03]  /*52f0*/  STL.64 [R1+0x1628], R244 ;  /* 0x001628f401007387 */ /* 0x0005e60000100a00 */
[--C-:B------:R-:W-:Y:S01]  /*5300*/  IMAD.WIDE R176, R22, 0x4, R6.reuse ;  /* 0x0000000416b07825 */ /* 0x100fe200078e0206 */
[----:B------:R-:W-:Y:S03]  /*5310*/  STL.64 [R1+0xf70], R228 ;  /* 0x000f70e401007387 */ /* 0x000fe60000100a00 */
[--C-:B------:R-:W-:Y:S01]  /*5320*/  IMAD.WIDE R160, R13, 0x4, R6.reuse ;  /* 0x000000040da07825 */ /* 0x100fe200078e0206 */
[----:B------:R-:W-:Y:S03]  /*5330*/  STL.64 [R1+0x1630], R228 ;  /* 0x001630e401007387 */ /* 0x000fe60000100a00 */
[--C-:B------:R-:W-:Y:S01]  /*5340*/  IMAD.WIDE R134, R35, 0x4, R6.reuse ;  /* 0x0000000423867825 */ /* 0x100fe200078e0206 */
[----:B------:R-:W-:Y:S03]  /*5350*/  STL.64 [R1+0xf90], R212 ;  /* 0x000f90d401007387 */ /* 0x000fe60000100a00 */
[--C-:B--2---:R-:W-:Y:S01]  /*5360*/  IMAD.WIDE R244, R31, 0x4, R6.reuse ;  /* 0x000000041ff47825 */ /* 0x104fe200078e0206 */
[----:B------:R-:W-:Y:S03]  /*5370*/  STL.64 [R1+0x1638], R212 ;  /* 0x001638d401007387 */ /* 0x000fe60000100a00 */
[--C-:B------:R-:W-:Y:S01]  /*5380*/  IMAD.WIDE R144, R36, 0x4, R6.reuse ;  /* 0x0000000424907825 */ /* 0x100fe200078e0206 */
[----:B------:R-:W-:Y:S03]  /*5390*/  STL.64 [R1+0xfb0], R196 ;  /* 0x000fb0c401007387 */ /* 0x000fe60000100a00 */
[--C-:B------:R-:W-:Y:S01]  /*53a0*/  IMAD.WIDE R238, R37, 0x4, R6.reuse ;  /* 0x0000000425ee7825 */ /* 0x100fe200078e0206 */
[----:B------:R-:W-:Y:S03]  /*53b0*/  STL.64 [R1+0x1650], R196 ;  /* 0x001650c401007387 */ /* 0x000fe60000100a00 */
[--C-:B------:R-:W-:Y:S01]  /*53c0*/  IMAD.WIDE R222, R38, 0x4, R6.reuse ;  /* 0x0000000426de7825 */ /* 0x100fe200078e0206 */
[----:B------:R-:W-:Y:S03]  /*53d0*/  STL.64 [R1+0xfd0], R180 ;  /* 0x000fd0b401007387 */ /* 0x000fe60000100a00 */
[--C-:B------:R-:W-:Y:S01]  /*53e0*/  IMAD.WIDE R206, R39, 0x4, R6.reuse ;  /* 0x0000000427ce7825 */ /* 0x100fe200078e0206 */
        /* <DEDUP_REMOVED lines=9> */
[----:B------:R-:W-:Y:S01]  /*5480*/  IMAD.WIDE R18, R43, 0x4, R6 ;  /* 0x000000042b127825 */ /* 0x000fe200078e0206 */
[----:B------:R-:W-:Y:S03]  /*5490*/  STL.64 [R1+0x1030], R142 ;  /* 0x0010308e01007387 */ /* 0x000fe60000100a00 */
[----:B------:R-:W-:Y:S01]  /*54a0*/  IMAD R12, R146, 0x80, R12 ;  /* 0x00000080920c7824 */ /* 0x000fe200078e020c */
[----:B------:R2:W-:Y:S01]  /*54b0*/  STL.64 [R1+0x1670], R142 ;  /* 0x0016708e01007387 */ /* 0x0005e20000100a00 */
[----:B------:R-:W-:-:S03]  /*54c0*/  IMAD.WIDE R140, R44, 0x4, R6 ;  /* 0x000000042c8c7825 */ /* 0x000fc600078e0206 */
[----:B------:R-:W-:Y:S01]  /*54d0*/  STL.64 [R1+0x1050], R242 ;  /* 0x001050f201007387 */ /* 0x000fe20000100a00 */
[----:B------:R-:W-:-:S03]  /*54e0*/  IMAD.WIDE R146, R45, 0x4, R6 ;  /* 0x000000042d927825 */ /* 0x000fc600078e0206 */
[----:B------:R3:W-:Y:S01]  /*54f0*/  STL.64 [R1+0x1678], R242 ;  /* 0x001678f201007387 */ /* 0x0007e20000100a00 */
[----:B------:R-:W-:-:S03]  /*5500*/  IMAD.WIDE R110, R46, 0x4, R6 ;  /* 0x000000042e6e7825 */ /* 0x000fc600078e0206 */
[----:B------:R-:W-:Y:S01]  /*5510*/  STL.64 [R1+0x1070], R226 ;  /* 0x001070e201007387 */ /* 0x000fe20000100a00 */
[----:B--2---:R-:W-:-:S03]  /*5520*/  IMAD.WIDE R142, R34, 0x4, R6 ;  /* 0x00000004228e7825 */ /* 0x004fc600078e0206 */
[----:B------:R-:W-:Y:S01]  /*5530*/  STL.64 [R1+0x1090], R210 ;  /* 0x001090d201007387 */ /* 0x000fe20000100a00 */
[----:B------:R-:W-:-:S03]  /*5540*/  IMAD.WIDE R102, R47, 0x4, R6 ;  /* 0x000000042f667825 */ /* 0x000fc600078e0206 */
        /* <DEDUP_REMOVED lines=9> */
[----:B---3--:R-:W-:-:S03]  /*55e0*/  IMAD.WIDE R242, R10, 0x4, R4 ;  /* 0x000000040af27825 */ /* 0x008fc600078e0204 */
        /* <DEDUP_REMOVED lines=14> */
[----:B------:R2:W-:Y:S01]  /*56d0*/  STL.64 [R1+0xe78], R14 ;  /* 0x000e780e01007387 */ /* 0x0005e20000100a00 */
        /* <DEDUP_REMOVED lines=66> */
[--C-:B------:R-:W-:Y:S02]  /*5b00*/  IMAD.WIDE R184, R25, 0x4, R2.reuse ;  /* 0x0000000419b87825 */ /* 0x100fe400078e0202 */
[----:B------:R-:W2:Y:S01]  /*5b10*/  LDC R25, c[0x0][0x230] ;  /* 0x00008c00ff197b82 */ /* 0x000ea20000000800 */
[----:B------:R-:W-:Y:S01]  /*5b20*/  STL.64 [R1+0xec0], R196 ;  /* 0x000ec0c401007387 */ /* 0x000fe20000100a00 */
[----:B------:R-:W-:-:S03]  /*5b30*/  IMAD.WIDE R168, R22, 0x4, R2 ;  /* 0x0000000416a87825 */ /* 0x000fc600078e0202 */
[----:B------:R-:W-:Y:S01]  /*5b40*/  STL.64 [R1+0xee0], R212 ;  /* 0x000ee0d401007387 */ /* 0x000fe20000100a00 */
[--C-:B------:R-:W-:Y:S02]  /*5b50*/  IMAD.WIDE R132, R13, 0x4, R2.reuse ;  /* 0x000000040d847825 */ /* 0x100fe400078e0202 */
[----:B------:R-:W3:Y:S01]  /*5b60*/  LDC R22, c[0x0][0x230] ;  /* 0x00008c00ff167b82 */ /* 0x000ee20000000800 */
        /* <DEDUP_REMOVED lines=19> */
[----:B------:R-:W-:Y:S02]  /*5ca0*/  VIADD R0, R12, UR7 ;  /* 0x000000070c007c36 */ /* 0x000fe40008000000 */
[----:B------:R-:W-:Y:S01]  /*5cb0*/  VIADD R54, R54, 0xfffffffa ;  /* 0xfffffffa36367836 */ /* 0x000fe20000000000 */
[----:B------:R-:W-:Y:S01]  /*5cc0*/  STL.64 [R1+0x1040], R250 ;  /* 0x001040fa01007387 */ /* 0x000fe20000100a00 */
[----:B-1----:R-:W-:-:S03]  /*5cd0*/  VIADD R53, R53, 0xfffffff9 ;  /* 0xfffffff935357836 */ /* 0x002fc60000000000 */
[----:B------:R-:W-:Y:S04]  /*5ce0*/  STL.64 [R1+0x1060], R234 ;  /* 0x001060ea01007387 */ /* 0x000fe80000100a00 */
        /* <DEDUP_REMOVED lines=17> */
[----:B------:R-:W4:Y:S04]  /*5e00*/  LDL.64 R30, [R1+0xeb0] ;  /* 0x000eb000011e7983 */ /* 0x000f280000100a00 */
[----:B------:R-:W-:Y:S04]  /*5e10*/  STL.64 [R1+0xee8], R228 ;  /* 0x000ee8e401007387 */ /* 0x000fe80000100a00 */
[----:B------:R-:W2:Y:S04]  /*5e20*/  LDL.64 R28, [R1+0xe50] ;  /* 0x000e5000011c7983 */ /* 0x000ea80000100a00 */
[----:B------:R-:W-:Y:S04]  /*5e30*/  STL.64 [R1+0xf08], R156 ;  /* 0x000f089c01007387 */ /* 0x000fe80000100a00 */
[----:B------:R-:W-:Y:S04]  /*5e40*/  STL.64 [R1+0xf28], R124 ;  /* 0x000f287c01007387 */ /* 0x000fe80000100a00 */
[----:B------:R-:W-:Y:S04]  /*5e50*/  STL.64 [R1+0xf48], R248 ;  /* 0x000f48f801007387 */ /* 0x000fe80000100a00 */
[----:B------:R-:W-:Y:S04]  /*5e60*/  STL.64 [R1+0xf68], R232 ;  /* 0x000f68e801007387 */ /* 0x000fe80000100a00 */
[----:B------:R-:W-:Y:S04]  /*5e70*/  STL.64 [R1+0xf88], R216 ;  /* 0x000f88d801007387 */ /* 0x000fe80000100a00 */
[----:B------:R-:W-:Y:S04]  /*5e80*/  STL.64 [R1+0xfa8], R200 ;  /* 0x000fa8c801007387 */ /* 0x000fe80000100a00 */
[----:B------:R-:W-:Y:S04]  /*5e90*/  STL.64 [R1+0xfc8], R184 ;  /* 0x000fc8b801007387 */ /* 0x000fe80000100a00 */
[----:B------:R-:W-:Y:S01]  /*5ea0*/  STL.64 [R1+0xfe8], R168 ;  /* 0x000fe8a801007387 */ /* 0x000fe20000100a00 */
[----:B------:R-:W-:-:S03]  /*5eb0*/  IMAD.WIDE R38, R40, 0x4, R2 ;  /* 0x0000000428267825 */ /* 0x000fc600078e0202 */
[----:B------:R-:W-:Y:S01]  /*5ec0*/  STL.64 [R1+0x1008], R132 ;  /* 0x0010088401007387 */ /* 0x000fe20000100a00 */
[----:B------:R-:W-:-:S03]  /*5ed0*/  IMAD.WIDE R36, R41, 0x4, R2 ;  /* 0x0000000429247825 */ /* 0x000fc600078e0202 */
[----:B------:R-:W-:Y:S04]  /*5ee0*/  STL.64 [R1+0x1028], R138 ;  /* 0x0010288a01007387 */ /* 0x000fe80000100a00 */
[----:B------:R-:W-:Y:S01]  /*5ef0*/  STL.64 [R1+0x1048], R246 ;  /* 0x001048f601007387 */ /* 0x000fe20000100a00 */
[----:B------:R-:W-:-:S03]  /*5f00*/  IMAD.WIDE R34, R42, 0x4, R2 ;  /* 0x000000042a227825 */ /* 0x000fc600078e0202 */
[----:B------:R-:W-:Y:S01]  /*5f10*/  STL.64 [R1+0x1068], R230 ;  /* 0x001068e601007387 */ /* 0x000fe20000100a00 */
[----:B------:R-:W-:-:S03]  /*5f20*/  IMAD.WIDE R32, R43, 0x4, R2 ;  /* 0x000000042b207825 */ /* 0x000fc600078e0202 */
[----:B------:R-:W3:Y:S04]  /*5f30*/  LDL.64 R40, [R1+0xef0] ;  /* 0x000ef00001287983 */ /* 0x000ee80000100a00 */
[----:B------:R-:W-:Y:S04]  /*5f40*/  STL.64 [R1+0x1088], R214 ;  /* 0x001088d601007387 */ /* 0x000fe80000100a00 */
[----:B------:R-:W-:Y:S04]  /*5f50*/  STL.64 [R1+0x10a8], R198 ;  /* 0x0010a8c601007387 */ /* 0x000fe80000100a00 */
[----:B------:R-:W3:Y:S04]  /*5f60*/  LDL.64 R42, [R1+0xed0] ;  /* 0x000ed000012a7983 */ /* 0x000ee80000100a00 */
[----:B------:R-:W-:Y:S04]  /*5f70*/  STL.64 [R1+0x10c8], R38 ;  /* 0x0010c82601007387 */ /* 0x000fe80000100a00 */
[----:B------:R-:W-:Y:S04]  /*5f80*/  STL.64 [R1+0x10e8], R36 ;  /* 0x0010e82401007387 */ /* 0x000fe80000100a00 */
[----:B------:R-:W4:Y:S04]  /*5f90*/  LDL.64 R44, [R1+0xe78] ;  /* 0x000e7800012c7983 */ /* 0x000f280000100a00 */
[----:B------:R-:W-:Y:S04]  /*5fa0*/  STL.64 [R1+0x1108], R34 ;  /* 0x0011082201007387 */ /* 0x000fe80000100a00 */
[----:B------:R-:W-:Y:S04]  /*5fb0*/  STL.64 [R1+0x1128], R32 ;  /* 0x0011282001007387 */ /* 0x000fe80000100a00 */
[----:B------:R-:W2:Y:S01]  /*5fc0*/  LDL.64 R46, [R1+0xe68] ;  /* 0x000e6800012e7983 */ /* 0x000ea20000100a00 */
[----:B------:R-:W-:-:S03]  /*5fd0*/  IMAD.WIDE R26, R10, 0x4, R2 ;  /* 0x000000040a1a7825 */ /* 0x000fc600078e0202 */
[----:B------:R-:W-:Y:S01]  /*5fe0*/  @!PT LDS RZ, [RZ] ;  /* 0x00000000fffff984 */ /* 0x000fe20000000800 */
[----:B------:R-:W-:Y:S01]  /*5ff0*/  @!PT LDS RZ, [RZ] ;  /* 0x00000000fffff984 */ /* 0x000fe20000000800 */
[----:B------:R-:W-:Y:S01]  /*6000*/  @!PT LDS RZ, [RZ] ;  /* 0x00000000fffff984 */ /* 0x000fe20000000800 */
[----:B------:R-:W-:Y:S01]  /*6010*/  LDGSTS.E [R0], desc[UR34][R8.64], !P3 ;  /* 0x0000000008007fae */ /* 0x000fe2000d921862 */
[----:B------:R-:W-:-:S03]  /*6020*/  IMAD.WIDE R90, R48, 0x4, R2 ;  /* 0x00000004305a7825 */ /* 0x000fc600078e0202 */
[----:B------:R-:W-:Y:S01]  /*6030*/  LDGSTS.E [R0+0x4000], desc[UR34][R6.64], !P3 ;  /* 0x0400000006007fae */ /* 0x000fe2000d921862 */
[----:B------:R-:W-:-:S03]  /*6040*/  IMAD.WIDE R82, R49, 0x4, R2 ;  /* 0x0000000431527825 */ /* 0x000fc600078e0202 */
[----:B------:R-:W-:Y:S01]  /*6050*/  LDGSTS.E [R0+0x8000], desc[UR34][R4.64], !P3 ;  /* 0x0800000004007fae */ /* 0x000fe2000d921862 */
[----:B------:R-:W-:-:S03]  /*6060*/  IMAD.WIDE R74, R50, 0x4, R2 ;  /* 0x00000004324a7825 */ /* 0x000fc600078e0202 */
[----:B------:R-:W-:Y:S01]  /*6070*/  LDGSTS.E [R0+0xc000], desc[UR34][R2.64], !P3 ;  /* 0x0c00000002007fae */ /* 0x000fe2000d921862 */
[----:B------:R-:W-:-:S03]  /*6080*/  IMAD.WIDE R66, R51, 0x4, R2 ;  /* 0x0000000433427825 */ /* 0x000fc600078e0202 */
[----:B------:R-:W-:Y:S01]  /*6090*/  STL.64 [R1+0x1148], R150 ;  /* 0x0011489601007387 */ /* 0x000fe20000100a00 */
[----:B------:R-:W-:-:S03]  /*60a0*/  IMAD.WIDE R58, R52, 0x4, R2 ;  /* 0x00000004343a7825 */ /* 0x000fc600078e0202 */
        /* <DEDUP_REMOVED lines=8> */
[----:B------:R1:W-:Y:S04]  /*6130*/  STL.64 [R1+0xe88], R26 ;  /* 0x000e881a01007387 */ /* 0x0003e80000100a00 */
[----:B--2---:R-:W-:Y:S04]  /*6140*/  LDGSTS.E [R0+0x4], desc[UR34][R46.64], !P2 ;  /* 0x000040002e007fae */ /* 0x004fe8000d121862 */
[----:B----4-:R-:W-:Y:S04]  /*6150*/  LDGSTS.E [R0+0x4004], desc[UR34][R44.64], !P2 ;  /* 0x040040002c007fae */ /* 0x010fe8000d121862 */
[----:B------:R-:W-:Y:S04]  /*6160*/  LDGSTS.E [R0+0x8004], desc[UR34][R242.64], !P2 ;  /* 0x08004000f2007fae */ /* 0x000fe8000d121862 */
[----:B------:R1:W-:Y:S04]  /*6170*/  LDGSTS.E [R0+0xc004], desc[UR34][R26.64], !P2 ;  /* 0x0c0040001a007fae */ /* 0x0003e8000d121862 */
[----:B------:R2:W-:Y:S04]  /*6180*/  LDGSTS.E [R0+0x8], desc[UR34][R28.64], !P1 ;  /* 0x000080001c007fae */ /* 0x0005e8000c921862 */
[----:B------:R-:W-:Y:S04]  /*6190*/  LDGSTS.E [R0+0x4008], desc[UR34][R142.64], !P1 ;  /* 0x040080008e007fae */ /* 0x000fe8000c921862 */
[----:B------:R-:W-:Y:S01]  /*61a0*/  LDGSTS.E [R0+0x8008], desc[UR34][R16.64], !P1 ;  /* 0x0800800010007fae */ /* 0x000fe2000c921862 */
[----:B-1----:R-:W-:Y:S01]  /*61b0*/  LOP3.LUT R27, R12, 0x10, RZ, 0x3c, !PT ;  /* 0x000000100c1b7812 */ /* 0x002fe200078e3cff */
[----:B------:R-:W-:Y:S01]  /*61c0*/  VIADD R13, R55, 0xfffffff8 ;  /* 0xfffffff8370d7836 */ /* 0x000fe20000000000 */
[----:B------:R-:W1:Y:S01]  /*61d0*/  LDC R26, c[0x0][0x230] ;  /* 0x00008c00ff1a7b82 */ /* 0x000e620000000800 */
[----:B------:R-:W-:Y:S04]  /*61e0*/  LDGSTS.E [R0+0xc008], desc[UR34][R164.64], !P1 ;  /* 0x0c008000a4007fae */ /* 0x000fe8000c921862 */
[----:B------:R4:W-:Y:S01]  /*61f0*/  LDGSTS.E [R0+0xc], desc[UR34][R30.64], !P0 ;  /* 0x0000c0001e007fae */ /* 0x0009e2000c121862 */
[----:B------:R-:W-:-:S02]  /*6200*/  VIADD R25, R25, 0xfffffff6 ;  /* 0xfffffff619197836 */ /* 0x000fc40000000000 */
[----:B--2---:R-:W2:Y:S01]  /*6210*/  LDC R29, c[0x0][0x230] ;  /* 0x00008c00ff1d7b82 */ /* 0x004ea20000000800 */
[----:B------:R-:W-:Y:S04]  /*6220*/  LDGSTS.E [R0+0x400c], desc[UR34][R180.64], !P0 ;  /* 0x0400c000b4007fae */ /* 0x000fe8000c121862 */
[----:B------:R-:W-:Y:S04]  /*6230*/  LDGSTS.E [R0+0x800c], desc[UR34][R196.64], !P0 ;  /* 0x0800c000c4007fae */ /* 0x000fe8000c121862 */
[----:B------:R3:W-:Y:S01]  /*6240*/  LDGSTS.E [R0+0xc00c], desc[UR34][R56.64], !P0 ;  /* 0x0c00c00038007fae */ /* 0x0007e2000c121862 */
[----:B------:R-:W-:Y:S01]  /*6250*/  ISETP.GE.U32.AND P0, PT, R54, 0x7fffffdb, PT ;  /* 0x7fffffdb3600780c */ /* 0x000fe20003f06070 */
[----:B----4-:R-:W4:Y:S02]  /*6260*/  LDC R30, c[0x0][0x230] ;  /* 0x00008c00ff1e7b82 */ /* 0x010f240000000800 */
[----:B------:R-:W4:Y:S04]  /*6270*/  LDL.LU.64 R242, [R1+0x1678] ;  /* 0x0016780001f27983 */ /* 0x000f280000300a00 */
[----:B------:R-:W4:Y:S01]  /*6280*/  LDL.LU.64 R142, [R1+0x1670] ;  /* 0x00167000018e7983 */ /* 0x000f220000300a00 */
[----:B------:R-:W-:Y:S01]  /*6290*/  ISETP.GE.U32.AND P1, PT, R53, 0x7fffffda, PT ;  /* 0x7fffffda3500780c */ /* 0x000fe20003f26070 */
[----:B---3--:R-:W-:Y:S01]  /*62a0*/  VIADD R22, R22, 0xfffffff5 ;  /* 0xfffffff516167836 */ /* 0x008fe20000000000 */
[----:B------:R-:W-:Y:S01]  /*62b0*/  ISETP.GE.U32.AND P2, PT, R13, 0x7fffffd9, PT ;  /* 0x7fffffd90d00780c */ /* 0x000fe20003f46070 */
[----:B------:R-:W-:Y:S01]  /*62c0*/  VIADD R0, R27, UR7 ;  /* 0x000000071b007c36 */ /* 0x000fe20008000000 */
[----:B------:R-:W3:Y:S01]  /*62d0*/  LDL.LU.64 R16, [R1+0x1668] ;  /* 0x0016680001107983 */ /* 0x000ee20000300a00 */
[----:B------:R-:W4:Y:S03]  /*62e0*/  LDC R27, c[0x0][0x230] ;  /* 0x00008c00ff1b7b82 */ /* 0x000f260000000800 */
[----:B------:R-:W3:Y:S04]  /*62f0*/  LDL.LU.64 R164, [R1+0x1660] ;  /* 0x0016600001a47983 */ /* 0x000ee80000300a00 */
[----:B------:R-:W3:Y:S01]  /*6300*/  LDL.LU.64 R180, [R1+0x1658] ;  /* 0x0016580001b47983 */ /* 0x000ee20000300a00 */
[----:B------:R-:W-:Y:S01]  /*6310*/  LOP3.LUT R28, R12, 0x20, RZ, 0x3c, !PT ;  /* 0x000000200c1c7812 */ /* 0x000fe200078e3cff */
[----:B------:R-:W3:Y:S02]  /*6320*/  LDC R31, c[0x0][0x230] ;  /* 0x00008c00ff1f7b82 */ /* 0x000ee40000000800 */
[----:B------:R-:W-:Y:S04]  /*6330*/  LDGSTS.E [R0], desc[UR34][R42.64], !P4 ;  /* 0x000000002a007fae */ /* 0x000fe8000e121862 */
[----:B------:R-:W3:Y:S04]  /*6340*/  LDL.LU.64 R196, [R1+0x1650] ;  /* 0x0016500001c47983 */ /* 0x000ee80000300a00 */
[----:B------:R-:W-:Y:S04]  /*6350*/  LDGSTS.E [R0+0x4000], desc[UR34][R118.64], !P4 ;  /* 0x0400000076007fae */ /* 0x000fe8000e121862 */
[----:B------:R-:W4:Y:S04]  /*6360*/  LDL.LU R56, [R1+0x1648] ;  /* 0x0016480001387983 */ /* 0x000f280000300800 */
[----:B------:R-:W-:Y:S04]  /*6370*/  LDGSTS.E [R0+0x8000], desc[UR34][R212.64], !P4 ;  /* 0x08000000d4007fae */ /* 0x000fe8000e121862 */
[----:B------:R-:W3:Y:S04]  /*6380*/  LDL.LU.64 R118, [R1+0x1640] ;  /* 0x0016400001767983 */ /* 0x000ee80000300a00 */
[----:B------:R-:W-:Y:S04]  /*6390*/  LDGSTS.E [R0+0xc000], desc[UR34][R228.64], !P4 ;  /* 0x0c000000e4007fae */ /* 0x000fe8000e121862 */
[----:B------:R-:W3:Y:S04]  /*63a0*/  LDL.LU.64 R212, [R1+0x1638] ;  /* 0x0016380001d47983 */ /* 0x000ee80000300a00 */
[----:B------:R-:W-:Y:S04]  /*63b0*/  LDGSTS.E [R0+0x4], desc[UR34][R40.64], !P0 ;  /* 0x0000400028007fae */ /* 0x000fe8000c121862 */
[----:B------:R-:W3:Y:S04]  /*63c0*/  LDL.LU.64 R228, [R1+0x1630] ;  /* 0x0016300001e47983 */ /* 0x000ee80000300a00 */
[----:B------:R-:W-:Y:S04]  /*63d0*/  LDGSTS.E [R0+0x4004], desc[UR34][R244.64], !P0 ;  /* 0x04004000f4007fae */ /* 0x000fe8000c121862 */
[----:B------:R-:W-:Y:S04]  /*63e0*/  LDGSTS.E [R0+0x8004], desc[UR34][R126.64], !P0 ;  /* 0x080040007e007fae */ /* 0x000fe8000c121862 */
[----:B------:R-:W-:Y:S04]  /*63f0*/  LDGSTS.E [R0+0xc004], desc[UR34][R156.64], !P0 ;  /* 0x0c0040009c007fae */ /* 0x000fe8000c121862 */
[----:B------:R-:W3:Y:S04]  /*6400*/  LDL.LU.64 R244, [R1+0x1628] ;  /* 0x0016280001f47983 */ /* 0x000ee80000300a00 */
[----:B------:R-:W3:Y:S01]  /*6410*/  LDL.LU.64 R126, [R1+0x1620] ;  /* 0x00162000017e7983 */ /* 0x000ee20000300a00 */
[----:B------:R-:W-:Y:S01]  /*6420*/  ISETP.GE.U32.AND P3, PT, R22, 0x7fffffd6, PT ;  /* 0x7fffffd61600780c */ /* 0x000fe20003f66070 */
[----:B--2---:R-:W-:Y:S01]  /*6430*/  VIADD R22, R29, 0xfffffff2 ;  /* 0xfffffff21d167836 */ /* 0x004fe20000000000 */
[----:B------:R-:W-:Y:S01]  /*6440*/  LOP3.LUT R29, R12, 0x30, RZ, 0x3c, !PT ;  /* 0x000000300c1d7812 */ /* 0x000fe200078e3cff */
[----:B------:R-:W5:Y:S01]  /*6450*/  LDL.LU R156, [R1+0x1618] ;  /* 0x00161800019c7983 */ /* 0x000f620000300800 */
[----:B----4-:R-:W-:-:S03]  /*6460*/  VIADD R13, R56, 0xfffffff7 ;  /* 0xfffffff7380d7836 */ /* 0x010fc60000000000 */
[----:B---3--:R-:W-:Y:S04]  /*6470*/  LDGSTS.E [R0+0x8], desc[UR34][R118.64], !P1 ;  /* 0x0000800076007fae */ /* 0x008fe8000c921862 */
[----:B------:R-:W-:Y:S04]  /*6480*/  LDGSTS.E [R0+0x4008], desc[UR34][R120.64], !P1 ;  /* 0x0400800078007fae */ /* 0x000fe8000c921862 */
[----:B------:R-:W-:Y:S04]  /*6490*/  LDGSTS.E [R0+0x8008], desc[UR34][R122.64], !P1 ;  /* 0x080080007a007fae */ /* 0x000fe8000c921862 */
[----:B------:R-:W-:Y:S01]  /*64a0*/  LDGSTS.E [R0+0xc008], desc[UR34][R124.64], !P1 ;  /* 0x0c0080007c007fae */ /* 0x000fe2000c921862 */
[----:B------:R-:W-:Y:S01]  /*64b0*/  ISETP.GE.U32.AND P1, PT, R13, 0x7fffffd8, PT ;  /* 0x7fffffd80d00780c */ /* 0x000fe20003f26070 */
[----:B-1----:R-:W-:-:S02]  /*64c0*/  VIADD R13, R26, 0xfffffff4 ;  /* 0xfffffff41a0d7836 */ /* 0x002fc40000000000 */
[----:B------:R-:W1:Y:S01]  /*64d0*/  LDC R26, c[0x0][0x230] ;  /* 0x00008c00ff1a7b82 */ /* 0x000e620000000800 */
[----:B------:R-:W2:Y:S02]  /*64e0*/  LDL.LU.64 R118, [R1+0x1610] ;  /* 0x0016100001767983 */ /* 0x000ea40000300a00 */
[----:B------:R-:W-:Y:S02]  /*64f0*/  ISETP.GE.U32.AND P4, PT, R13, 0x7fffffd5, PT ;  /* 0x7fffffd50d00780c */ /* 0x000fe40003f86070 */
[----:B------:R-:W-:Y:S04]  /*6500*/  LDGSTS.E [R0+0xc], desc[UR34][R126.64], !P2 ;  /* 0x0000c0007e007fae */ /* 0x000fe8000d121862 */
[----:B------:R-:W-:Y:S04]  /*6510*/  LDGSTS.E [R0+0x400c], desc[UR34][R128.64], !P2 ;  /* 0x0400c00080007fae */ /* 0x000fe8000d121862 */
[----:B------:R-:W-:Y:S04]  /*6520*/  LDGSTS.E [R0+0x800c], desc[UR34][R130.64], !P2 ;  /* 0x0800c00082007fae */ /* 0x000fe8000d121862 */
[----:B------:R3:W-:Y:S01]  /*6530*/  LDGSTS.E [R0+0xc00c], desc[UR34][R248.64], !P2 ;  /* 0x0c00c000f8007fae */ /* 0x0007e2000d121862 */
[----:B------:R-:W-:-:S02]  /*6540*/  ISETP.GE.U32.AND P2, PT, R25, 0x7fffffd7, PT ;  /* 0x7fffffd71900780c */ /* 0x000fc40003f46070 */
[----:B------:R-:W4:Y:S01]  /*6550*/  LDC R25, c[0x0][0x230] ;  /* 0x00008c00ff197b82 */ /* 0x000f220000000800 */
[----:B------:R-:W2:Y:S01]  /*6560*/  LDL.LU.64 R120, [R1+0x1608] ;  /* 0x0016080001787983 */ /* 0x000ea20000300a00 */
[----:B------:R-:W-:-:S03]  /*6570*/  VIADD R13, R30, 0xfffffff1 ;  /* 0xfffffff11e0d7836 */ /* 0x000fc60000000000 */
[----:B------:R-:W2:Y:S01]  /*6580*/  LDL.LU.64 R122, [R1+0x1600] ;  /* 0x00160000017a7983 */ /* 0x000ea20000300a00 */
[----:B---3--:R-:W-:-:S03]  /*6590*/  VIADD R0, R27, 0xfffffff3 ;  /* 0xfffffff31b007836 */ /* 0x008fc60000000000 */
[----:B------:R-:W3:Y:S01]  /*65a0*/  LDL.LU.64 R124, [R1+0x15f8] ;  /* 0x0015f800017c7983 */ /* 0x000ee20000300a00 */
[----:B------:R-:W1:Y:S01]  /*65b0*/  LDC R27, c[0x0][0x230] ;  /* 0x00008c00ff1b7b82 */ /* 0x000e620000000800 */
[----:B------:R-:W-:Y:S01]  /*65c0*/  ISETP.GE.U32.AND P0, PT, R0, 0x7fffffd4, PT ;  /* 0x7fffffd40000780c */ /* 0x000fe20003f06070 */
[----:B------:R-:W-:Y:S01]  /*65d0*/  VIADD R0, R28, UR7 ;  /* 0x000000071c007c36 */ /* 0x000fe20008000000 */
[----:B------:R-:W2:Y:S05]  /*65e0*/  LDL.LU.64 R126, [R1+0x15f0] ;  /* 0x0015f000017e7983 */ /* 0x000eaa0000300a00 */
[----:B------:R-:W1:Y:S01]  /*65f0*/  LDC R28, c[0x0][0x230] ;  /* 0x00008c00ff1c7b82 */ /* 0x000e620000000800 */
[----:B------:R-:W-:Y:S04]  /*6600*/  LDGSTS.E [R0], desc[UR34][R244.64], !P1 ;  /* 0x00000000f4007fae */ /* 0x000fe8000c921862 */
[----:B------:R-:W-:Y:S04]  /*6610*/  LDGSTS.E [R0+0x4000], desc[UR34][R240.64], !P1 ;  /* 0x04000000f0007fae */ /* 0x000fe8000c921862 */
        /* <DEDUP_REMOVED lines=9> */
[----:B------:R-:W-:Y:S01]  /*66b0*/  LDGSTS.E [R0+0xc008], desc[UR34][R200.64], !P3 ;  /* 0x0c008000c8007fae */ /* 0x000fe2000d921862 */
[----:B------:R-:W-:-:S03]  /*66c0*/  ISETP.GE.U32.AND P3, PT, R22, 0x7fffffd3, PT ;  /* 0x7fffffd31600780c */ /* 0x000fc60003f66070 */
[----:B------:R-:W-:Y:S01]  /*66d0*/  LDGSTS.E [R0+0xc], desc[UR34][R196.64], !P4 ;  /* 0x0000c000c4007fae */ /* 0x000fe2000e121862 */
[----:B----4-:R-:W-:-:S03]  /*66e0*/  VIADD R25, R25, 0xfffffff0 ;  /* 0xfffffff019197836 */ /* 0x010fc60000000000 */
[----:B------:R-:W-:Y:S04]  /*66f0*/  LDGSTS.E [R0+0x400c], desc[UR34][R192.64], !P4 ;  /* 0x0400c000c0007fae */ /* 0x000fe8000e121862 */
[----:B------:R-:W-:Y:S04]  /*6700*/  LDGSTS.E [R0+0x800c], desc[UR34][R188.64], !P4 ;  /* 0x0800c000bc007fae */ /* 0x000fe8000e121862 */
[----:B------:R4:W-:Y:S01]  /*6710*/  LDGSTS.E [R0+0xc00c], desc[UR34][R184.64], !P4 ;  /* 0x0c00c000b8007fae */ /* 0x0009e2000e121862 */
[----:B------:R-:W-:Y:S01]  /*6720*/  ISETP.GE.U32.AND P4, PT, R13, 0x7fffffd2, PT ;  /* 0x7fffffd20d00780c */ /* 0x000fe20003f86070 */
[----:B-1----:R-:W-:-:S02]  /*6730*/  VIADD R22, R26, 0xffffffef ;  /* 0xffffffef1a167836 */ /* 0x002fc40000000000 */
[----:B------:R-:W3:Y:S01]  /*6740*/  LDL.LU.64 R128, [R1+0x15e8] ;  /* 0x0015e80001807983 */ /* 0x000ee20000300a00 */
[----:B------:R-:W-:Y:S01]  /*6750*/  VIADD R13, R27, 0xffffffee ;  /* 0xffffffee1b0d7836 */ /* 0x000fe20000000000 */
[----:B------:R-:W-:Y:S01]  /*6760*/  ISETP.GE.U32.AND P5, PT, R25, 0x7fffffd1, PT ;  /* 0x7fffffd11900780c */ /* 0x000fe20003fa6070 */
[----:B------:R-:W1:Y:S01]  /*6770*/  LDC R26, c[0x0][0x230] ;  /* 0x00008c00ff1a7b82 */ /* 0x000e620000000800 */
[----:B------:R-:W2:Y:S01]  /*6780*/  LDL.LU.64 R130, [R1+0x15e0] ;  /* 0x0015e00001827983 */ /* 0x000ea20000300a00 */
[----:B----4-:R-:W-:-:S03]  /*6790*/  VIADD R0, R29, UR7 ;  /* 0x000000071d007c36 */ /* 0x010fc60008000000 */
[----:B------:R-:W4:Y:S03]  /*67a0*/  LDL.LU.64 R248, [R1+0x15d8] ;  /* 0x0015d80001f87983 */ /* 0x000f260000300a00 */
[----:B------:R-:W1:Y:S01]  /*67b0*/  LDC R25, c[0x0][0x230] ;  /* 0x00008c00ff197b82 */ /* 0x000e620000000800 */
[----:B------:R-:W3:Y:S01]  /*67c0*/  LDL.LU.64 R244, [R1+0x15d0] ;  /* 0x0015d00001f47983 */ /* 0x000ee20000300a00 */
[----:B------:R-:W-:-:S03]  /*67d0*/  ISETP.GE.U32.AND P2, PT, R22, 0x7fffffd0, PT ;  /* 0x7fffffd01600780c */ /* 0x000fc60003f46070 */
[----:B------:R-:W2:Y:S03]  /*67e0*/  LDL.LU.64 R240, [R1+0x15c8] ;  /* 0x0015c80001f07983 */ /* 0x000ea60000300a00 */
[----:B------:R-:W1:Y:S01]  /*67f0*/  LDC R27, c[0x0][0x230] ;  /* 0x00008c00ff1b7b82 */ /* 0x000e620000000800 */
[----:B------:R-:W-:Y:S01]  /*6800*/  LDGSTS.E [R0], desc[UR34][R180.64], !P0 ;  /* 0x00000000b4007fae */ /* 0x000fe2000c121862 */
[----:B------:R-:W-:-:S03]  /*6810*/  ISETP.GE.U32.AND P1, PT, R13, 0x7fffffcf, PT ;  /* 0x7fffffcf0d00780c */ /* 0x000fc60003f26070 */
[----:B------:R-:W4:Y:S04]  /*6820*/  LDL.LU.64 R236, [R1+0x15c0] ;  /* 0x0015c00001ec7983 */ /* 0x000f280000300a00 */
[----:B------:R-:W-:Y:S01]  /*6830*/  LDGSTS.E [R0+0x4000], desc[UR34][R176.64], !P0 ;  /* 0x04000000b0007fae */ /* 0x000fe2000c121862 */
[----:B------:R-:W-:Y:S01]  /*6840*/  VIADD R13, R28, 0xffffffed ;  /* 0xffffffed1c0d7836 */ /* 0x000fe20000000000 */
[----:B------:R-:W-:Y:S01]  /*6850*/  LOP3.LUT R29, R12, 0x40, RZ, 0x3c, !PT ;  /* 0x000000400c1d7812 */ /* 0x000fe200078e3cff */
[----:B------:R-:W1:Y:S01]  /*6860*/  LDC R28, c[0x0][0x230] ;  /* 0x00008c00ff1c7b82 */ /* 0x000e620000000800 */
[----:B------:R-:W3:Y:S04]  /*6870*/  LDL.LU.64 R232, [R1+0x15b8] ;  /* 0x0015b80001e87983 */ /* 0x000ee80000300a00 */
[----:B------:R-:W-:Y:S04]  /*6880*/  LDGSTS.E [R0+0x8000], desc[UR34][R172.64], !P0 ;  /* 0x08000000ac007fae */ /* 0x000fe8000c121862 */
[----:B------:R-:W2:Y:S04]  /*6890*/  LDL.LU.64 R228, [R1+0x15b0] ;  /* 0x0015b00001e47983 */ /* 0x000ea80000300a00 */
[----:B------:R-:W-:Y:S04]  /*68a0*/  LDGSTS.E [R0+0xc000], desc[UR34][R168.64], !P0 ;  /* 0x0c000000a8007fae */ /* 0x000fe8000c121862 */
[----:B------:R-:W4:Y:S04]  /*68b0*/  LDL.LU.64 R224, [R1+0x15a8] ;  /* 0x0015a80001e07983 */ /* 0x000f280000300a00 */
[----:B------:R-:W-:Y:S04]  /*68c0*/  LDGSTS.E [R0+0x4], desc[UR34][R164.64], !P3 ;  /* 0x00004000a4007fae */ /* 0x000fe8000d921862 */
[----:B------:R-:W3:Y:S04]  /*68d0*/  LDL.LU.64 R220, [R1+0x15a0] ;  /* 0x0015a00001dc7983 */ /* 0x000ee80000300a00 */
[----:B------:R-:W-:Y:S04]  /*68e0*/  LDGSTS.E [R0+0x4004], desc[UR34][R160.64], !P3 ;  /* 0x04004000a0007fae */ /* 0x000fe8000d921862 */
[----:B------:R-:W2:Y:S04]  /*68f0*/  LDL.LU.64 R216, [R1+0x1598] ;  /* 0x0015980001d87983 */ /* 0x000ea80000300a00 */
[----:B------:R-:W-:Y:S01]  /*6900*/  LDGSTS.E [R0+0x8004], desc[UR34][R20.64], !P3 ;  /* 0x0800400014007fae */ /* 0x000fe2000d921862 */
[----:B------:R-:W-:-:S03]  /*6910*/  ISETP.GE.U32.AND P0, PT, R13, 0x7fffffce, PT ;  /* 0x7fffffce0d00780c */ /* 0x000fc60003f06070 */
[----:B------:R-:W4:Y:S01]  /*6920*/  LDL.LU.64 R212, [R1+0x1590] ;  /* 0x0015900001d47983 */ /* 0x000f220000300a00 */
[----:B------:R-:W-:-:S03]  /*6930*/  VIADD R22, R31, 0xffffffec ;  /* 0xffffffec1f167836 */ /* 0x000fc60000000000 */
[----:B------:R-:W-:Y:S01]  /*6940*/  LDGSTS.E [R0+0xc004], desc[UR34][R132.64], !P3 ;  /* 0x0c00400084007fae */ /* 0x000fe2000d921862 */
[----:B------:R-:W-:-:S03]  /*6950*/  VIADD R13, R29, UR7 ;  /* 0x000000071d0d7c36 */ /* 0x000fc60008000000 */
[----:B------:R-:W3:Y:S01]  /*6960*/  LDL.LU.64 R208, [R1+0x1588] ;  /* 0x0015880001d07983 */ /* 0x000ee20000300a00 */
[----:B------:R-:W-:Y:S01]  /*6970*/  ISETP.GE.U32.AND P3, PT, R22, 0x7fffffcd, PT ;  /* 0x7fffffcd1600780c */ /* 0x000fe20003f66070 */
[----:B-1----:R-:W-:Y:S01]  /*6980*/  VIADD R25, R25, 0xffffffeb ;  /* 0xffffffeb19197836 */ /* 0x002fe20000000000 */
[----:B------:R-:W-:Y:S01]  /*6990*/  LOP3.LUT R30, R12, 0x50, RZ, 0x3c, !PT ;  /* 0x000000500c1e7812 */ /* 0x000fe200078e3cff */
[----:B------:R-:W-:Y:S01]  /*69a0*/  LDGSTS.E [R0+0x8], desc[UR34][R16.64], !P4 ;  /* 0x0000800010007fae */ /* 0x000fe2000e121862 */
[----:B------:R-:W1:Y:S03]  /*69b0*/  LDC R29, c[0x0][0x230] ;  /* 0x00008c00ff1d7b82 */ /* 0x000e660000000800 */
[----:B------:R-:W2:Y:S04]  /*69c0*/  LDL.LU.64 R204, [R1+0x1580] ;  /* 0x0015800001cc7983 */ /* 0x000ea80000300a00 */
[----:B------:R-:W-:Y:S01]  /*69d0*/  LDGSTS.E [R0+0x4008], desc[UR34][R134.64], !P4 ;  /* 0x0400800086007fae */ /* 0x000fe2000e121862 */
[----:B------:R-:W1:Y:S03]  /*69e0*/  LDC R31, c[0x0][0x230] ;  /* 0x00008c00ff1f7b82 */ /* 0x000e660000000800 */
[----:B------:R-:W4:Y:S04]  /*69f0*/  LDL.LU.64 R200, [R1+0x1578] ;  /* 0x0015780001c87983 */ /* 0x000f280000300a00 */
[----:B------:R-:W-:Y:S04]  /*6a00*/  LDGSTS.E [R0+0x8008], desc[UR34][R136.64], !P4 ;  /* 0x0800800088007fae */ /* 0x000fe8000e121862 */
        /* <DEDUP_REMOVED lines=9> */
[----:B------:R1:W-:Y:S04]  /*6aa0*/  LDGSTS.E [R0+0xc00c], desc[UR34][R246.64], !P5 ;  /* 0x0c00c000f6007fae */ /* 0x0003e8000e921862 */
[----:B------:R-:W4:Y:S04]  /*6ab0*/  LDL.LU.64 R176, [R1+0x1548] ;  /* 0x0015480001b07983 */ /* 0x000f280000300a00 */
[----:B------:R-:W-:Y:S04]  /*6ac0*/  LDGSTS.E [R13], desc[UR34][R242.64], !P2 ;  /* 0x00000000f20d7fae */ /* 0x000fe8000d121862 */
        /* <DEDUP_REMOVED lines=16> */
[----:B------:R-:W-:-:S02]  /*6bd0*/  VIADD R22, R26, 0xffffffea ;  /* 0xffffffea1a167836 */ /* 0x000fc40000000000 */
[----:B-1----:R-:W-:Y:S01]  /*6be0*/  VIADD R0, R28, 0xffffffe8 ;  /* 0xffffffe81c007836 */ /* 0x002fe20000000000 */
[----:B------:R-:W4:Y:S01]  /*6bf0*/  LDL.LU.64 R136, [R1+0x1500] ;  /* 0x0015000001887983 */ /* 0x000f220000300a00 */
[----:B------:R-:W1:Y:S03]  /*6c00*/  LDC R26, c[0x0][0x230] ;  /* 0x00008c00ff1a7b82 */ /* 0x000e660000000800 */
[----:B------:R-:W-:Y:S04]  /*6c10*/  LDGSTS.E [R13+0x4008], desc[UR34][R206.64], !P0 ;  /* 0x04008000ce0d7fae */ /* 0x000fe8000c121862 */
[----:B------:R-:W3:Y:S01]  /*6c20*/  LDL.LU.64 R138, [R1+0x14f8] ;  /* 0x0014f800018a7983 */ /* 0x000ee20000300a00 */
[----:B------:R-:W-:Y:S01]  /*6c30*/  ISETP.GE.U32.AND P1, PT, R22, 0x7fffffcb, PT ;  /* 0x7fffffcb1600780c */ /* 0x000fe20003f26070 */
[----:B------:R-:W1:Y:S02]  /*6c40*/  LDC R28, c[0x0][0x230] ;  /* 0x00008c00ff1c7b82 */ /* 0x000e640000000800 */
[----:B------:R-:W-:Y:S04]  /*6c50*/  LDGSTS.E [R13+0x8008], desc[UR34][R202.64], !P0 ;  /* 0x08008000ca0d7fae */ /* 0x000fe8000c121862 */
[----:B------:R-:W2:Y:S02]  /*6c60*/  LDL.LU.64 R142, [R1+0x14f0] ;  /* 0x0014f000018e7983 */ /* 0x000ea40000300a00 */
[----:B------:R-:W1:Y:S02]  /*6c70*/  LDC R22, c[0x0][0x230] ;  /* 0x00008c00ff167b82 */ /* 0x000e640000000800 */
[----:B------:R-:W-:Y:S01]  /*6c80*/  LDGSTS.E [R13+0xc008], desc[UR34][R198.64], !P0 ;  /* 0x0c008000c60d7fae */ /* 0x000fe2000c121862 */
[----:B------:R-:W-:-:S03]  /*6c90*/  ISETP.GE.U32.AND P0, PT, R25, 0x7fffffcc, PT ;  /* 0x7fffffcc1900780c */ /* 0x000fc60003f06070 */
[----:B------:R-:W4:Y:S02]  /*6ca0*/  LDL.LU.64 R144, [R1+0x14e8] ;  /* 0x0014e80001907983 */ /* 0x000f240000300a00 */
[----:B------:R-:W1:Y:S02]  /*6cb0*/  LDC R25, c[0x0][0x230] ;  /* 0x00008c00ff197b82 */ /* 0x000e640000000800 */
[----:B------:R-:W-:Y:S04]  /*6cc0*/  LDGSTS.E [R13+0xc], desc[UR34][R194.64], !P3 ;  /* 0x0000c000c20d7fae */ /* 0x000fe8000d921862 */
[----:B------:R-:W3:Y:S04]  /*6cd0*/  LDL.LU.64 R250, [R1+0x14e0] ;  /* 0x0014e00001fa7983 */ /* 0x000ee80000300a00 */
[----:B------:R-:W-:Y:S04]  /*6ce0*/  LDGSTS.E [R13+0x400c], desc[UR34][R190.64], !P3 ;  /* 0x0400c000be0d7fae */ /* 0x000fe8000d921862 */
[----:B------:R-:W2:Y:S04]  /*6cf0*/  LDL.LU.64 R246, [R1+0x14d8] ;  /* 0x0014d80001f67983 */ /* 0x000ea80000300a00 */
[----:B------:R-:W-:Y:S04]  /*6d00*/  LDGSTS.E [R13+0x800c], desc[UR34][R186.64], !P3 ;  /* 0x0800c000ba0d7fae */ /* 0x000fe8000d921862 */
[----:B------:R-:W4:Y:S04]  /*6d10*/  LDL.LU.64 R242, [R1+0x14d0] ;  /* 0x0014d00001f27983 */ /* 0x000f280000300a00 */
[----:B------:R1:W-:Y:S04]  /*6d20*/  LDGSTS.E [R13+0xc00c], desc[UR34][R38.64], !P3 ;  /* 0x0c00c000260d7fae */ /* 0x0003e8000d921862 */
[----:B------:R-:W3:Y:S01]  /*6d30*/  LDL.LU.64 R238, [R1+0x14c8] ;  /* 0x0014c80001ee7983 */ /* 0x000ee20000300a00 */
[----:B------:R-:W-:-:S03]  /*6d40*/  ISETP.GE.U32.AND P3, PT, R0, 0x7fffffc9, PT ;  /* 0x7fffffc90000780c */ /* 0x000fc60003f66070 */
[----:B------:R-:W2:Y:S01]  /*6d50*/  LDL.LU.64 R234, [R1+0x14c0] ;  /* 0x0014c00001ea7983 */ /* 0x000ea20000300a00 */
[----:B-1----:R-:W-:-:S03]  /*6d60*/  VIADD R13, R27, 0xffffffe9 ;  /* 0xffffffe91b0d7836 */ /* 0x002fc60000000000 */
[----:B------:R-:W4:Y:S01]  /*6d70*/  LDL.LU.64 R230, [R1+0x14b8] ;  /* 0x0014b80001e67983 */ /* 0x000f220000300a00 */
[----:B------:R-:W-:Y:S01]  /*6d80*/  VIADD R0, R30, UR7 ;  /* 0x000000071e007c36 */ /* 0x000fe20008000000 */
[----:B------:R-:W1:Y:S02]  /*6d90*/  LDC R27, c[0x0][0x230] ;  /* 0x00008c00ff1b7b82 */ /* 0x000e640000000800 */
[----:B------:R-:W3:Y:S01]  /*6da0*/  LDL.LU.64 R226, [R1+0x14b0] ;  /* 0x0014b00001e27983 */ /* 0x000ee20000300a00 */
[----:B------:R-:W-:-:S03]  /*6db0*/  ISETP.GE.U32.AND P2, PT, R13, 0x7fffffca, PT ;  /* 0x7fffffca0d00780c */ /* 0x000fc60003f46070 */
[----:B------:R-:W2:Y:S02]  /*6dc0*/  LDL.LU.64 R222, [R1+0x14a8] ;  /* 0x0014a80001de7983 */ /* 0x000ea40000300a00 */
[----:B------:R-:W1:Y:S02]  /*6dd0*/  LDC R30, c[0x0][0x230] ;  /* 0x00008c00ff1e7b82 */ /* 0x000e640000000800 */
[----:B------:R-:W4:Y:S04]  /*6de0*/  LDL.LU.64 R218, [R1+0x14a0] ;  /* 0x0014a00001da7983 */ /* 0x000f280000300a00 */
[----:B------:R-:W3:Y:S04]  /*6df0*/  LDL.LU.64 R214, [R1+0x1498] ;  /* 0x0014980001d67983 */ /* 0x000ee80000300a00 */
[----:B------:R-:W2:Y:S04]  /*6e00*/  LDL.LU.64 R210, [R1+0x1490] ;  /* 0x0014900001d27983 */ /* 0x000ea80000300a00 */
[----:B------:R-:W4:Y:S04]  /*6e10*/  LDL.LU.64 R206, [R1+0x1488] ;  /* 0x0014880001ce7983 */ /* 0x000f280000300a00 */
[----:B------:R-:W3:Y:S04]  /*6e20*/  LDL.LU.64 R202, [R1+0x1480] ;  /* 0x0014800001ca7983 */ /* 0x000ee80000300a00 */
[----:B------:R-:W2:Y:S04]  /*6e30*/  LDL.LU.64 R198, [R1+0x1478] ;  /* 0x0014780001c67983 */ /* 0x000ea80000300a00 */
[----:B------:R-:W-:Y:S04]  /*6e40*/  LDGSTS.E [R0], desc[UR34][R182.64], !P0 ;  /* 0x00000000b6007fae */ /* 0x000fe8000c121862 */
        /* <DEDUP_REMOVED lines=24> */
[----:B------:R-:W-:Y:S04]  /*6fd0*/  LDGSTS.E [R0+0x400c], desc[UR34][R140.64], !P3 ;  /* 0x0400c0008c007fae */ /* 0x000fe8000d921862 */
[----:B------:R-:W-:Y:S04]  /*6fe0*/  LDGSTS.E [R0+0x800c], desc[UR34][R154.64], !P3 ;  /* 0x0800c0009a007fae */ /* 0x000fe8000d921862 */
[----:B------:R-:W5:Y:S04]  /*6ff0*/  LDL.LU R152, [R1+0x1410] ;  /* 0x0014100001987983 */ /* 0x000f680000300800 */
[----:B------:R-:W4:Y:S04]  /*7000*/  LDL.LU.64 R140, [R1+0x1408] ;  /* 0x00140800018c7983 */ /* 0x000f280000300a00 */
[----:B------:R-:W5:Y:S04]  /*7010*/  LDL.LU.64 R154, [R1+0x1400] ;  /* 0x00140000019a7983 */ /* 0x000f680000300a00 */
[----:B------:R1:W-:Y:S04]  /*7020*/  STL [R1+0xc00], RZ ;  /* 0x000c00ff01007387 */ /* 0x0003e80000100800 */
        /* <DEDUP_REMOVED lines=767> */
[----:B------:R1:W-:Y:S04]  /*a020*/  STL [R1], RZ ;  /* 0x000000ff01007387 */ /* 0x0003e80000100800 */
        /* <DEDUP_REMOVED lines=23> */
[----:B------:R2:W-:Y:S01]  /*a1a0*/  STL [R1+0x60], RZ ;  /* 0x000060ff01007387 */ /* 0x0005e20000100800 */
[----:B------:R-:W-:-:S02]  /*a1b0*/  VIADD R13, R29, 0xffffffe7 ;  /* 0xffffffe71d0d7836 */ /* 0x000fc40000000000 */
[----:B-1----:R-:W-:Y:S01]  /*a1c0*/  VIADD R153, R24, 0x1f ;  /* 0x0000001f18997836 */ /* 0x002fe20000000000 */
[----:B------:R1:W-:Y:S01]  /*a1d0*/  STL [R1+0x64], RZ ;  /* 0x000064ff01007387 */ /* 0x0003e20000100800 */
[----:B------:R-:W3:Y:S03]  /*a1e0*/  LDC R29, c[0x0][0x230] ;  /* 0x00008c00ff1d7b82 */ /* 0x000ee60000000800 */
[----:B------:R1:W-:Y:S04]  /*a1f0*/  STL [R1+0x68], RZ ;  /* 0x000068ff01007387 */ /* 0x0003e80000100800 */
[----:B------:R1:W-:Y:S04]  /*a200*/  STL [R1+0x6c], RZ ;  /* 0x00006cff01007387 */ /* 0x0003e80000100800 */
[----:B------:R1:W-:Y:S04]  /*a210*/  STL [R1+0x70], RZ ;  /* 0x000070ff01007387 */ /* 0x0003e80000100800 */
[----:B------:R4:W-:Y:S04]  /*a220*/  LDGSTS.E [R0+0xc00c], desc[UR34][R150.64], !P3 ;  /* 0x0c00c00096007fae */ /* 0x0009e8000d921862 */
[----:B------:R1:W-:Y:S01]  /*a230*/  STL [R1+0x74], RZ ;  /* 0x000074ff01007387 */ /* 0x0003e20000100800 */
[----:B------:R-:W-:-:S03]  /*a240*/  ISETP.GE.U32.AND P5, PT, R13, 0x7fffffc8, PT ;  /* 0x7fffffc80d00780c */ /* 0x000fc60003fa6070 */
[----:B------:R1:W-:Y:S01]  /*a250*/  STL [R1+0x78], RZ ;  /* 0x000078ff01007387 */ /* 0x0003e20000100800 */
[----:B------:R-:W-:Y:S02]  /*a260*/  VIADD R22, R22, 0xffffffe6 ;  /* 0xffffffe616167836 */ /* 0x000fe40000000000 */
[----:B----4-:R-:W-:Y:S01]  /*a270*/  VIADD R0, R26, 0xffffffe4 ;  /* 0xffffffe41a007836 */ /* 0x010fe20000000000 */
[----:B------:R1:W-:Y:S01]  /*a280*/  STL [R1+0x7c], RZ ;  /* 0x00007cff01007387 */ /* 0x0003e20000100800 */
[----:B------:R-:W-:-:S03]  /*a290*/  VIADD R13, R25, 0xffffffe5 ;  /* 0xffffffe5190d7836 */ /* 0x000fc60000000000 */
[----:B------:R1:W-:Y:S01]  /*a2a0*/  STL [R1+0x80], RZ ;  /* 0x000080ff01007387 */ /* 0x0003e20000100800 */
[----:B------:R-:W-:-:S03]  /*a2b0*/  ISETP.GE.U32.AND P1, PT, R0, 0x7fffffc5, PT ;  /* 0x7fffffc50000780c */ /* 0x000fc60003f26070 */
[----:B------:R1:W-:Y:S01]  /*a2c0*/  STL [R1+0x84], RZ ;  /* 0x000084ff01007387 */ /* 0x0003e20000100800 */
[----:B------:R-:W-:Y:S01]  /*a2d0*/  ISETP.GT.AND P3, PT, R153, 0x1f, PT ;  /* 0x0000001f9900780c */ /* 0x000fe20003f64270 */
[----:B------:R-:W-:Y:S02]  /*a2e0*/  VIADD R0, R27, 0xffffffe3 ;  /* 0xffffffe31b007836 */ /* 0x000fe40000000000 */
[----:B------:R1:W-:Y:S01]  /*a2f0*/  STL [R1+0x88], RZ ;  /* 0x000088ff01007387 */ /* 0x0003e20000100800 */
[----:B------:R-:W-:-:S03]  /*a300*/  LOP3.LUT R24, R12, 0x60, RZ, 0x3c, !PT ;  /* 0x000000600c187812 */ /* 0x000fc600078e3cff */
[----:B------:R1:W-:Y:S01]  /*a310*/  STL [R1+0x8c], RZ ;  /* 0x00008cff01007387 */ /* 0x0003e20000100800 */
[----:B------:R-:W-:-:S03]  /*a320*/  ISETP.GE.U32.AND P0, PT, R22, 0x7fffffc7, PT ;  /* 0x7fffffc71600780c */ /* 0x000fc60003f06070 */
[----:B------:R1:W-:Y:S01]  /*a330*/  STL [R1+0x90], RZ ;  /* 0x000090ff01007387 */ /* 0x0003e20000100800 */
[----:B------:R-:W-:-:S03]  /*a340*/  ISETP.GE.U32.AND P2, PT, R13, 0x7fffffc6, PT ;  /* 0x7fffffc60d00780c */ /* 0x000fc60003f46070 */
[----:B------:R1:W-:Y:S01]  /*a350*/  STL [R1+0x94], RZ ;  /* 0x000094ff01007387 */ /* 0x0003e20000100800 */
[----:B------:R-:W-:-:S03]  /*a360*/  SEL R13, RZ, 0x4, !P3 ;  /* 0x00000004ff0d7807 */ /* 0x000fc60005800000 */
[----:B------:R1:W-:Y:S01]  /*a370*/  STL [R1+0x98], RZ ;  /* 0x000098ff01007387 */ /* 0x0003e20000100800 */
[----:B------:R-:W-:-:S03]  /*a380*/  ISETP.GE.U32.AND P3, PT, R0, 0x7fffffc4, PT ;  /* 0x7fffffc40000780c */ /* 0x000fc60003f66070 */
[----:B------:R1:W-:Y:S01]  /*a390*/  STL [R1+0x9c], RZ ;  /* 0x00009cff01007387 */ /* 0x0003e20000100800 */
[----:B------:R-:W-:-:S03]  /*a3a0*/  VIADD R0, R24, UR7 ;  /* 0x0000000718007c36 */ /* 0x000fc60008000000 */
[----:B------:R1:W-:Y:S04]  /*a3b0*/  STL [R1+0xa0], RZ ;  /* 0x0000a0ff01007387 */ /* 0x0003e80000100800 */
[----:B------:R1:W-:Y:S04]  /*a3c0*/  STL [R1+0xa4], RZ ;  /* 0x0000a4ff01007387 */ /* 0x0003e80000100800 */
[----:B------:R1:W-:Y:S01]  /*a3d0*/  STL [R1+0xa8], RZ ;  /* 0x0000a8ff01007387 */ /* 0x0003e20000100800 */
[----:B------:R-:W-:-:S03]  /*a3e0*/  ISETP.GE.AND P4, PT, R141, R31, PT ;  /* 0x0000001f8d00720c */ /* 0x000fc60003f86270 */
[----:B------:R1:W-:Y:S01]  /*a3f0*/  STL [R1+0xac], RZ ;  /* 0x0000acff01007387 */ /* 0x0003e20000100800 */
[----:B------:R-:W-:-:S03]  /*a400*/  VIADD R22, R28, 0xffffffe2 ;  /* 0xffffffe21c167836 */ /* 0x000fc60000000000 */
[----:B------:R1:W-:Y:S04]  /*a410*/  STL [R1+0xb0], RZ ;  /* 0x0000b0ff01007387 */ /* 0x0003e80000100800 */
[----:B------:R1:W-:Y:S04]  /*a420*/  STL [R1+0xb4], RZ ;  /* 0x0000b4ff01007387 */ /* 0x0003e80000100800 */
[----:B------:R1:W-:Y:S01]  /*a430*/  STL [R1+0xb8], RZ ;  /* 0x0000b8ff01007387 */ /* 0x0003e20000100800 */
[----:B------:R-:W-:-:S03]  /*a440*/  SEL R13, R13, RZ, !P4 ;  /* 0x000000ff0d0d7207 */ /* 0x000fc60006000000 */
[----:B------:R-:W-:Y:S04]  /*a450*/  LDGSTS.E [R0], desc[UR34][R148.64], !P5 ;  /* 0x0000000094007fae */ /* 0x000fe8000e921862 */
[----:B------:R1:W-:Y:S01]  /*a460*/  STL [R1+0xbc], RZ ;  /* 0x0000bcff01007387 */ /* 0x0003e20000100800 */
[----:B------:R-:W-:-:S03]  /*a470*/  ISETP.GE.U32.AND P4, PT, R22, 0x7fffffc3, PT ;  /* 0x7fffffc31600780c */ /* 0x000fc60003f86070 */
[----:B------:R-:W-:Y:S04]  /*a480*/  LDGSTS.E [R0+0x4000], desc[UR34][R146.64], !P5 ;  /* 0x0400000092007fae */ /* 0x000fe8000e921862 */
[----:B------:R1:W-:Y:S01]  /*a490*/  STL [R1+0xc0], RZ ;  /* 0x0000c0ff01007387 */ /* 0x0003e20000100800 */
[----:B------:R-:W-:-:S03]  /*a4a0*/  VIADD R22, R30, 0xffffffe1 ;  /* 0xffffffe11e167836 */ /* 0x000fc60000000000 */
[----:B------:R-:W-:Y:S04]  /*a4b0*/  LDGSTS.E [R0+0x8000], desc[UR34][R116.64], !P5 ;  /* 0x0800000074007fae */ /* 0x000fe8000e921862 */
[----:B------:R1:W-:Y:S01]  /*a4c0*/  STL [R1+0xc4], RZ ;  /* 0x0000c4ff01007387 */ /* 0x0003e20000100800 */
[----:B------:R-:W-:-:S03]  /*a4d0*/  LOP3.LUT R25, R12, 0x70, RZ, 0x3c, !PT ;  /* 0x000000700c197812 */ /* 0x000fc600078e3cff */
[----:B------:R-:W-:Y:S04]  /*a4e0*/  LDGSTS.E [R0+0xc000], desc[UR34][R114.64], !P5 ;  /* 0x0c00000072007fae */ /* 0x000fe8000e921862 */
[----:B------:R1:W-:Y:S04]  /*a4f0*/  STL [R1+0xc8], RZ ;  /* 0x0000c8ff01007387 */ /* 0x0003e80000100800 */
[----:B------:R-:W-:Y:S04]  /*a500*/  LDGSTS.E [R0+0x4], desc[UR34][R112.64], !P0 ;  /* 0x0000400070007fae */ /* 0x000fe8000c121862 */
[----:B------:R1:W-:Y:S04]  /*a510*/  STL [R1+0xcc], RZ ;  /* 0x0000ccff01007387 */ /* 0x0003e80000100800 */
[----:B------:R-:W-:Y:S04]  /*a520*/  LDGSTS.E [R0+0x4004], desc[UR34][R110.64], !P0 ;  /* 0x040040006e007fae */ /* 0x000fe8000c121862 */
[----:B------:R1:W-:Y:S04]  /*a530*/  STL [R1+0xd0], RZ ;  /* 0x0000d0ff01007387 */ /* 0x0003e80000100800 */
[----:B------:R-:W-:Y:S04]  /*a540*/  LDGSTS.E [R0+0x8004], desc[UR34][R108.64], !P0 ;  /* 0x080040006c007fae */ /* 0x000fe8000c121862 */
[----:B------:R1:W-:Y:S01]  /*a550*/  STL [R1+0xd4], RZ ;  /* 0x0000d4ff01007387 */ /* 0x0003e20000100800 */
[----:B------:R-:W-:-:S03]  /*a560*/  ISETP.GE.U32.AND P5, PT, R22, 0x7fffffc2, PT ;  /* 0x7fffffc21600780c */ /* 0x000fc60003fa6070 */
[----:B------:R-:W-:Y:S01]  /*a570*/  LDGSTS.E [R0+0xc004], desc[UR34][R106.64], !P0 ;  /* 0x0c0040006a007fae */ /* 0x000fe2000c121862 */
[----:B---3--:R-:W-:-:S03]  /*a580*/  VIADD R24, R29, 0xffffffe0 ;  /* 0xffffffe01d187836 */ /* 0x008fc60000000000 */
[----:B------:R1:W-:Y:S01]  /*a590*/  STL [R1+0xd8], RZ ;  /* 0x0000d8ff01007387 */ /* 0x0003e20000100800 */
[----:B------:R-:W-:-:S03]  /*a5a0*/  VIADD R22, R25, UR7 ;  /* 0x0000000719167c36 */ /* 0x000fc60008000000 */
        /* <DEDUP_REMOVED lines=9> */
[----:B------:R-:W-:Y:S04]  /*a640*/  LDGSTS.E [R0+0xc], desc[UR34][R96.64], !P1 ;  /* 0x0000c00060007fae */ /* 0x000fe8000c921862 */
[----:B------:R1:W-:Y:S04]  /*a650*/  STL [R1+0xec], RZ ;  /* 0x0000ecff01007387 */ /* 0x0003e80000100800 */
[----:B------:R-:W-:Y:S04]  /*a660*/  LDGSTS.E [R0+0x400c], desc[UR34][R94.64], !P1 ;  /* 0x0400c0005e007fae */ /* 0x000fe8000c921862 */
[----:B------:R1:W-:Y:S04]  /*a670*/  STL [R1+0xf0], RZ ;  /* 0x0000f0ff01007387 */ /* 0x0003e80000100800 */
[----:B------:R-:W-:Y:S04]  /*a680*/  LDGSTS.E [R0+0x800c], desc[UR34][R92.64], !P1 ;  /* 0x0800c0005c007fae */ /* 0x000fe8000c921862 */
[----:B------:R1:W-:Y:S04]  /*a690*/  STL [R1+0xf4], RZ ;  /* 0x0000f4ff01007387 */ /* 0x0003e80000100800 */
[----:B------:R3:W-:Y:S04]  /*a6a0*/  LDGSTS.E [R0+0xc00c], desc[UR34][R90.64], !P1 ;  /* 0x0c00c0005a007fae */ /* 0x0007e8000c921862 */
[----:B------:R1:W-:Y:S04]  /*a6b0*/  STL [R1+0xf8], RZ ;  /* 0x0000f8ff01007387 */ /* 0x0003e80000100800 */
[----:B------:R-:W-:Y:S04]  /*a6c0*/  LDGSTS.E [R22], desc[UR34][R88.64], !P3 ;  /* 0x0000000058167fae */ /* 0x000fe8000d921862 */
[----:B------:R1:W-:Y:S01]  /*a6d0*/  STL [R1+0xfc], RZ ;  /* 0x0000fcff01007387 */ /* 0x0003e20000100800 */
[----:B------:R-:W-:-:S03]  /*a6e0*/  ISETP.NE.U32.AND P1, PT, R13, RZ, PT ;  /* 0x000000ff0d00720c */ /* 0x000fc60003f25070 */
[----:B------:R-:W-:Y:S04]  /*a6f0*/  LDGSTS.E [R22+0x4000], desc[UR34][R86.64], !P3 ;  /* 0x0400000056167fae */ /* 0x000fe8000d921862 */
[----:B------:R1:W-:Y:S04]  /*a700*/  STL [R1+0x100], RZ ;  /* 0x000100ff01007387 */ /* 0x0003e80000100800 */
        /* <DEDUP_REMOVED lines=29> */
[----:B------:R-:W0:Y:S04]  /*a8e0*/  LDGDEPBAR ;  /* 0x00000000000079af */ /* 0x000e280000000000 */
[----:B------:R1:W-:Y:S04]  /*a8f0*/  STL [R1+0x13c], RZ ;  /* 0x00013cff01007387 */ /* 0x0003e80000100800 */
[----:B--2---:R-:W-:Y:S04]  /*a900*/  LDGSTS.E [R13+0x20000], desc[UR34][R14.64], P1 ;  /* 0x200000000e0d7fae */ /* 0x004fe80008921862 */
[----:B------:R1:W-:Y:S04]  /*a910*/  STL [R1+0x140], RZ ;  /* 0x000140ff01007387 */ /* 0x0003e80000100800 */
[----:B------:R-:W-:Y:S04]  /*a920*/  LDGSTS.E [R13+0x20400], desc[UR34][R18.64], P1 ;  /* 0x20400000120d7fae */ /* 0x000fe80008921862 */
        /* <DEDUP_REMOVED lines=34> */
[----:B------:R1:W-:Y:S01]  /*ab50*/  STL [R1+0x188], RZ ;  /* 0x000188ff01007387 */ /* 0x0003e20000100800 */
[----:B---3--:R-:W-:-:S03]  /*ab60*/  LOP3.LUT R0, R140, 0x40, RZ, 0x3c, !PT ;  /* 0x000000408c007812 */ /* 0x008fc600078e3cff */
        /* <DEDUP_REMOVED lines=10> */
[----:B------:R-:W-:-:S03]  /*ac10*/  VIADD R0, R0, UR7 ;  /* 0x0000000700007c36 */ /* 0x000fc60008000000 */
        /* <DEDUP_REMOVED lines=48> */
[----:B------:R-:W-:Y:S01]  /*af20*/  LDGSTS.E [R0+0x24200], desc[UR34][R216.64], P1 ;  /* 0x24200000d8007fae */ /* 0x000fe20008921862 */
[----:B------:R-:W-:-:S03]  /*af30*/  ISETP.GE.AND P0, PT, R153, 0x20, PT ;  /* 0x000000209900780c */ /* 0x000fc60003f06270 */
[----:B------:R-:W-:Y:S04]  /*af40*/  LDGSTS.E [R0+0x24600], desc[UR34][R220.64], P1 ;  /* 0x24600000dc007fae */ /* 0x000fe80008921862 */
        /* <DEDUP_REMOVED lines=13> */
[----:B------:R2:W-:Y:S01]  /*b020*/  LDGSTS.E [R0+0x27e00], desc[UR34][R118.64], P1 ;  /* 0x27e0000076007fae */ /* 0x0005e20008921862 */
[----:B------:R-:W-:-:S03]  /*b030*/  CS2R R24, SRZ ;  /* 0x0000000000187805 */ /* 0x000fc6000001ff00 */
[----:B------:R-:W0:Y:S01]  /*b040*/  LDGDEPBAR ;  /* 0x00000000000079af */ /* 0x000e220000000000 */
[----:B------:R-:W-:Y:S02]  /*b050*/  CS2R R26, SRZ ;  /* 0x00000000001a7805 */ /* 0x000fe4000001ff00 */
[----:B------:R-:W-:Y:S02]  /*b060*/  CS2R R28, SRZ ;  /* 0x00000000001c7805 */ /* 0x000fe4000001ff00 */
[----:B------:R-:W-:Y:S02]  /*b070*/  CS2R R30, SRZ ;  /* 0x00000000001e7805 */ /* 0x000fe4000001ff00 */
[----:B------:R-:W-:Y:S02]  /*b080*/  CS2R R32, SRZ ;  /* 0x0000000000207805 */ /* 0x000fe4000001ff00 */
[----:B------:R-:W-:Y:S02]  /*b090*/  CS2R R34, SRZ ;  /* 0x0000000000227805 */ /* 0x000fe4000001ff00 */
[----:B------:R-:W-:-:S02]  /*b0a0*/  CS2R R36, SRZ ;  /* 0x0000000000247805 */ /* 0x000fc4000001ff00 */
        /* <DEDUP_REMOVED lines=10> */
[----:B----4-:R-:W-:Y:S02]  /*b150*/  CS2R R58, SRZ ;  /* 0x00000000003a7805 */ /* 0x010fe4000001ff00 */
        /* <DEDUP_REMOVED lines=29> */
[----:B--2---:R-:W-:Y:S02]  /*b330*/  CS2R R118, SRZ ;  /* 0x0000000000767805 */ /* 0x004fe4000001ff00 */
        /* <DEDUP_REMOVED lines=15> */
[----:B------:R-:W-:Y:S01]  /*b430*/  CS2R R150, SRZ ;  /* 0x0000000000967805 */ /* 0x000fe2000001ff00 */
[----:B-1----:R-:W-:Y:S06]  /*b440*/  @!P0 BRA `(.L_x_0) ;  /* 0x0000013c006c8947 */ /* 0x002fec0003800000 */
[----:B------:R-:W2:Y:S04]  /*b450*/  LDL.LU.64 R148, [R1+0x1260] ;  /* 0x0012600001947983 */ /* 0x000ea80000300a00 */
[----:B------:R-:W3:Y:S04]  /*b460*/  LDL.LU.64 R146, [R1+0x1258] ;  /* 0x0012580001927983 */ /* 0x000ee80000300a00 */
[----:B------:R-:W4:Y:S04]  /*b470*/  LDL.LU.64 R144, [R1+0xe48] ;  /* 0x000e480001907983 */ /* 0x000f280000300a00 */
[----:B------:R-:W2:Y:S04]  /*b480*/  LDL.LU.64 R142, [R1+0xe40] ;  /* 0x000e4000018e7983 */ /* 0x000ea80000300a00 */
[----:B------:R-:W3:Y:S04]  /*b490*/  LDL.LU.64 R140, [R1+0xe38] ;  /* 0x000e3800018c7983 */ /* 0x000ee80000300a00 */
[----:B------:R-:W4:Y:S04]  /*b4a0*/  LDL.LU.64 R138, [R1+0xe30] ;  /* 0x000e3000018a7983 */ /* 0x000f280000300a00 */
[----:B------:R-:W2:Y:S04]  /*b4b0*/  LDL.LU.64 R136, [R1+0xe28] ;  /* 0x000e280001887983 */ /* 0x000ea80000300a00 */
[----:B------:R-:W3:Y:S04]  /*b4c0*/  LDL.LU.64 R134, [R1+0xe20] ;  /* 0x000e200001867983 */ /* 0x000ee80000300a00 */
[----:B------:R-:W4:Y:S04]  /*b4d0*/  LDL.LU.64 R132, [R1+0xe18] ;  /* 0x000e180001847983 */ /* 0x000f280000300a00 */
[----:B------:R-:W2:Y:S04]  /*b4e0*/  LDL.LU.64 R130, [R1+0xe10] ;  /* 0x000e100001827983 */ /* 0x000ea80000300a00 */
[----:B------:R-:W2:Y:S04]  /*b4f0*/  LDL.LU.64 R128, [R1+0xe08] ;  /* 0x000e080001807983 */ /* 0x000ea80000300a00 */
[----:B------:R-:W3:Y:S04]  /*b500*/  LDL.LU.64 R150, [R1+0xe00] ;  /* 0x000e000001967983 */ /* 0x000ee80000300a00 */
[----:B------:R-:W4:Y:S04]  /*b510*/  LDL.LU.64 R126, [R1+0xe68] ;  /* 0x000e6800017e7983 */ /* 0x000f280000300a00 */
[----:B------:R-:W2:Y:S04]  /*b520*/  LDL.LU.64 R124, [R1+0xe78] ;  /* 0x000e7800017c7983 */ /* 0x000ea80000300a00 */
[----:B------:R-:W3:Y:S04]  /*b530*/  LDL.LU.64 R112, [R1+0xe80] ;  /* 0x000e800001707983 */ /* 0x000ee80000300a00 */
[----:B------:R-:W3:Y:S04]  /*b540*/  LDL.LU.64 R110, [R1+0xe88] ;  /* 0x000e8800016e7983 */ /* 0x000ee80000300a00 */
[----:B------:R-:W3:Y:S04]  /*b550*/  LDL.LU.64 R120, [R1+0xe50] ;  /* 0x000e500001787983 */ /* 0x000ee80000300a00 */
[----:B------:R-:W3:Y:S04]  /*b560*/  LDL.LU.64 R122, [R1+0xe58] ;  /* 0x000e5800017a7983 */ /* 0x000ee80000300a00 */
[----:B------:R-:W3:Y:S04]  /*b570*/  LDL.LU.64 R114, [R1+0xe60] ;  /* 0x000e600001727983 */ /* 0x000ee80000300a00 */
[----:B------:R-:W3:Y:S04]  /*b580*/  LDL.LU.64 R118, [R1+0xec8] ;  /* 0x000ec80001767983 */ /* 0x000ee80000300a00 */
[----:B----4-:R1:W-:Y:S04]  /*b590*/  STL [R1+0xe70], R126 ;  /* 0x000e707e01007387 */ /* 0x0103e80000100800 */
[----:B------:R-:W4:Y:S01]  /*b5a0*/  LDL.LU.64 R116, [R1+0xea8] ;  /* 0x000ea80001747983 */ /* 0x000f220000300a00 */
[----:B------:R-:W-:-:S03]  /*b5b0*/  IMAD.MOV.U32 R0, RZ, RZ, R127 ;  /* 0x000000ffff007224 */ /* 0x000fc600078e007f */
[----:B--2---:R-:W-:Y:S04]  /*b5c0*/  STL [R1+0xe78], R124 ;  /* 0x000e787c01007387 */ /* 0x004fe80000100800 */
[----:B------:R2:W-:Y:S04]  /*b5d0*/  STL [R1+0xe6c], R0 ;  /* 0x000e6c0001007387 */ /* 0x0005e80000100800 */
[----:B-1----:R-:W4:Y:S04]  /*b5e0*/  LDL.LU.64 R126, [R1+0xeb0] ;  /* 0x000eb000017e7983 */ /* 0x002f280000300a00 */
[----:B---3--:R-:W-:Y:S01]  /*b5f0*/  STL [R1+0xe80], R112 ;  /* 0x000e807001007387 */ /* 0x008fe20000100800 */
[----:B--2---:R-:W-:-:S05]  /*b600*/  IMAD.MOV.U32 R0, RZ, RZ, R125 ;  /* 0x000000ffff007224 */ /* 0x004fca00078e007d */
[----:B------:R1:W-:Y:S04]  /*b610*/  STL [R1+0xe74], R0 ;  /* 0x000e740001007387 */ /* 0x0003e80000100800 */
[----:B------:R-:W2:Y:S04]  /*b620*/  LDL.LU.64 R124, [R1+0xeb8] ;  /* 0x000eb800017c7983 */ /* 0x000ea80000300a00 */
[----:B------:R-:W-:Y:S01]  /*b630*/  STL [R1+0xe88], R110 ;  /* 0x000e886e01007387 */ /* 0x000fe20000100800 */
[----:B-1----:R-:W-:-:S05]  /*b640*/  IMAD.MOV.U32 R0, RZ, RZ, R113 ;  /* 0x000000ffff007224 */ /* 0x002fca00078e0071 */
[----:B------:R1:W-:Y:S04]  /*b650*/  STL [R1+0xe7c], R0 ;  /* 0x000e7c0001007387 */ /* 0x0003e80000100800 */
[----:B------:R-:W3:Y:S04]  /*b660*/  LDL.LU.64 R112, [R1+0xec0] ;  /* 0x000ec00001707983 */ /* 0x000ee80000300a00 */
[----:B------:R-:W-:Y:S01]  /*b670*/  STL [R1+0xe90], R120 ;  /* 0x000e907801007387 */ /* 0x000fe20000100800 */
[----:B-1----:R-:W-:-:S05]  /*b680*/  IMAD.MOV.U32 R0, RZ, RZ, R111 ;  /* 0x000000ffff007224 */ /* 0x002fca00078e006f */
[----:B------:R1:W-:Y:S02]  /*b690*/  STL [R1+0xe84], R0 ;  /* 0x000e840001007387 */ /* 0x0003e40000100800 */
[----:B-1----:R-:W-:-:S05]  /*b6a0*/  IMAD.MOV.U32 R0, RZ, RZ, R121 ;  /* 0x000000ffff007224 */ /* 0x002fca00078e0079 */
[----:B------:R1:W-:Y:S04]  /*b6b0*/  STL [R1+0xe8c], R0 ;  /* 0x000e8c0001007387 */ /* 0x0003e80000100800 */
[----:B------:R1:W-:Y:S04]  /*b6c0*/  STL [R1+0xe98], R122 ;  /* 0x000e987a01007387 */ /* 0x0003e80000100800 */
[----:B------:R-:W3:Y:S01]  /*b6d0*/  LDL.LU.64 R120, [R1+0xed0] ;  /* 0x000ed00001787983 */ /* 0x000ee20000300a00 */
[----:B-1----:R-:W-:-:S03]  /*b6e0*/  IMAD.MOV.U32 R0, RZ, RZ, R123 ;  /* 0x000000ffff007224 */ /* 0x002fc600078e007b */
[----:B------:R-:W-:Y:S04]  /*b6f0*/  STL [R1+0xea0], R114 ;  /* 0x000ea07201007387 */ /* 0x000fe80000100800 */
[----:B------:R1:W-:Y:S04]  /*b700*/  STL [R1+0xe94], R0 ;  /* 0x000e940001007387 */ /* 0x0003e80000100800 */
[----:B------:R-:W3:Y:S01]  /*b710*/  LDL.LU.64 R122, [R1+0xed8] ;  /* 0x000ed800017a7983 */ /* 0x000ee20000300a00 */
[----:B-1----:R-:W-:-:S03]  /*b720*/  IMAD.MOV.U32 R0, RZ, RZ, R115 ;  /* 0x000000ffff007224 */ /* 0x002fc600078e0073 */
[----:B----4-:R-:W-:Y:S04]  /*b730*/  STL [R1+0xea8], R116 ;  /* 0x000ea87401007387 */ /* 0x010fe80000100800 */
[----:B------:R1:W-:Y:S04]  /*b740*/  STL [R1+0xe9c], R0 ;  /* 0x000e9c0001007387 */ /* 0x0003e80000100800 */
[----:B------:R-:W4:Y:S04]  /*b750*/  LDL.LU.64 R114, [R1+0xee0] ;  /* 0x000ee00001727983 */ /* 0x000f280000300a00 */
[----:B------:R-:W-:Y:S01]  /*b760*/  STL [R1+0xeb0], R126 ;  /* 0x000eb07e01007387 */ /* 0x000fe20000100800 */
[----:B-1----:R-:W-:-:S05]  /*b770*/  IMAD.MOV.U32 R0, RZ, RZ, R117 ;  /* 0x000000ffff007224 */ /* 0x002fca00078e0075 */
[----:B------:R1:W-:Y:S04]  /*b780*/  STL [R1+0xea4], R0 ;  /* 0x000ea40001007387 */ /* 0x0003e80000100800 */
[----:B------:R-:W4:Y:S04]  /*b790*/  LDL.LU.64 R116, [R1+0xee8] ;  /* 0x000ee80001747983 */ /* 0x000f280000300a00 */
[----:B--2---:R-:W-:Y:S01]  /*b7a0*/  STL [R1+0xeb8], R124 ;  /* 0x000eb87c01007387 */ /* 0x004fe20000100800 */
[----:B-1----:R-:W-:-:S05]  /*b7b0*/  IMAD.MOV.U32 R0, RZ, RZ, R127 ;  /* 0x000000ffff007224 */ /* 0x002fca00078e007f */
[----:B------:R1:W-:Y:S04]  /*b7c0*/  STL [R1+0xeac], R0 ;  /* 0x000eac0001007387 */ /* 0x0003e80000100800 */
[----:B------:R-:W2:Y:S04]  /*b7d0*/  LDL.LU.64 R126, [R1+0xef0] ;  /* 0x000ef000017e7983 */ /* 0x000ea80000300a00 */
[----:B---3--:R-:W-:Y:S01]  /*b7e0*/  STL [R1+0xec0], R112 ;  /* 0x000ec07001007387 */ /* 0x008fe20000100800 */
[----:B-1----:R-:W-:-:S05]  /*b7f0*/  IMAD.MOV.U32 R0, RZ, RZ, R125 ;  /* 0x000000ffff007224 */ /* 0x002fca00078e007d */
[----:B------:R1:W-:Y:S04]  /*b800*/  STL [R1+0xeb4], R0 ;  /* 0x000eb40001007387 */ /* 0x0003e80000100800 */
[----:B------:R-:W3:Y:S04]  /*b810*/  LDL.LU.64 R124, [R1+0xef8] ;  /* 0x000ef800017c7983 */ /* 0x000ee80000300a00 */
[----:B------:R-:W-:Y:S01]  /*b820*/  STL [R1+0xec8], R118 ;  /* 0x000ec87601007387 */ /* 0x000fe20000100800 */
[----:B-1----:R-:W-:-:S05]  /*b830*/  IMAD.MOV.U32 R0, RZ, RZ, R113 ;  /* 0x000000ffff007224 */ /* 0x002fca00078e0071 */
[----:B------:R1:W-:Y:S02]  /*b840*/  STL [R1+0xebc], R0 ;  /* 0x000ebc0001007387 */ /* 0x0003e40000100800 */
[----:B-1----:R-:W-:Y:S02]  /*b850*/  IMAD.MOV.U32 R0, RZ, RZ, R119 ;  /* 0x000000ffff007224 */ /* 0x002fe400078e0077 */
[----:B------:R-:W-:Y:S04]  /*b860*/  STL [R1+0xed0], R120 ;  /* 0x000ed07801007387 */ /* 0x000fe80000100800 */
[----:B------:R1:W-:Y:S04]  /*b870*/  STL [R1+0xec4], R0 ;  /* 0x000ec40001007387 */ /* 0x0003e80000100800 */
[----:B------:R-:W3:Y:S04]  /*b880*/  LDL.LU.64 R118, [R1+0xf00] ;  /* 0x000f000001767983 */ /* 0x000ee80000300a00 */
[----:B------:R-:W-:Y:S01]  /*b890*/  STL [R1+0xed8], R122 ;  /* 0x000ed87a01007387 */ /* 0x000fe20000100800 */
[----:B-1----:R-:W-:-:S05]  /*b8a0*/  IMAD.MOV.U32 R0, RZ, RZ, R121 ;  /* 0x000000ffff007224 */ /* 0x002fca00078e0079 */
[----:B------:R1:W-:Y:S04]  /*b8b0*/  STL [R1+0xecc], R0 ;  /* 0x000ecc0001007387 */ /* 0x0003e80000100800 */
[----:B------:R-:W3:Y:S01]  /*b8c0*/  LDL.LU.64 R120, [R1+0xf08] ;  /* 0x000f080001787983 */ /* 0x000ee20000300a00 */
[----:B-1----:R-:W-:-:S03]  /*b8d0*/  IMAD.MOV.U32 R0, RZ, RZ, R123 ;  /* 0x000000ffff007224 */ /* 0x002fc600078e007b */
[----:B----4-:R-:W-:Y:S04]  /*b8e0*/  STL [R1+0xee0], R114 ;  /* 0x000ee07201007387 */ /* 0x010fe80000100800 */
[----:B------:R1:W-:Y:S04]  /*b8f0*/  STL [R1+0xed4], R0 ;  /* 0x000ed40001007387 */ /* 0x0003e80000100800 */
[----:B------:R-:W4:Y:S01]  /*b900*/  LDL.LU.64 R122, [R1+0xf10] ;  /* 0x000f1000017a7983 */ /* 0x000f220000300a00 */
[----:B-1----:R-:W-:-:S03]  /*b910*/  IMAD.MOV.U32 R0, RZ, RZ, R115 ;  /* 0x000000ffff007224 */ /* 0x002fc600078e0073 */
[----:B------:R-:W-:Y:S04]  /*b920*/  STL [R1+0xee8], R116 ;  /* 0x000ee87401007387 */ /* 0x000fe80000100800 */
[----:B------:R1:W-:Y:S04]  /*b930*/  STL [R1+0xedc], R0 ;  /* 0x000edc0001007387 */ /* 0x0003e80000100800 */
[----:B------:R-:W4:Y:S01]  /*b940*/  LDL.LU.64 R112, [R1+0xf18] ;  /* 0x000f180001707983 */ /* 0x000f220000300a00 */
[----:B-1----:R-:W-:-:S03]  /*b950*/  IMAD.MOV.U32 R0, RZ, RZ, R117 ;  /* 0x000000ffff007224 */ /* 0x002fc600078e0075 */
[----:B--2---:R-:W-:Y:S04]  /*b960*/  STL [R1+0xef0], R126 ;  /* 0x000ef07e01007387 */ /* 0x004fe80000100800 */
[----:B------:R1:W-:Y:S04]  /*b970*/  STL [R1+0xee4], R0 ;  /* 0x000ee40001007387 */ /* 0x0003e80000100800 */
[----:B------:R-:W2:Y:S01]  /*b980*/  LDL.LU.64 R110, [R1+0xf20] ;  /* 0x000f2000016e7983 */ /* 0x000ea20000300a00 */
[----:B-1----:R-:W-:-:S03]  /*b990*/  IMAD.MOV.U32 R0, RZ, RZ, R127 ;  /* 0x000000ffff007224 */ /* 0x002fc600078e007f */
[----:B---3--:R-:W-:Y:S04]  /*b9a0*/  STL [R1+0xef8], R124 ;  /* 0x000ef87c01007387 */ /* 0x008fe80000100800 */
[----:B------:R1:W-:Y:S04]  /*b9b0*/  STL [R1+0xeec], R0 ;  /* 0x000eec0001007387 */ /* 0x0003e80000100800 */
[----:B------:R-:W3:Y:S01]  /*b9c0*/  LDL.LU.64 R126, [R1+0xf28] ;  /* 0x000f2800017e7983 */ /* 0x000ee20000300a00 */
[----:B-1----:R-:W-:-:S05]  /*b9d0*/  IMAD.MOV.U32 R0, RZ, RZ, R125 ;  /* 0x000000ffff007224 */ /* 0x002fca00078e007d */
[----:B------:R1:W-:Y:S04]  /*b9e0*/  STL [R1+0xef4], R0 ;  /* 0x000ef40001007387 */ /* 0x0003e80000100800 */
[----:B------:R-:W3:Y:S04]  /*b9f0*/  LDL.LU.64 R124, [R1+0xf30] ;  /* 0x000f3000017c7983 */ /* 0x000ee80000300a00 */
[----:B------:R-:W3:Y:S04]  /*ba00*/  LDL.LU.64 R116, [R1+0xf60] ;  /* 0x000f600001747983 */ /* 0x000ee80000300a00 */
[----:B------:R1:W-:Y:S02]  /*ba10*/  STL [R1+0xf00], R118 ;  /* 0x000f007601007387 */ /* 0x0003e40000100800 */
[----:B-1----:R-:W-:-:S02]  /*ba20*/  IMAD.MOV.U32 R0, RZ, RZ, R119 ;  /* 0x000000ffff007224 */ /* 0x002fc400078e0077 */
[----:B------:R-:W3:Y:S04]  /*ba30*/  LDL.LU.64 R114, [R1+0xf38] ;  /* 0x000f380001727983 */ /* 0x000ee80000300a00 */
[----:B------:R-:W-:Y:S04]  /*ba40*/  STL [R1+0xf08], R120 ;  /* 0x000f087801007387 */ /* 0x000fe80000100800 */
        /* <DEDUP_REMOVED lines=16> */
[----:B------:R1:W-:Y:S02]  /*bb50*/  STL [R1+0xf1c], R0 ;  /* 0x000f1c0001007387 */ /* 0x0003e40000100800 */
[----:B-1----:R-:W-:-:S05]  /*bb60*/  IMAD.MOV.U32 R0, RZ, RZ, R127 ;  /* 0x000000ffff007224 */ /* 0x002fca00078e007f */
[----:B------:R1:W-:Y:S04]  /*bb70*/  STL [R1+0xf24], R0 ;  /* 0x000f240001007387 */ /* 0x0003e80000100800 */
[----:B------:R3:W-:Y:S04]  /*bb80*/  STL [R1+0xf30], R124 ;  /* 0x000f307c01007387 */ /* 0x0007e80000100800 */
[----:B------:R-:W2:Y:S01]  /*bb90*/  LDL.LU.64 R126, [R1+0xf68] ;  /* 0x000f6800017e7983 */ /* 0x000ea20000300a00 */
[----:B-1----:R-:W-:-:S03]  /*bba0*/  IMAD.MOV.U32 R0, RZ, RZ, R125 ;  /* 0x000000ffff007224 */ /* 0x002fc600078e007d */
[----:B------:R-:W-:Y:S04]  /*bbb0*/  STL [R1+0xf38], R114 ;  /* 0x000f387201007387 */ /* 0x000fe80000100800 */
[----:B------:R1:W-:Y:S04]  /*bbc0*/  STL [R1+0xf2c], R0 ;  /* 0x000f2c0001007387 */ /* 0x0003e80000100800 */
[----:B---3--:R-:W3:Y:S01]  /*bbd0*/  LDL.LU.64 R124, [R1+0xf70] ;  /* 0x000f7000017c7983 */ /* 0x008ee20000300a00 */
[----:B-1----:R-:W-:-:S03]  /*bbe0*/  IMAD.MOV.U32 R0, RZ, RZ, R115 ;  /* 0x000000ffff007224 */ /* 0x002fc600078e0073 */
        /* <DEDUP_REMOVED lines=14> */
[----:B------:R-:W2:Y:S04]  /*bcd0*/  LDL.LU.64 R122, [R1+0xf90] ;  /* 0x000f9000017a7983 */ /* 0x000ea80000300a00 */
[----:B------:R-:W-:Y:S01]  /*bce0*/  STL [R1+0xf60], R116 ;  /* 0x000f607401007387 */ /* 0x000fe20000100800 */
[----:B-1----:R-:W-:-:S05]  /*bcf0*/  IMAD.MOV.U32 R0, RZ, RZ, R113 ;  /* 0x000000ffff007224 */ /* 0x002fca00078e0071 */
[----:B------:R1:W-:Y:S02]  /*bd00*/  STL [R1+0xf54], R0 ;  /* 0x000f540001007387 */ /* 0x0003e40000100800 */
[----:B-1----:R-:W-:Y:S02]  /*bd10*/  IMAD.MOV.U32 R0, RZ, RZ, R117 ;  /* 0x000000ffff007224 */ /* 0x002fe400078e0075 */
[----:B------:R-:W-:Y:S04]  /*bd20*/  STL [R1+0xf68], R126 ;  /* 0x000f687e01007387 */ /* 0x000fe80000100800 */
        /* <DEDUP_REMOVED lines=22> */
[----:B-1----:R-:W-:-:S05]  /*be90*/  IMAD.MOV.U32 R0, RZ, RZ, R123 ;  /* 0x000000ffff007224 */ /* 0x002fca00078e007b */
[----:B------:R1:W-:Y:S04]  /*bea0*/  STL [R1+0xf8c], R0 ;  /* 0x000f8c0001007387 */ /* 0x0003e80000100800 */
[----:B------:R-:W2:Y:S04]  /*beb0*/  LDL.LU.64 R122, [R1+0xfc8] ;  /* 0x000fc800017a7983 */ /* 0x000ea80000300a00 */
[----:B------:R-:W2:Y:S04]  /*bec0*/  LDL.LU.64 R118, [R1+0xff8] ;  /* 0x000ff80001767983 */ /* 0x000ea80000300a00 */
[----:B------:R3:W-:Y:S01]  /*bed0*/  STL [R1+0xf98], R116 ;  /* 0x000f987401007387 */ /* 0x0007e20000100800 */
[----:B-1----:R-:W-:-:S03]  /*bee0*/  IMAD.MOV.U32 R0, RZ, RZ, R117 ;  /* 0x000000ffff007224 */ /* 0x002fc600078e0075 */
[----:B------:R-:W2:Y:S04]  /*bef0*/  LDL.LU.64 R114, [R1+0xfd0] ;  /* 0x000fd00001727983 */ /* 0x000ea80000300a00 */
[----:B---3--:R-:W-:Y:S04]  /*bf00*/  STL [R1+0xfa0], R126 ;  /* 0x000fa07e01007387 */ /* 0x008fe80000100800 */
        /* <DEDUP_REMOVED lines=16> */
[----:B------:R1:W-:Y:S02]  /*c010*/  STL [R1+0xfb4], R0 ;  /* 0x000fb40001007387 */ /* 0x0003e40000100800 */
[----:B-1----:R-:W-:-:S05]  /*c020*/  IMAD.MOV.U32 R0, RZ, RZ, R121 ;  /* 0x000000ffff007224 */ /* 0x002fca00078e0079 */
[----:B------:R1:W-:Y:S04]  /*c030*/  STL [R1+0xfbc], R0 ;  /* 0x000fbc0001007387 */ /* 0x0003e80000100800 */
[----:B------:R2:W-:Y:S04]  /*c040*/  STL [R1+0xfc8], R122 ;  /* 0x000fc87a01007387 */ /* 0x0005e80000100800 */
[----:B------:R-:W4:Y:S01]  /*c050*/  LDL.LU.64 R120, [R1+0x1000] ;  /* 0x0010000001787983 */ /* 0x000f220000300a00 */
[----:B-1----:R-:W-:-:S03]  /*c060*/  IMAD.MOV.U32 R0, RZ, RZ, R123 ;  /* 0x000000ffff007224 */ /* 0x002fc600078e007b */
[----:B------:R-:W-:Y:S04]  /*c070*/  STL [R1+0xfd0], R114 ;  /* 0x000fd07201007387 */ /* 0x000fe80000100800 */
[----:B------:R1:W-:Y:S04]  /*c080*/  STL [R1+0xfc4], R0 ;  /* 0x000fc40001007387 */ /* 0x0003e80000100800 */
[----:B--2---:R-:W2:Y:S01]  /*c090*/  LDL.LU.64 R122, [R1+0x1008] ;  /* 0x00100800017a7983 */ /* 0x004ea20000300a00 */
[----:B-1----:R-:W-:-:S03]  /*c0a0*/  IMAD.MOV.U32 R0, RZ, RZ, R115 ;  /* 0x000000ffff007224 */ /* 0x002fc600078e0073 */
        /* <DEDUP_REMOVED lines=14> */
[----:B------:R-:W4:Y:S04]  /*c190*/  LDL.LU.64 R124, [R1+0x1028] ;  /* 0x00102800017c7983 */ /* 0x000f280000300a00 */
[----:B------:R-:W-:Y:S01]  /*c1a0*/  STL [R1+0xff8], R118 ;  /* 0x000ff87601007387 */ /* 0x000fe20000100800 */
[----:B-1----:R-:W-:-:S05]  /*c1b0*/  IMAD.MOV.U32 R0, RZ, RZ, R113 ;  /* 0x000000ffff007224 */ /* 0x002fca00078e0071 */
[----:B------:R1:W-:Y:S02]  /*c1c0*/  STL [R1+0xfec], R0 ;  /* 0x000fec0001007387 */ /* 0x0003e40000100800 */
[----:B-1----:R-:W-:Y:S02]  /*c1d0*/  IMAD.MOV.U32 R0, RZ, RZ, R119 ;  /* 0x000000ffff007224 */ /* 0x002fe400078e0077 */
[----:B------:R-:W-:Y:S04]  /*c1e0*/  STL [R1+0x1000], R120 ;  /* 0x0010007801007387 */ /* 0x000fe80000100800 */
[----:B------:R1:W-:Y:S04]  /*c1f0*/  STL [R1+0xff4], R0 ;  /* 0x000ff40001007387 */ /* 0x0003e80000100800 */
[----:B------:R-:W4:Y:S04]  /*c200*/  LDL.LU.64 R118, [R1+0x1030] ;  /* 0x0010300001767983 */ /* 0x000f280000300a00 */
[----:B--2---:R-:W-:Y:S01]  /*c210*/  STL [R1+0x1008], R122 ;  /* 0x0010087a01007387 */ /* 0x004fe20000100800 */
[----:B-1----:R-:W-:-:S05]  /*c220*/  IMAD.MOV.U32 R0, RZ, RZ, R121 ;  /* 0x000000ffff007224 */ /* 0x002fca00078e0079 */
[----:B------:R1:W-:Y:S04]  /*c230*/  STL [R1+0xffc], R0 ;  /* 0x000ffc0001007387 */ /* 0x0003e80000100800 */
[----:B------:R-:W2:Y:S01]  /*c240*/  LDL.LU.64 R120, [R1+0x1038] ;  /* 0x0010380001787983 */ /* 0x000ea20000300a00 */
        /* <DEDUP_REMOVED lines=16> */
[----:B-1----:R-:W-:-:S05]  /*c350*/  IMAD.MOV.U32 R0, RZ, RZ, R125 ;  /* 0x000000ffff007224 */ /* 0x002fca00078e007d */
[----:B------:R1:W-:Y:S04]  /*c360*/  STL [R1+0x1024], R0 ;  /* 0x0010240001007387 */ /* 0x0003e80000100800 */
[----:B------:R-:W4:Y:S04]  /*c370*/  LDL.LU.64 R116, [R1+0x1060] ;  /* 0x0010600001747983 */ /* 0x000f280000300a00 */
[----:B------:R-:W4:Y:S04]  /*c380*/  LDL.LU.64 R124, [R1+0x1090] ;  /* 0x00109000017c7983 */ /* 0x000f280000300a00 */
[----:B------:R2:W-:Y:S01]  /*c390*/  STL [R1+0x1030], R118 ;  /* 0x0010307601007387 */ /* 0x0005e20000100800 */
[----:B-1----:R-:W-:-:S03]  /*c3a0*/  IMAD.MOV.U32 R0, RZ, RZ, R119 ;  /* 0x000000ffff007224 */ /* 0x002fc600078e0077 */
[----:B------:R-:W4:Y:S04]  /*c3b0*/  LDL.LU.64 R114, [R1+0x1068] ;  /* 0x0010680001727983 */ /* 0x000f280000300a00 */
[----:B--2---:R-:W-:Y:S04]  /*c3c0*/  STL [R1+0x1038], R120 ;  /* 0x0010387801007387 */ /* 0x004fe80000100800 */
        /* <DEDUP_REMOVED lines=48> */
[----:B------:R-:W-:Y:S01]  /*c6d0*/  STL [R1+0x10a0], R116 ;  /* 0x0010a07401007387 */ /* 0x000fe20000100800 */
[----:B-1----:R-:W-:-:S05]  /*c6e0*/  IMAD.MOV.U32 R0, RZ, RZ, R127 ;  /* 0x000000ffff007224 */ /* 0x002fca00078e007f */
        /* <DEDUP_REMOVED lines=18> */
[----:B-1----:R-:W-:-:S05]  /*c810*/  IMAD.MOV.U32 R0, RZ, RZ, R123 ;  /* 0x000000ffff007224 */ /* 0x002fca00078e007b */
[----:B------:R1:W-:Y:S04]  /*c820*/  STL [R1+0x10bc], R0 ;  /* 0x0010bc0001007387 */ /* 0x0003e80000100800 */
[----:B------:R-:W4:Y:S04]  /*c830*/  LDL.LU.64 R114, [R1+0x10f8] ;  /* 0x0010f80001727983 */ /* 0x000f280000300a00 */
[----:B------:R-:W4:Y:S04]  /*c840*/  LDL.LU.64 R118, [R1+0x1128] ;  /* 0x0011280001767983 */ /* 0x000f280000300a00 */
[----:B------:R1:W-:Y:S02]  /*c850*/  STL [R1+0x10c8], R124 ;  /* 0x0010c87c01007387 */ /* 0x0003e40000100800 */
[----:B-1----:R-:W-:-:S02]  /*c860*/  IMAD.MOV.U32 R0, RZ, RZ, R125 ;  /* 0x000000ffff007224 */ /* 0x002fc400078e007d */
[----:B------:R-:W4:Y:S04]  /*c870*/  LDL.LU.64 R122, [R1+0x1100] ;  /* 0x00110000017a7983 */ /* 0x000f280000300a00 */
        /* <DEDUP_REMOVED lines=17> */
[----:B------:R1:W-:Y:S02]  /*c990*/  STL [R1+0x10e4], R0 ;  /* 0x0010e40001007387 */ /* 0x0003e40000100800 */
[----:B-1----:R-:W-:-:S05]  /*c9a0*/  IMAD.MOV.U32 R0, RZ, RZ, R121 ;  /* 0x000000ffff007224 */ /* 0x002fca00078e0079 */
[----:B------:R1:W-:Y:S04]  /*c9b0*/  STL [R1+0x10ec], R0 ;  /* 0x0010ec0001007387 */ /* 0x0003e80000100800 */
[----:B------:R-:W-:Y:S04]  /*c9c0*/  STL [R1+0x10f8], R114 ;  /* 0x0010f87201007387 */ /* 0x000fe80000100800 */
[----:B------:R-:W4:Y:S01]  /*c9d0*/  LDL.LU.64 R120, [R1+0x1130] ;  /* 0x0011300001787983 */ /* 0x000f220000300a00 */
[----:B-1----:R-:W-:-:S03]  /*c9e0*/  IMAD.MOV.U32 R0, RZ, RZ, R115 ;  /* 0x000000ffff007224 */ /* 0x002fc600078e0073 */
[----:B------:R-:W-:Y:S04]  /*c9f0*/  STL [R1+0x1100], R122 ;  /* 0x0011007a01007387 */ /* 0x000fe80000100800 */
[----:B------:R1:W-:Y:S02]  /*ca00*/  STL [R1+0x10f4], R0 ;  /* 0x0010f40001007387 */ /* 0x0003e40000100800 */
[----:B-1----:R-:W-:Y:S02]  /*ca10*/  IMAD.MOV.U32 R0, RZ, RZ, R123 ;  /* 0x000000ffff007224 */ /* 0x002fe400078e007b */
[----:B------:R-:W4:Y:S04]  /*ca20*/  LDL.LU.64 R122, [R1+0x1138] ;  /* 0x00113800017a7983 */ /* 0x000f280000300a00 */
[----:B------:R1:W-:Y:S04]  /*ca30*/  STL [R1+0x10fc], R0 ;  /* 0x0010fc0001007387 */ /* 0x0003e80000100800 */
[----:B------:R2:W-:Y:S04]  /*ca40*/  STL [R1+0x1108], R124 ;  /* 0x0011087c01007387 */ /* 0x0005e80000100800 */
[----:B------:R-:W4:Y:S01]  /*ca50*/  LDL.LU.64 R114, [R1+0x1140] ;  /* 0x0011400001727983 */ /* 0x000f220000300a00 */
[----:B-1----:R-:W-:-:S05]  /*ca60*/  IMAD.MOV.U32 R0, RZ, RZ, R125 ;  /* 0x000000ffff007224 */ /* 0x002fca00078e007d */
[----:B------:R1:W-:Y:S04]  /*ca70*/  STL [R1+0x1104], R0 ;  /* 0x0011040001007387 */ /* 0x0003e80000100800 */
[----:B--2---:R2:W-:Y:S04]  /*ca80*/  STL [R1+0x1110], R126 ;  /* 0x0011107e01007387 */ /* 0x0045e80000100800 */
[----:B------:R-:W4:Y:S01]  /*ca90*/  LDL.LU.64 R124, [R1+0x1148] ;  /* 0x00114800017c7983 */ /* 0x000f220000300a00 */
[----:B-1----:R-:W-:-:S05]  /*caa0*/  IMAD.MOV.U32 R0, RZ, RZ, R127 ;  /* 0x000000ffff007224 */ /* 0x002fca00078e007f */
[----:B------:R1:W-:Y:S04]  /*cab0*/  STL [R1+0x110c], R0 ;  /* 0x00110c0001007387 */ /* 0x0003e80000100800 */
[----:B---3--:R3:W-:Y:S04]  /*cac0*/  STL [R1+0x1118], R116 ;  /* 0x0011187401007387 */ /* 0x0087e80000100800 */
[----:B--2---:R-:W2:Y:S01]  /*cad0*/  LDL.LU.64 R126, [R1+0x1150] ;  /* 0x00115000017e7983 */ /* 0x004ea20000300a00 */
[----:B-1----:R-:W-:-:S03]  /*cae0*/  IMAD.MOV.U32 R0, RZ, RZ, R117 ;  /* 0x000000ffff007224 */ /* 0x002fc600078e0075 */
[----:B------:R-:W-:Y:S04]  /*caf0*/  STL [R1+0x1120], R112 ;  /* 0x0011207001007387 */ /* 0x000fe80000100800 */
[----:B------:R1:W-:Y:S04]  /*cb00*/  STL [R1+0x1114], R0 ;  /* 0x0011140001007387 */ /* 0x0003e80000100800 */
[----:B---3--:R-:W3:Y:S01]  /*cb10*/  LDL.LU.64 R116, [R1+0x1158] ;  /* 0x0011580001747983 */ /* 0x008ee20000300a00 */
[----:B-1----:R-:W-:-:S03]  /*cb20*/  IMAD.MOV.U32 R0, RZ, RZ, R113 ;  /* 0x000000ffff007224 */ /* 0x002fc600078e0071 */
[----:B------:R-:W-:Y:S04]  /*cb30*/  STL [R1+0x1128], R118 ;  /* 0x0011287601007387 */ /* 0x000fe80000100800 */
[----:B------:R1:W-:Y:S02]  /*cb40*/  STL [R1+0x111c], R0 ;  /* 0x00111c0001007387 */ /* 0x0003e40000100800 */
[----:B-1----:R-:W-:Y:S02]  /*cb50*/  IMAD.MOV.U32 R0, RZ, RZ, R119 ;  /* 0x000000ffff007224 */ /* 0x002fe400078e0077 */
[----:B----4-:R-:W-:Y:S04]  /*cb60*/  STL [R1+0x1130], R120 ;  /* 0x0011307801007387 */ /* 0x010fe80000100800 */
[----:B------:R1:W-:Y:S04]  /*cb70*/  STL [R1+0x1124], R0 ;  /* 0x0011240001007387 */ /* 0x0003e80000100800 */
[----:B------:R-:W4:Y:S01]  /*cb80*/  LDL.LU.64 R118, [R1+0x1160] ;  /* 0x0011600001767983 */ /* 0x000f220000300a00 */
[----:B-1----:R-:W-:-:S03]  /*cb90*/  IMAD.MOV.U32 R0, RZ, RZ, R121 ;  /* 0x000000ffff007224 */ /* 0x002fc600078e0079 */
[----:B------:R-:W4:Y:S04]  /*cba0*/  LDL.LU.64 R120, [R1+0x1168] ;  /* 0x0011680001787983 */ /* 0x000f280000300a00 */
[----:B------:R1:W-:Y:S04]  /*cbb0*/  STL [R1+0x112c], R0 ;  /* 0x00112c0001007387 */ /* 0x0003e80000100800 */
[----:B------:R1:W-:Y:S02]  /*cbc0*/  STL [R1+0x1138], R122 ;  /* 0x0011387a01007387 */ /* 0x0003e40000100800 */
[----:B-1----:R-:W-:-:S02]  /*cbd0*/  IMAD.MOV.U32 R0, RZ, RZ, R123 ;  /* 0x000000ffff007224 */ /* 0x002fc400078e007b */
[----:B------:R-:W4:Y:S04]  /*cbe0*/  LDL.LU.64 R122, [R1+0x1170] ;  /* 0x00117000017a7983 */ /* 0x000f280000300a00 */
[----:B------:R1:W-:Y:S04]  /*cbf0*/  STL [R1+0x1134], R0 ;  /* 0x0011340001007387 */ /* 0x0003e80000100800 */
[----:B------:R-:W-:Y:S04]  /*cc00*/  STL [R1+0x1140], R114 ;  /* 0x0011407201007387 */ /* 0x000fe80000100800 */
[----:B------:R-:W4:Y:S01]  /*cc10*/  LDL.LU.64 R112, [R1+0x1178] ;  /* 0x0011780001707983 */ /* 0x000f220000300a00 */
[----:B-1----:R-:W-:-:S05]  /*cc20*/  IMAD.MOV.U32 R0, RZ, RZ, R115 ;  /* 0x000000ffff007224 */ /* 0x002fca00078e0073 */
[----:B------:R1:W-:Y:S04]  /*cc30*/  STL [R1+0x113c], R0 ;  /* 0x00113c0001007387 */ /* 0x0003e80000100800 */
[----:B------:R2:W-:Y:S01]  /*cc40*/  STL [R1+0x1148], R124 ;  /* 0x0011487c01007387 */ /* 0x0005e20000100800 */
        /* <DEDUP_REMOVED lines=11> */
[----:B------:R-:W3:Y:S01]  /*cd00*/  LDL.LU.64 R114, [R1+0x11c0] ;  /* 0x0011c00001727983 */ /* 0x000ee20000300a00 */
[----:B----4-:R-:W-:-:S03]  /*cd10*/  IMAD.MOV.U32 R0, RZ, RZ, R119 ;  /* 0x000000ffff007224 */ /* 0x010fc600078e0077 */
[----:B------:R1:W-:Y:S04]  /*cd20*/  STL [R1+0x1160], R118 ;  /* 0x0011607601007387 */ /* 0x0003e80000100800 */
[----:B------:R-:W-:Y:S04]  /*cd30*/  STL [R1+0x1168], R120 ;  /* 0x0011687801007387 */ /* 0x000fe80000100800 */
[----:B------:R4:W-:Y:S04]  /*cd40*/  STL [R1+0x115c], R0 ;  /* 0x00115c0001007387 */ /* 0x0009e80000100800 */
[----:B-1----:R-:W3:Y:S01]  /*cd50*/  LDL.LU.64 R118, [R1+0x1198] ;  /* 0x0011980001767983 */ /* 0x002ee20000300a00 */
[----:B----4-:R-:W-:-:S03]  /*cd60*/  IMAD.MOV.U32 R0, RZ, RZ, R121 ;  /* 0x000000ffff007224 */ /* 0x010fc600078e0079 */
[----:B------:R-:W-:Y:S04]  /*cd70*/  STL [R1+0x1170], R122 ;  /* 0x0011707a01007387 */ /* 0x000fe80000100800 */
[----:B------:R1:W-:Y:S04]  /*cd80*/  STL [R1+0x1164], R0 ;  /* 0x0011640001007387 */ /* 0x0003e80000100800 */
[----:B------:R-:W4:Y:S01]  /*cd90*/  LDL.LU.64 R120, [R1+0x11a0] ;  /* 0x0011a00001787983 */ /* 0x000f220000300a00 */
[----:B-1----:R-:W-:-:S03]  /*cda0*/  IMAD.MOV.U32 R0, RZ, RZ, R123 ;  /* 0x000000ffff007224 */ /* 0x002fc600078e007b */
[----:B------:R-:W-:Y:S04]  /*cdb0*/  STL [R1+0x1178], R112 ;  /* 0x0011787001007387 */ /* 0x000fe80000100800 */
[----:B------:R1:W-:Y:S04]  /*cdc0*/  STL [R1+0x116c], R0 ;  /* 0x00116c0001007387 */ /* 0x0003e80000100800 */
[----:B------:R-:W4:Y:S04]  /*cdd0*/  LDL.LU.64 R122, [R1+0x11a8] ;  /* 0x0011a800017a7983 */ /* 0x000f280000300a00 */
[----:B------:R-:W4:Y:S01]  /*cde0*/  LDL.LU.64 R110, [R1+0x11b0] ;  /* 0x0011b000016e7983 */ /* 0x000f220000300a00 */
[----:B-1----:R-:W-:-:S05]  /*cdf0*/  IMAD.MOV.U32 R0, RZ, RZ, R113 ;  /* 0x000000ffff007224 */ /* 0x002fca00078e0071 */
[----:B------:R1:W-:Y:S04]  /*ce00*/  STL [R1+0x1174], R0 ;  /* 0x0011740001007387 */ /* 0x0003e80000100800 */
[----:B--2---:R-:W-:Y:S04]  /*ce10*/  STL [R1+0x1180], R124 ;  /* 0x0011807c01007387 */ /* 0x004fe80000100800 */
[----:B------:R-:W2:Y:S01]  /*ce20*/  LDL.LU.64 R112, [R1+0x11b8] ;  /* 0x0011b80001707983 */ /* 0x000ea20000300a00 */
[----:B-1----:R-:W-:-:S05]  /*ce30*/  IMAD.MOV.U32 R0, RZ, RZ, R125 ;  /* 0x000000ffff007224 */ /* 0x002fca00078e007d */
[----:B------:R1:W-:Y:S04]  /*ce40*/  STL [R1+0x117c], R0 ;  /* 0x00117c0001007387 */ /* 0x0003e80000100800 */
[----:B---3--:R3:W-:Y:S01]  /*ce50*/  STL [R1+0x1188], R126 ;  /* 0x0011887e01007387 */ /* 0x0087e20000100800 */
[----:B-1----:R-:W-:-:S05]  /*ce60*/  IMAD.MOV.U32 R0, RZ, RZ, R127 ;  /* 0x000000ffff007224 */ /* 0x002fca00078e007f */
[----:B------:R1:W-:Y:S04]  /*ce70*/  STL [R1+0x1184], R0 ;  /* 0x0011840001007387 */ /* 0x0003e80000100800 */
[----:B------:R1:W-:Y:S04]  /*ce80*/  STL [R1+0x1190], R116 ;  /* 0x0011907401007387 */ /* 0x0003e80000100800 */
[----:B---3--:R-:W3:Y:S01]  /*ce90*/  LDL.LU.64 R126, [R1+0x11c8] ;  /* 0x0011c800017e7983 */ /* 0x008ee20000300a00 */
[----:B-1----:R-:W-:-:S03]  /*cea0*/  IMAD.MOV.U32 R0, RZ, RZ, R117 ;  /* 0x000000ffff007224 */ /* 0x002fc600078e0075 */
[----:B------:R-:W3:Y:S04]  /*ceb0*/  LDL.LU.64 R124, [R1+0x11f0] ;  /* 0x0011f000017c7983 */ /* 0x000ee80000300a00 */
[----:B------:R-:W3:Y:S04]  /*cec0*/  LDL.LU.64 R116, [R1+0x11d0] ;  /* 0x0011d00001747983 */ /* 0x000ee80000300a00 */
[----:B------:R1:W-:Y:S04]  /*ced0*/  STL [R1+0x118c], R0 ;  /* 0x00118c0001007387 */ /* 0x0003e80000100800 */
[----:B------:R4:W-:Y:S01]  /*cee0*/  STL [R1+0x1198], R118 ;  /* 0x0011987601007387 */ /* 0x0009e20000100800 */
[----:B-1----:R-:W-:-:S03]  /*cef0*/  IMAD.MOV.U32 R0, RZ, RZ, R119 ;  /* 0x000000ffff007224 */ /* 0x002fc600078e0077 */
[----:B----4-:R-:W4:Y:S04]  /*cf00*/  LDL.LU.64 R118, [R1+0x11d8] ;  /* 0x0011d80001767983 */ /* 0x010f280000300a00 */
[----:B------:R1:W-:Y:S04]  /*cf10*/  STL [R1+0x1194], R0 ;  /* 0x0011940001007387 */ /* 0x0003e80000100800 */
[----:B------:R1:W-:Y:S02]  /*cf20*/  STL [R1+0x11a0], R120 ;  /* 0x0011a07801007387 */ /* 0x0003e40000100800 */
[----:B-1----:R-:W-:-:S02]  /*cf30*/  IMAD.MOV.U32 R0, RZ, RZ, R121 ;  /* 0x000000ffff007224 */ /* 0x002fc400078e0079 */
[----:B------:R-:W4:Y:S04]  /*cf40*/  LDL.LU.64 R120, [R1+0x11e0] ;  /* 0x0011e00001787983 */ /* 0x000f280000300a00 */
[----:B------:R1:W-:Y:S04]  /*cf50*/  STL [R1+0x119c], R0 ;  /* 0x00119c0001007387 */ /* 0x0003e80000100800 */
[----:B------:R2:W-:Y:S01]  /*cf60*/  STL [R1+0x11a8], R122 ;  /* 0x0011a87a01007387 */ /* 0x0005e20000100800 */
[----:B-1----:R-:W-:-:S03]  /*cf70*/  IMAD.MOV.U32 R0, RZ, RZ, R123 ;  /* 0x000000ffff007224 */ /* 0x002fc600078e007b */
[----:B------:R-:W-:Y:S04]  /*cf80*/  STL [R1+0x11b0], R110 ;  /* 0x0011b06e01007387 */ /* 0x000fe80000100800 */
[----:B------:R1:W-:Y:S04]  /*cf90*/  STL [R1+0x11a4], R0 ;  /* 0x0011a40001007387 */ /* 0x0003e80000100800 */
[----:B--2---:R-:W2:Y:S01]  /*cfa0*/  LDL.LU.64 R122, [R1+0x11e8] ;  /* 0x0011e800017a7983 */ /* 0x004ea20000300a00 */
[----:B-1----:R-:W-:-:S03]  /*cfb0*/  IMAD.MOV.U32 R0, RZ, RZ, R111 ;  /* 0x000000ffff007224 */ /* 0x002fc600078e006f */
[----:B------:R-:W-:Y:S04]  /*cfc0*/  STL [R1+0x11b8], R112 ;  /* 0x0011b87001007387 */ /* 0x000fe80000100800 */
[----:B------:R1:W-:Y:S04]  /*cfd0*/  STL [R1+0x11ac], R0 ;  /* 0x0011ac0001007387 */ /* 0x0003e80000100800 */
[----:B------:R-:W-:Y:S01]  /*cfe0*/  STL [R1+0x11c0], R114 ;  /* 0x0011c07201007387 */ /* 0x000fe20000100800 */
[----:B-1----:R-:W-:-:S05]  /*cff0*/  IMAD.MOV.U32 R0, RZ, RZ, R113 ;  /* 0x000000ffff007224 */ /* 0x002fca00078e0071 */
[----:B------:R1:W-:Y:S04]  /*d000*/  STL [R1+0x11b4], R0 ;  /* 0x0011b40001007387 */ /* 0x0003e80000100800 */
[----:B---3--:R-:W-:Y:S01]  /*d010*/  STL [R1+0x11c8], R126 ;  /* 0x0011c87e01007387 */ /* 0x008fe20000100800 */
[----:B-1----:R-:W-:-:S05]  /*d020*/  IMAD.MOV.U32 R0, RZ, RZ, R115 ;  /* 0x000000ffff007224 */ /* 0x002fca00078e0073 */
[----:B------:R1:W-:Y:S02]  /*d030*/  STL [R1+0x11bc], R0 ;  /* 0x0011bc0001007387 */ /* 0x0003e40000100800 */
[----:B-1----:R-:W-:Y:S02]  /*d040*/  IMAD.MOV.U32 R0, RZ, RZ, R127 ;  /* 0x000000ffff007224 */ /* 0x002fe400078e007f */
[----:B------:R-:W3:Y:S04]  /*d050*/  LDL.LU.64 R126, [R1+0x11f8] ;  /* 0x0011f800017e7983 */ /* 0x000ee80000300a00 */
[----:B------:R1:W-:Y:S04]  /*d060*/  STL [R1+0x11c4], R0 ;  /* 0x0011c40001007387 */ /* 0x0003e80000100800 */
[----:B------:R-:W-:Y:S04]  /*d070*/  STL [R1+0x11d0], R116 ;  /* 0x0011d07401007387 */ /* 0x000fe80000100800 */
[----:B------:R-:W3:Y:S01]  /*d080*/  LDL.LU.64 R108, [R1+0x1200] ;  /* 0x00120000016c7983 */ /* 0x000ee20000300a00 */
[----:B-1----:R-:W-:-:S05]  /*d090*/  IMAD.MOV.U32 R0, RZ, RZ, R117 ;  /* 0x000000ffff007224 */ /* 0x002fca00078e0075 */
[----:B------:R1:W-:Y:S04]  /*d0a0*/  STL [R1+0x11cc], R0 ;  /* 0x0011cc0001007387 */ /* 0x0003e80000100800 */
[----:B----4-:R-:W-:Y:S01]  /*d0b0*/  STL [R1+0x11d8], R118 ;  /* 0x0011d87601007387 */ /* 0x010fe20000100800 */
[----:B-1----:R-:W-:-:S03]  /*d0c0*/  IMAD.MOV.U32 R0, RZ, RZ, R119 ;  /* 0x000000ffff007224 */ /* 0x002fc600078e0077 */
[----:B------:R-:W4:Y:S04]  /*d0d0*/  LDL.LU.64 R110, [R1+0x1208] ;  /* 0x00120800016e7983 */ /* 0x000f280000300a00 */
[----:B------:R1:W-:Y:S04]  /*d0e0*/  STL [R1+0x11d4], R0 ;  /* 0x0011d40001007387 */ /* 0x0003e80000100800 */
[----:B------:R-:W-:Y:S04]  /*d0f0*/  STL [R1+0x11e0], R120 ;  /* 0x0011e07801007387 */ /* 0x000fe80000100800 */
[----:B------:R-:W4:Y:S01]  /*d100*/  LDL.LU.64 R112, [R1+0x1210] ;  /* 0x0012100001707983 */ /* 0x000f220000300a00 */
[----:B-1----:R-:W-:-:S03]  /*d110*/  IMAD.MOV.U32 R0, RZ, RZ, R121 ;  /* 0x000000ffff007224 */ /* 0x002fc600078e0079 */
[----:B------:R-:W4:Y:S04]  /*d120*/  LDL.LU.64 R114, [R1+0x1218] ;  /* 0x0012180001727983 */ /* 0x000f280000300a00 */
[----:B------:R1:W-:Y:S04]  /*d130*/  STL [R1+0x11dc], R0 ;  /* 0x0011dc0001007387 */ /* 0x0003e80000100800 */
[----:B--2---:R-:W-:Y:S04]  /*d140*/  STL [R1+0x11e8], R122 ;  /* 0x0011e87a01007387 */ /* 0x004fe80000100800 */
[----:B------:R-:W2:Y:S01]  /*d150*/  LDL.LU.64 R116, [R1+0x1220] ;  /* 0x0012200001747983 */ /* 0x000ea20000300a00 */
[----:B-1----:R-:W-:-:S03]  /*d160*/  IMAD.MOV.U32 R0, RZ, RZ, R123 ;  /* 0x000000ffff007224 */ /* 0x002fc600078e007b */
[----:B------:R-:W2:Y:S04]  /*d170*/  LDL.LU.64 R118, [R1+0x1228] ;  /* 0x0012280001767983 */ /* 0x000ea80000300a00 */
[----:B------:R1:W-:Y:S04]  /*d180*/  STL [R1+0x11e4], R0 ;  /* 0x0011e40001007387 */ /* 0x0003e80000100800 */
[----:B------:R-:W-:Y:S04]  /*d190*/  STL [R1+0x11f0], R124 ;  /* 0x0011f07c01007387 */ /* 0x000fe80000100800 */
[----:B------:R-:W2:Y:S01]  /*d1a0*/  LDL.LU.64 R120, [R1+0x1230] ;  /* 0x0012300001787983 */ /* 0x000ea20000300a00 */
[----:B-1----:R-:W-:-:S03]  /*d1b0*/  IMAD.MOV.U32 R0, RZ, RZ, R125 ;  /* 0x000000ffff007224 */ /* 0x002fc600078e007d */
[----:B------:R-:W2:Y:S04]  /*d1c0*/  LDL.LU.64 R122, [R1+0x1238] ;  /* 0x00123800017a7983 */ /* 0x000ea80000300a00 */
[----:B------:R3:W-:Y:S02]  /*d1d0*/  STL [R1+0x11ec], R0 ;  /* 0x0011ec0001007387 */ /* 0x0007e40000100800 */
[----:B---3--:R-:W-:Y:S02]  /*d1e0*/  IMAD.MOV.U32 R0, RZ, RZ, R127 ;  /* 0x000000ffff007224 */ /* 0x008fe400078e007f */
[----:B------:R1:W-:Y:S04]  /*d1f0*/  STL [R1+0x11f8], R126 ;  /* 0x0011f87e01007387 */ /* 0x0003e80000100800 */
[----:B------:R-:W3:Y:S04]  /*d200*/  LDL.LU.64 R124, [R1+0x1240] ;  /* 0x00124000017c7983 */ /* 0x000ee80000300a00 */
[----:B------:R-:W-:Y:S04]  /*d210*/  STL [R1+0x1200], R108 ;  /* 0x0012006c01007387 */ /* 0x000fe80000100800 */
[----:B------:R1:W-:Y:S04]  /*d220*/  STL [R1+0x11f4], R0 ;  /* 0x0011f40001007387 */ /* 0x0003e80000100800 */
[----:B-1----:R-:W3:Y:S01]  /*d230*/  LDL.LU.64 R126, [R1+0x1248] ;  /* 0x00124800017e7983 */ /* 0x002ee20000300a00 */
[----:B------:R-:W-:-:S03]  /*d240*/  IMAD.MOV.U32 R0, RZ, RZ, R109 ;  /* 0x000000ffff007224 */ /* 0x000fc600078e006d */
[----:B----4-:R-:W-:Y:S04]  /*d250*/  STL [R1+0x1208], R110 ;  /* 0x0012086e01007387 */ /* 0x010fe80000100800 */
[----:B------:R1:W-:Y:S02]  /*d260*/  STL [R1+0x11fc], R0 ;  /* 0x0011fc0001007387 */ /* 0x0003e40000100800 */
[----:B-1----:R-:W-:Y:S02]  /*d270*/  IMAD.MOV.U32 R0, RZ, RZ, R111 ;  /* 0x000000ffff007224 */ /* 0x002fe400078e006f */
[----:B------:R-:W-:Y:S04]  /*d280*/  STL [R1+0x1210], R112 ;  /* 0x0012107001007387 */ /* 0x000fe80000100800 */
[----:B------:R1:W-:Y:S04]  /*d290*/  STL [R1+0x1204], R0 ;  /* 0x0012040001007387 */ /* 0x0003e80000100800 */
[----:B------:R-:W-:Y:S01]  /*d2a0*/  STL [R1+0x1218], R114 ;  /* 0x0012187201007387 */ /* 0x000fe20000100800 */
[----:B-1----:R-:W-:-:S05]  /*d2b0*/  IMAD.MOV.U32 R0, RZ, RZ, R113 ;  /* 0x000000ffff007224 */ /* 0x002fca00078e0071 */
[----:B------:R1:W-:Y:S04]  /*d2c0*/  STL [R1+0x120c], R0 ;  /* 0x00120c0001007387 */ /* 0x0003e80000100800 */
[----:B--2---:R-:W-:Y:S01]  /*d2d0*/  STL [R1+0x1220], R116 ;  /* 0x0012207401007387 */ /* 0x004fe20000100800 */
[----:B-1----:R-:W-:-:S05]  /*d2e0*/  IMAD.MOV.U32 R0, RZ, RZ, R115 ;  /* 0x000000ffff007224 */ /* 0x002fca00078e0073 */
[----:B------:R1:W-:Y:S04]  /*d2f0*/  STL [R1+0x1214], R0 ;  /* 0x0012140001007387 */ /* 0x0003e80000100800 */
[----:B------:R-:W-:Y:S01]  /*d300*/  STL [R1+0x1228], R118 ;  /* 0x0012287601007387 */ /* 0x000fe20000100800 */
[----:B-1----:R-:W-:-:S05]  /*d310*/  IMAD.MOV.U32 R0, RZ, RZ, R117 ;  /* 0x000000ffff007224 */ /* 0x002fca00078e0075 */
[----:B------:R1:W-:Y:S02]  /*d320*/  STL [R1+0x121c], R0 ;  /* 0x00121c0001007387 */ /* 0x0003e40000100800 */
[----:B-1----:R-:W-:-:S05]  /*d330*/  IMAD.MOV.U32 R0, RZ, RZ, R119 ;  /* 0x000000ffff007224 */ /* 0x002fca00078e0077 */
[----:B------:R1:W-:Y:S04]  /*d340*/  STL [R1+0x1224], R0 ;  /* 0x0012240001007387 */ /* 0x0003e80000100800 */
[----:B------:R-:W-:Y:S01]  /*d350*/  STL [R1+0x1230], R120 ;  /* 0x0012307801007387 */ /* 0x000fe20000100800 */
[----:B-1----:R-:W-:-:S03]  /*d360*/  IMAD.MOV.U32 R0, RZ, RZ, R121 ;  /* 0x000000ffff007224 */ /* 0x002fc600078e0079 */
[----:B------:R-:W-:Y:S04]  /*d370*/  STL [R1+0x1238], R122 ;  /* 0x0012387a01007387 */ /* 0x000fe80000100800 */
[----:B------:R1:W-:Y:S01]  /*d380*/  STL [R1+0x122c], R0 ;  /* 0x00122c0001007387 */ /* 0x0003e20000100800 */
[----:B---3--:R-:W-:-:S03]  /*d390*/  IMAD.MOV.U32 R13, RZ, RZ, R125 ;  /* 0x000000ffff0d7224 */ /* 0x008fc600078e007d */
[----:B------:R-:W-:Y:S01]  /*d3a0*/  STL [R1+0x1240], R124 ;  /* 0x0012407c01007387 */ /* 0x000fe20000100800 */
[----:B-1----:R-:W-:-:S05]  /*d3b0*/  IMAD.MOV.U32 R0, RZ, RZ, R123 ;  /* 0x000000ffff007224 */ /* 0x002fca00078e007b */
[----:B------:R-:W-:Y:S04]  /*d3c0*/  STL [R1+0x1234], R0 ;  /* 0x0012340001007387 */ /* 0x000fe80000100800 */
[----:B------:R-:W-:Y:S04]  /*d3d0*/  STL [R1+0x1248], R126 ;  /* 0x0012487e01007387 */ /* 0x000fe80000100800 */
[----:B------:R1:W-:Y:S02]  /*d3e0*/  STL [R1+0x123c], R13 ;  /* 0x00123c0d01007387 */ /* 0x0003e40000100800 */
[----:B-1----:R-:W-:-:S05]  /*d3f0*/  IMAD.MOV.U32 R13, RZ, RZ, R127 ;  /* 0x000000ffff0d7224 */ /* 0x002fca00078e007f */
[----:B------:R-:W-:Y:S04]  /*d400*/  STL [R1+0x1244], R13 ;  /* 0x0012440d01007387 */ /* 0x000fe80000100800 */
[----:B------:R-:W-:Y:S04]  /*d410*/  STL [R1+0xe68], R8 ;  /* 0x000e680801007387 */ /* 0x000fe80000100800 */
[----:B------:R-:W-:Y:S04]  /*d420*/  STL [R1+0xe60], R9 ;  /* 0x000e600901007387 */ /* 0x000fe80000100800 */
[----:B------:R-:W-:Y:S01]  /*d430*/  STL [R1+0xe64], R6 ;  /* 0x000e640601007387 */ /* 0x000fe20000100800 */
[----:B------:R-:W-:-:S03]  /*d440*/  IMAD.MOV.U32 R126, RZ, RZ, R150 ;  /* 0x000000ffff7e7224 */ /* 0x000fc600078e0096 */
[----:B------:R-:W-:Y:S01]  /*d450*/  STL [R1+0xe58], R7 ;  /* 0x000e580701007387 */ /* 0x000fe20000100800 */
[----:B------:R-:W-:-:S03]  /*d460*/  IMAD.MOV.U32 R127, RZ, RZ, R151 ;  /* 0x000000ffff7f7224 */ /* 0x000fc600078e0097 */
[----:B------:R-:W-:Y:S04]  /*d470*/  STL [R1+0xe5c], R4 ;  /* 0x000e5c0401007387 */ /* 0x000fe80000100800 */
[----:B------:R-:W-:Y:S04]  /*d480*/  STL [R1+0xe50], R5 ;  /* 0x000e500501007387 */ /* 0x000fe80000100800 */
[----:B------:R-:W-:Y:S04]  /*d490*/  STL [R1+0xe54], R2 ;  /* 0x000e540201007387 */ /* 0x000fe80000100800 */
[----:B------:R-:W2:Y:S01]  /*d4a0*/  LDL.LU.64 R150, [R1+0x1268] ;  /* 0x0012680001967983 */ /* 0x000ea20000300a00 */
[----:B------:R-:W-:-:S04]  /*d4b0*/  SHF.R.S32.HI R0, RZ, 0x1f, R153 ;  /* 0x0000001fff007819 */ /* 0x000fc80000011499 */
[----:B------:R-:W-:Y:S01]  /*d4c0*/  LEA.HI R69, R0, R153, RZ, 0x5 ;  /* 0x0000009900457211 */ /* 0x000fe200078f28ff */
[----:B------:R-:W-:Y:S01]  /*d4d0*/  IMAD.MOV.U32 R0, RZ, RZ, R133 ;  /* 0x000000ffff007224 */ /* 0x000fe200078e0085 */
[----:B------:R-:W-:Y:S04]  /*d4e0*/  STL [R1+0xe04], R132 ;  /* 0x000e048401007387 */ /* 0x000fe80000100800 */
[----:B------:R-:W-:Y:S04]  /*d4f0*/  STL [R1+0xe0c], R134 ;  /* 0x000e0c8601007387 */ /* 0x000fe80000100800 */
[----:B------:R1:W-:Y:S04]  /*d500*/  STL [R1+0xe00], R0 ;  /* 0x000e000001007387 */ /* 0x0003e80000100800 */
[----:B------:R-:W-:Y:S01]  /*d510*/  STL [R1+0xe14], R136 ;  /* 0x000e148801007387 */ /* 0x000fe20000100800 */
[----:B-1----:R-:W-:-:S05]  /*d520*/  IMAD.MOV.U32 R0, RZ, RZ, R135 ;  /* 0x000000ffff007224 */ /* 0x002fca00078e0087 */
        /* <DEDUP_REMOVED lines=18> */
[----:B------:R1:W-:Y:S02]  /*d650*/  STL [R1+0xe38], R0 ;  /* 0x000e380001007387 */ /* 0x0003e40000100800 */
[----:B-1----:R-:W-:Y:S02]  /*d660*/  IMAD.MOV.U32 R0, RZ, RZ, R149 ;  /* 0x000000ffff007224 */ /* 0x002fe400078e0095 */
[----:B--2---:R-:W-:Y:S04]  /*d670*/  STL [R1+0xe4c], R150 ;  /* 0x000e4c9601007387 */ /* 0x004fe80000100800 */
[----:B------:R1:W-:Y:S02]  /*d680*/  STL [R1+0xe40], R0 ;  /* 0x000e400001007387 */ /* 0x0003e40000100800 */
[----:B-1----:R-:W-:-:S05]  /*d690*/  IMAD.MOV.U32 R0, RZ, RZ, R151 ;  /* 0x000000ffff007224 */ /* 0x002fca00078e0097 */
[----:B------:R-:W-:Y:S04]  /*d6a0*/  STL [R1+0xe48], R0 ;  /* 0x000e480001007387 */ /* 0x000fe80000100800 */
[----:B------:R-:W-:Y:S04]  /*d6b0*/  STL [R1+0xc00], RZ ;  /* 0x000c00ff01007387 */ /* 0x000fe80000100800 */
        /* <DEDUP_REMOVED lines=767> */
[----:B------:R-:W-:Y:S04]  /*106b0*/  STL [R1], RZ ;  /* 0x000000ff01007387 */ /* 0x000fe80000100800 */
        /* <DEDUP_REMOVED lines=118> */
[----:B------:R-:W-:Y:S01]  /*10e20*/  STL [R1+0x1dc], RZ ;  /* 0x0001dcff01007387 */ /* 0x000fe20000100800 */
[----:B------:R-:W-:-:S03]  /*10e30*/  SHF.R.S32.HI R6, RZ, 0x5, R69 ;  /* 0x00000005ff067819 */ /* 0x000fc60000011445 */
[----:B------:R-:W-:Y:S04]  /*10e40*/  STL [R1+0x1e0], RZ ;  /* 0x0001e0ff01007387 */ /* 0x000fe80000100800 */
[----:B------:R-:W-:Y:S01]  /*10e50*/  STL [R1+0x1e4], RZ ;  /* 0x0001e4ff01007387 */ /* 0x000fe20000100800 */
[----:B------:R-:W-:-:S03]  /*10e60*/  IMAD.MOV.U32 R13, RZ, RZ, R14 ;  /* 0x000000ffff0d7224 */ /* 0x000fc600078e000e */
        /* <DEDUP_REMOVED lines=12> */
[----:B------:R1:W-:Y:S01]  /*10f30*/  STL [R1+0x1258], R6 ;  /* 0x0012580601007387 */ /* 0x0003e20000100800 */
[----:B------:R-:W-:Y:S02]  /*10f40*/  IMAD.MOV.U32 R160, RZ, RZ, R164 ;  /* 0x000000ffffa07224 */ /* 0x000fe400078e00a4 */
[----:B------:R-:W-:Y:S02]  /*10f50*/  IMAD.MOV.U32 R162, RZ, RZ, R166 ;  /* 0x000000ffffa27224 */ /* 0x000fe400078e00a6 */
[----:B------:R-:W-:Y:S02]  /*10f60*/  IMAD.SHL.U32 R71, R11, 0x20, RZ ;  /* 0x000000200b477824 */ /* 0x000fe400078e00ff */
[----:B------:R-:W-:Y:S02]  /*10f70*/  IMAD.MOV.U32 R164, RZ, RZ, R168 ;  /* 0x000000ffffa47224 */ /* 0x000fe400078e00a8 */
[----:B-1----:R-:W-:Y:S02]  /*10f80*/  VIADD R6, R6, 0xffffffff ;  /* 0xffffffff06067836 */ /* 0x002fe40000000000 */
[----:B------:R-:W-:-:S02]  /*10f90*/  IMAD.MOV.U32 R166, RZ, RZ, R170 ;  /* 0x000000ffffa67224 */ /* 0x000fc400078e00aa */
[----:B------:R-:W-:Y:S01]  /*10fa0*/  IMAD.MOV.U32 R11, RZ, RZ, R15 ;  /* 0x000000ffff0b7224 */ /* 0x000fe200078e000f */
[----:B------:R1:W-:Y:S01]  /*10fb0*/  STL [R1+0x125c], R6 ;  /* 0x00125c0601007387 */ /* 0x0003e20000100800 */
[----:B------:R-:W-:Y:S02]  /*10fc0*/  IMAD.MOV.U32 R168, RZ, RZ, R172 ;  /* 0x000000ffffa87224 */ /* 0x000fe400078e00ac */
[----:B------:R-:W-:Y:S02]  /*10fd0*/  IMAD.MOV.U32 R170, RZ, RZ, R174 ;  /* 0x000000ffffaa7224 */ /* 0x000fe400078e00ae */
[----:B------:R-:W-:Y:S02]  /*10fe0*/  IMAD.MOV.U32 R15, RZ, RZ, R16 ;  /* 0x000000ffff0f7224 */ /* 0x000fe400078e0010 */
[----:B------:R-:W-:Y:S02]  /*10ff0*/  IMAD.MOV.U32 R172, RZ, RZ, R176 ;  /* 0x000000ffffac7224 */ /* 0x000fe400078e00b0 */
[----:B------:R-:W-:-:S02]  /*11000*/  IMAD.MOV.U32 R174, RZ, RZ, R178 ;  /* 0x000000ffffae7224 */ /* 0x000fc400078e00b2 */
[----:B------:R-:W-:Y:S02]  /*11010*/  IMAD.MOV.U32 R16, RZ, RZ, R19 ;  /* 0x000000ffff107224 */ /* 0x000fe400078e0013 */
        /* <DEDUP_REMOVED lines=39> */
[----:B------:R-:W-:Y:S02]  /*11290*/  IMAD.SHL.U32 R70, R10, 0x20, RZ ;  /* 0x000000200a467824 */ /* 0x000fe400078e00ff */
        /* <DEDUP_REMOVED lines=19> */
[----:B------:R-:W-:Y:S01]  /*113d0*/  IMAD.MOV.U32 R226, RZ, RZ, R230 ;  /* 0x000000ffffe27224 */ /* 0x000fe200078e00e6 */
[----:B------:R-:W-:Y:S01]  /*113e0*/  SHF.R.S32.HI R0, RZ, 0x1f, R70 ;  /* 0x0000001fff007819 */ /* 0x000fe20000011446 */
[----:B------:R-:W-:Y:S01]  /*113f0*/  IMAD.MOV.U32 R10, RZ, RZ, R3 ;  /* 0x000000ffff0a7224 */ /* 0x000fe200078e0003 */
[----:B------:R-:W-:Y:S01]  /*11400*/  SHF.R.S32.HI R3, RZ, 0x1f, R71 ;  /* 0x0000001fff037819 */ /* 0x000fe20000011447 */
        /* <DEDUP_REMOVED lines=19> */
[----:B------:R-:W-:Y:S01]  /*11540*/  IMAD.MOV.U32 R242, RZ, RZ, R246 ;  /* 0x000000fffff27224 */ /* 0x000fe200078e00f6 */
[----:B------:R-:W-:Y:S01]  /*11550*/  SHF.L.U64.HI R0, R70, 0x2, R0 ;  /* 0x0000000246007819 */ /* 0x000fe20000010200 */
[----:B------:R-:W-:Y:S01]  /*11560*/  IMAD.MOV.U32 R241, RZ, RZ, R247 ;  /* 0x000000fffff17224 */ /* 0x000fe200078e00f7 */
[----:B------:R-:W-:Y:S01]  /*11570*/  SHF.L.U64.HI R3, R71, 0x2, R3 ;  /* 0x0000000247037819 */ /* 0x000fe20000010203 */
[----:B------:R-:W-:-:S02]  /*11580*/  IMAD.MOV.U32 R244, RZ, RZ, R248 ;  /* 0x000000fffff47224 */ /* 0x000fc400078e00f8 */
[----:B------:R-:W-:Y:S02]  /*11590*/  IMAD.MOV.U32 R243, RZ, RZ, R249 ;  /* 0x000000fffff37224 */ /* 0x000fe400078e00f9 */
[----:B------:R-:W-:Y:S02]  /*115a0*/  IMAD.MOV.U32 R246, RZ, RZ, R250 ;  /* 0x000000fffff67224 */ /* 0x000fe400078e00fa */
[----:B------:R-:W-:Y:S01]  /*115b0*/  IMAD.MOV.U32 R245, RZ, RZ, R251 ;  /* 0x000000fffff57224 */ /* 0x000fe200078e00fb */
[----:B------:R-:W-:Y:S01]  /*115c0*/  CS2R R24, SRZ ;  /* 0x0000000000187805 */ /* 0x000fe2000001ff00 */
        /* <DEDUP_REMOVED lines=12> */
[----:B------:R-:W-:Y:S01]  /*11690*/  IMAD.SHL.U32 R2, R70, 0x4, RZ ;  /* 0x0000000446027824 */ /* 0x000fe200078e00ff */
[----:B------:R-:W-:Y:S01]  /*116a0*/  CS2R R38, SRZ ;  /* 0x0000000000267805 */ /* 0x000fe2000001ff00 */
[----:B------:R-:W-:Y:S01]  /*116b0*/  IMAD.SHL.U32 R4, R71, 0x4, RZ ;  /* 0x0000000447047824 */ /* 0x000fe200078e00ff */
[----:B------:R-:W-:Y:S01]  /*116c0*/  CS2R R40, SRZ ;  /* 0x0000000000287805 */ /* 0x000fe2000001ff00 */
[----:B------:R-:W-:Y:S01]  /*116d0*/  IMAD.MOV.U32 R5, RZ, RZ, RZ ;  /* 0x000000ffff057224 */ /* 0x000fe200078e00ff */
        /* <DEDUP_REMOVED lines=54> */
[----:B------:R-:W-:Y:S01]  /*11a40*/  CS2R R150, SRZ ;  /* 0x0000000000967805 */ /* 0x000fe2000001ff00 */
[----:B------:R-:W-:Y:S01]  /*11a50*/  UMOV UR16, 0xffffffff ;  /* 0xffffffff00107882 */ /* 0x000fe20000000000 */
[----:B-1----:R-:W-:-:S05]  /*11a60*/  UMOV UR4, URZ ;  /* 0x0000003f00047c82 */ /* 0x002fca0008000000 */
.L_x_1:
[----:B------:R-:W-:Y:S01]  /*11a70*/  STL.64 [R1+0x1618], R150 ;  /* 0x0016189601007387 */ /* 0x000fe20000100a00 */
[----:B------:R-:W-:Y:S01]  /*11a80*/  UIADD3 UR16, UR16, 0x1, URZ ;  /* 0x0000000110107890 */ /* 0x000fe2000fffe03f */
[----:B------:R-:W-:-:S04]  /*11a90*/  DEPBAR.LE SB0, 0x0 ;  /* 0x000080000000791a */ /* 0x000fc80000000000 */
[----:B------:R-:W-:Y:S01]  /*11aa0*/  STL.64 [R1+0x1610], R148 ;  /* 0x0016109401007387 */ /* 0x000fe20000100a00 */
[----:B------:R-:W-:Y:S01]  /*11ab0*/  UMOV UR9, 0x40000040 ;  /* 0x4000004000097882 */ /* 0x000fe20000000000 */
[----:B------:R-:W-:Y:S01]  /*11ac0*/  UMOV UR11, 0x40000040 ;  /* 0x40000040000b7882 */ /* 0x000fe20000000000 */
[----:B-1----:R-:W1:Y:S01]  /*11ad0*/  LDC R6, c[0x0][0x230] ;  /* 0x00008c00ff067b82 */ /* 0x002e620000000800 */
        /* <DEDUP_REMOVED lines=62> */
[----:B--2---:R-:W2:Y:S04]  /*11ec0*/  LDL.LU.64 R24, [R1+0xa00] ;  /* 0x000a000001187983 */ /* 0x004ea80000300a00 */
        /* <DEDUP_REMOVED lines=62> */
[----:B------:R-:W2:Y:S01]  /*122b0*/  LDL.LU.64 R150, [R1+0xbf8] ;  /* 0x000bf80001967983 */ /* 0x000ea20000300a00 */
[----:B------:R-:W-:Y:S01]  /*122c0*/  UISETP.GT.AND UP0, UPT, UR16, 0x1, UPT ;  /* 0x000000011000788c */ /* 0x000fe2000bf04270 */
[----:B------:R-:W-:Y:S06]  /*122d0*/  BAR.SYNC.DEFER_BLOCKING 0x0 ;  /* 0x0000000000007b1d */ /* 0x000fec0000010000 */
[----:B--2---:R-:W-:Y:S04]  /*122e0*/  STL.64 [R1+0x1e18], R150 ;  /* 0x001e189601007387 */ /* 0x004fe80000100a00 */
[----:B----4-:R-:W-:Y:S04]  /*122f0*/  STL.64 [R1+0x1e10], R148 ;  /* 0x001e109401007387 */ /* 0x010fe80000100a00 */
[----:B---3--:R-:W-:Y:S04]  /*12300*/  STL.64 [R1+0x1e08], R146 ;  /* 0x001e089201007387 */ /* 0x008fe80000100a00 */
        /* <DEDUP_REMOVED lines=62> */
[----:B------:R-:W2:Y:S04]  /*126f0*/  LDL.LU.64 R26, [R1+0xc08] ;  /* 0x000c0800011a7983 */ /* 0x000ea80000300a00 */
        /* <DEDUP_REMOVED lines=61> */
[----:B------:R-:W2:Y:S01]  /*12ad0*/  LDL.LU.64 R150, [R1+0xdf8] ;  /* 0x000df80001967983 */ /* 0x000ea20000300a00 */
[----:B------:R-:W-:-:S03]  /*12ae0*/  USEL UR16, UR16, URZ, !UP0 ;  /* 0x0000003f10107287 */ /* 0x000fc6000c000000 */
[----:B------:R-:W-:Y:S01]  /*12af0*/  STL [R1+0x1418], R252 ;  /* 0x001418fc01007387 */ /* 0x000fe20000100800 */
[----:B------:R-:W-:Y:S02]  /*12b00*/  ULEA UR6, UR16, UR7, 0xf ;  /* 0x0000000710067291 */ /* 0x000fe4000f8e783f */
[----:B------:R-:W-:Y:S01]  /*12b10*/  ULEA UR5, UR16, UR7, 0x10 ;  /* 0x0000000710057291 */ /* 0x000fe2000f8e803f */
[----:B------:R-:W-:Y:S01]  /*12b20*/  STL [R1+0x1414], R251 ;  /* 0x001414fb01007387 */ /* 0x000fe20000100800 */
[----:B------:R-:W-:Y:S02]  /*12b30*/  UIADD3 UR6, UR6, 0x20000, URZ ;  /* 0x0002000006067890 */ /* 0x000fe4000fffe03f */
[----:B------:R-:W-:Y:S01]  /*12b40*/  USHF.R.U32.HI UR5, URZ, 0x4, UR5 ;  /* 0x000000043f057899 */ /* 0x000fe20008011605 */
[----:B-----5:R-:W-:Y:S01]  /*12b50*/  STL [R1+0x1410], R156 ;  /* 0x0014109c01007387 */ /* 0x020fe20000100800 */
[----:B------:R-:W-:Y:S02]  /*12b60*/  USHF.R.U32.HI UR6, URZ, 0x4, UR6 ;  /* 0x000000043f067899 */ /* 0x000fe40008011606 */
[----:B------:R-:W-:Y:S01]  /*12b70*/  USGXT.U32 UR8, UR5, 0xe ;  /* 0x0000000e0508789a */ /* 0x000fe20008000000 */
[----:B------:R-:W-:Y:S01]  /*12b80*/  STL [R1+0x140c], R155 ;  /* 0x00140c9b01007387 */ /* 0x000fe20000100800 */
[----:B------:R-:W-:-:S02]  /*12b90*/  USGXT.U32 UR10, UR6, 0xe ;  /* 0x0000000e060a789a */ /* 0x000fc40008000000 */
[----:B------:R-:W-:Y:S01]  /*12ba0*/  UIADD3 UR12, UP0, UR8, 0x2, URZ ;  /* 0x00000002080c7890 */ /* 0x000fe2000ff1e03f */
[----:B------:R-:W-:Y:S01]  /*12bb0*/  STL [R1+0x1408], R154 ;  /* 0x0014089a01007387 */ /* 0x000fe20000100800 */
[----:B------:R-:W-:Y:S01]  /*12bc0*/  UIADD3 UR14, UP1, UR10, 0x2, URZ ;  /* 0x000000020a0e7890 */ /* 0x000fe2000ff3e03f */
[----:B------:R-:W-:Y:S01]  /*12bd0*/  UMOV UR5, URZ ;  /* 0x0000003f00057c82 */ /* 0x000fe20008000000 */
[----:B------:R-:W-:Y:S01]  /*12be0*/  UMOV UR6, URZ ;  /* 0x0000003f00067c82 */ /* 0x000fe20008000000 */
[----:B------:R-:W-:Y:S01]  /*12bf0*/  UIADD3.X UR13, UR5, 0x40000040, URZ, UP0, !UPT ;  /* 0x40000040050d7890 */ /* 0x000fe200087fe43f */
[----:B------:R-:W-:Y:S01]  /*12c00*/  STL [R1+0x1404], R152 ;  /* 0x0014049801007387 */ /* 0x000fe20000100800 */
[----:B------:R-:W-:Y:S02]  /*12c10*/  UIADD3.X UR15, UR6, 0x40000040, URZ, UP1, !UPT ;  /* 0x40000040060f7890 */ /* 0x000fe40008ffe43f */
[----:B------:R-:W-:Y:S01]  /*12c20*/  UIADD3.64 UR24, UR12, 0x2, URZ ;  /* 0x000000020c187897 */ /* 0x000fe2000fffe03f */
[----:B------:R-:W-:Y:S01]  /*12c30*/  STL [R1+0x1400], R23 ;  /* 0x0014001701007387 */ /* 0x000fe20000100800 */
[----:B------:R-:W-:-:S02]  /*12c40*/  UIADD3.64 UR26, UR14, 0x2, URZ ;  /* 0x000000020e1a7897 */ /* 0x000fc4000fffe03f */
[----:B------:R-:W-:Y:S02]  /*12c50*/  UIADD3.64 UR20, UR12, 0x4, URZ ;  /* 0x000000040c147897 */ /* 0x000fe4000fffe03f */
[----:B------:R-:W-:Y:S01]  /*12c60*/  UIADD3.64 UR22, UR14, 0x4, URZ ;  /* 0x000000040e167897 */ /* 0x000fe2000fffe03f */
[----:B--2---:R-:W-:-:S06]  /*12c70*/  WARPGROUP.ARRIVE ;  /* 0x00000000000079c5 */ /* 0x004fcc0000000000 */
[----:B------:R-:W-:Y:S03]  /*12c80*/  HGMMA.64x256x8.F32.TF32 R24, gdesc[UR8], R24, gsb0 ;  /* 0x07e00000081879f0 */ /* 0x000fe60008002818 */
[----:B------:R-:W-:Y:S02]  /*12c90*/  WARPGROUP.DEPBAR.LE gsb0, 0x0 ;  /* 0x00008000000079c5 */ /* 0x000fe40000010000 */
[----:B------:R-:W-:-:S15]  /*12ca0*/  WARPGROUP.ARRIVE ;  /* 0x00000000000079c5 */ /* 0x000fde0000000000 */
[----:B------:R-:W-:-:S08]  /*12cb0*/  NOP ;  /* 0x0000000000007918 */ /* 0x000fd00000000000 */
        /* <DEDUP_REMOVED lines=138> */
[----:B------:R-:W-:-:S02]  /*13560*/  UIADD3.64 UR8, UR12, 0x1fe, URZ ;  /* 0x000001fe0c087897 */ /* 0x000fc4000fffe03f */
[----:B------:R-:W-:Y:S01]  /*13570*/  UIADD3.64 UR28, UR12, 0x200, URZ ;  /* 0x000002000c1c7897 */ /* 0x000fe2000fffe03f */
[----:B------:R-:W-:Y:S01]  /*13580*/  UMOV UR30, UR14 ;  /* 0x0000000e001e7c82 */ /* 0x000fe20008000000 */
[----:B------:R-:W-:Y:S01]  /*13590*/  UMOV UR31, UR15 ;  /* 0x0000000f001f7c82 */ /* 0x000fe20008000000 */
        /* <DEDUP_REMOVED lines=17> */
[----:B------:R2:W-:Y:S04]  /*136b0*/  STL.64 [R1+0xa00], R24 ;  /* 0x000a001801007387 */ /* 0x0005e80000100a00 */
        /* <DEDUP_REMOVED lines=63> */
[----:B--2---:R-:W2:Y:S04]  /*13ab0*/  LDL.LU.64 R24, [R1+0x400] ;  /* 0x0004000001187983 */ /* 0x004ea80000300a00 */
[----:B---3--:R-:W3:Y:S04]  /*13ac0*/  LDL.LU.64 R26, [R1+0x408] ;  /* 0x00040800011a7983 */ /* 0x008ee80000300a00 */
[----:B----4-:R-:W4:Y:S04]  /*13ad0*/  LDL.LU.64 R28, [R1+0x410] ;  /* 0x00041000011c7983 */ /* 0x010f280000300a00 */
[----:B-1----:R-:W2:Y:S04]  /*13ae0*/  LDL.LU.64 R30, [R1+0x418] ;  /* 0x00041800011e7983 */ /* 0x002ea80000300a00 */
        /* <DEDUP_REMOVED lines=699> */
[----:B-1----:R-:W4:Y:S04]  /*166a0*/  LDL.LU.64 R24, [R1] ;  /* 0x0000000001187983 */ /* 0x002f280000300a00 */
[----:B--2---:R-:W2:Y:S04]  /*166b0*/  LDL.LU.64 R26, [R1+0x8] ;  /* 0x00000800011a7983 */ /* 0x004ea80000300a00 */
[----:B---3--:R-:W3:Y:S04]  /*166c0*/  LDL.LU.64 R28, [R1+0x10] ;  /* 0x00001000011c7983 */ /* 0x008ee80000300a00 */
[----:B----4-:R-:W4:Y:S04]  /*166d0*/  LDL.LU.64 R30, [R1+0x18] ;  /* 0x00001800011e7983 */ /* 0x010f280000300a00 */
        /* <DEDUP_REMOVED lines=60> */
[----:B----4-:R-:W-:Y:S04]  /*16aa0*/  STL.64 [R1+0x1818], R150 ;  /* 0x0018189601007387 */ /* 0x010fe80000100a00 */
[----:B---3--:R-:W-:Y:S04]  /*16ab0*/  STL.64 [R1+0x1810], R148 ;  /* 0x0018109401007387 */ /* 0x008fe80000100a00 */
[----:B--2---:R-:W-:Y:S04]  /*16ac0*/  STL.64 [R1+0x1808], R146 ;  /* 0x0018089201007387 */ /* 0x004fe80000100a00 */
        /* <DEDUP_REMOVED lines=276> */
[----:B------:R-:W3:Y:S01]  /*17c10*/  LDL R7, [R1+0x125c] ;  /* 0x00125c0001077983 */ /* 0x000ee20000100800 */
        /* <DEDUP_REMOVED lines=19> */
[----:B------:R-:W-:Y:S04]  /*17d50*/  STL.64 [R1], R24 ;  /* 0x0000001801007387 */ /* 0x000fe80000100a00 */
        /* <DEDUP_REMOVED lines=129> */
[----:B------:R-:W4:Y:S04]  /*18570*/  LDL.LU R9, [R1+0xe60] ;  /* 0x000e600001097983 */ /* 0x000f280000300800 */
[----:B------:R-:W4:Y:S01]  /*18580*/  LDL.LU R8, [R1+0xe68] ;  /* 0x000e680001087983 */ /* 0x000f220000300800 */
[C---:B---3--:R-:W-:Y:S01]  /*18590*/  ISETP.GE.AND P0, PT, R5.reuse, R7, PT ;  /* 0x000000070500720c */ /* 0x048fe20003f06270 */
[----:B------:R-:W-:Y:S02]  /*185a0*/  VIADD R23, R5, 0x1 ;  /* 0x0000000105177836 */ /* 0x000fe40000000000 */
[----:B------:R-:W3:Y:S02]  /*185b0*/  LDL.LU R155, [R1+0xe58] ;  /* 0x000e5800019b7983 */ /* 0x000ee40000300800 */
[----:B------:R-:W-:-:S02]  /*185c0*/  IMAD R5, R23, -0x20, R6 ;  /* 0xffffffe017057824 */ /* 0x000fc400078e0206 */
[----:B------:R-:W3:Y:S04]  /*185d0*/  LDL.LU R154, [R1+0xe64] ;  /* 0x000e6400019a7983 */ /* 0x000ee80000300800 */
[----:B------:R-:W3:Y:S04]  /*185e0*/  LDL.LU R152, [R1+0xe50] ;  /* 0x000e500001987983 */ /* 0x000ee80000300800 */
[----:B------:R-:W3:Y:S01]  /*185f0*/  LDL.LU R7, [R1+0xe5c] ;  /* 0x000e5c0001077983 */ /* 0x000ee20000300800 */
[----:B--2---:R-:W-:-:S06]  /*18600*/  WARPGROUP.ARRIVE ;  /* 0x00000000000079c5 */ /* 0x004fcc0000000000 */
[----:B------:R-:W-:Y:S01]  /*18610*/  HGMMA.64x256x8.F32.TF32 R24, gdesc[UR8], R24, gsb0 ;  /* 0x07e00000081879f0 */ /* 0x000fe20008002818 */
[----:B------:R-:W-:Y:S01]  /*18620*/  UIADD3.64 UR8, UR12, 0xe00, URZ ;  /* 0x00000e000c087897 */ /* 0x000fe2000fffe03f */
[----:B------:R-:W-:Y:S01]  /*18630*/  UMOV UR10, UR14 ;  /* 0x0000000e000a7c82 */ /* 0x000fe20008000000 */
[----:B------:R-:W-:Y:S01]  /*18640*/  UMOV UR11, UR15 ;  /* 0x0000000f000b7c82 */ /* 0x000fe20008000000 */
[----:B------:R-:W-:Y:S02]  /*18650*/  WARPGROUP.DEPBAR.LE gsb0, 0x0 ;  /* 0x00008000000079c5 */ /* 0x000fe40000010000 */
[----:B------:R-:W-:-:S15]  /*18660*/  WARPGROUP.ARRIVE ;  /* 0x00000000000079c5 */ /* 0x000fde0000000000 */
[----:B------:R-:W-:-:S07]  /*18670*/  NOP ;  /* 0x0000000000007918 */ /* 0x000fce0000000000 */
        /* <DEDUP_REMOVED lines=8> */
[----:B------:R-:W-:Y:S01]  /*18700*/  ISETP.GT.AND P1, PT, R5, RZ, PT ;  /* 0x000000ff0500720c */ /* 0x000fe20003f24270 */
[----:B------:R-:W-:-:S03]  /*18710*/  UIADD3 UR4, UR4, 0x1, URZ ;  /* 0x0000000104047890 */ /* 0x000fc6000fffe03f */
[----:B------:R-:W-:Y:S01]  /*18720*/  SEL R6, RZ, 0x4, !P1 ;  /* 0x00000004ff067807 */ /* 0x000fe20004800000 */
[----:B------:R-:W-:-:S03]  /*18730*/  UISETP.GT.AND UP0, UPT, UR4, 0x1, UPT ;  /* 0x000000010400788c */ /* 0x000fc6000bf04270 */
[----:B------:R-:W-:Y:S01]  /*18740*/  SEL R6, R6, RZ, !P0 ;  /* 0x000000ff06067207 */ /* 0x000fe20004000000 */
[----:B------:R-:W-:Y:S01]  /*18750*/  USEL UR4, UR4, URZ, !UP0 ;  /* 0x0000003f04047287 */ /* 0x000fe2000c000000 */
[-C--:B----4-:R-:W-:Y:S02]  /*18760*/  IADD3 R8, P2, R8, R2.reuse, RZ ;  /* 0x0000000208087210 */ /* 0x090fe40007f5e0ff */
[----:B------:R-:W-:Y:S01]  /*18770*/  ISETP.NE.U32.AND P1, PT, R6, RZ, PT ;  /* 0x000000ff0600720c */ /* 0x000fe20003f25070 */
[----:B------:R-:W-:Y:S02]  /*18780*/  ULEA UR5, UR4, UR7, 0x10 ;  /* 0x0000000704057291 */ /* 0x000fe4000f8e803f */
[----:B------:R-:W-:Y:S01]  /*18790*/  IMAD.X R9, R9, 0x1, R0, P2 ;  /* 0x0000000109097824 */ /* 0x000fe200010e0600 */
[----:B---3--:R-:W-:-:S03]  /*187a0*/  IADD3 R154, P2, R154, R2, RZ ;  /* 0x000000029a9a7210 */ /* 0x008fc60007f5e0ff */
[----:B------:R-:W-:Y:S01]  /*187b0*/  VIADD R6, R12, UR5 ;  /* 0x000000050c067c36 */ /* 0x000fe20008000000 */
[----:B------:R-:W-:Y:S01]  /*187c0*/  IADD3 R7, P3, R7, R2, RZ ;  /* 0x0000000207077210 */ /* 0x000fe20007f7e0ff */
[--C-:B------:R-:W-:Y:S01]  /*187d0*/  IMAD.X R155, R155, 0x1, R0.reuse, P2 ;  /* 0x000000019b9b7824 */ /* 0x100fe200010e0600 */
[----:B------:R1:W-:Y:S04]  /*187e0*/  STL [R1+0xe68], R8 ;  /* 0x000e680801007387 */ /* 0x0003e80000100800 */
[----:B------:R2:W-:Y:S01]  /*187f0*/  STL [R1+0xe60], R9 ;  /* 0x000e600901007387 */ /* 0x0005e20000100800 */
[----:B------:R-:W-:-:S03]  /*18800*/  IMAD.X R152, R152, 0x1, R0, P3 ;  /* 0x0000000198987824 */ /* 0x000fc600018e0600 */
[----:B------:R-:W3:Y:S04]  /*18810*/  LDL.LU R252, [R1+0xe6c] ;  /* 0x000e6c0001fc7983 */ /* 0x000ee80000300800 */
[----:B------:R-:W4:Y:S04]  /*18820*/  LDL.LU R251, [R1+0xe70] ;  /* 0x000e700001fb7983 */ /* 0x000f280000300800 */
[----:B------:R-:W-:Y:S04]  /*18830*/  STL [R1+0xe64], R154 ;  /* 0x000e649a01007387 */ /* 0x000fe80000100800 */
[----:B------:R2:W-:Y:S04]  /*18840*/  STL [R1+0xe58], R155 ;  /* 0x000e589b01007387 */ /* 0x0005e80000100800 */
[----:B------:R-:W-:Y:S01]  /*18850*/  STL [R1+0xe5c], R7 ;  /* 0x000e5c0701007387 */ /* 0x000fe20000100800 */
[----:B------:R-:W-:-:S02]  /*18860*/  WARPGROUP.DEPBAR.LE gsb0, 0x0 ;  /* 0x00008000000079c5 */ /* 0x000fc40000010000 */
[----:B------:R-:W-:-:S06]  /*18870*/  WARPGROUP.ARRIVE ;  /* 0x00000000000079c5 */ /* 0x000fcc0000000000 */
[----:B------:R-:W-:Y:S01]  /*18880*/  HGMMA.64x256x8.F32.TF32 R24, gdesc[UR12], R24, gsb0 ;  /* 0x07e000000c1879f0 */ /* 0x000fe20008002818 */
[----:B------:R2:W-:Y:S02]  /*18890*/  STL [R1+0xe50], R152 ;  /* 0x000e509801007387 */ /* 0x0005e40000100800 */
[----:B------:R-:W-:Y:S02]  /*188a0*/  WARPGROUP.DEPBAR.LE gsb0, 0x0 ;  /* 0x00008000000079c5 */ /* 0x000fe40000010000 */
[----:B------:R-:W-:Y:S06]  /*188b0*/  BAR.SYNC.DEFER_BLOCKING 0x0 ;  /* 0x0000000000007b1d */ /* 0x000fec0000010000 */
[----:B------:R-:W-:Y:S01]  /*188c0*/  @!PT LDS RZ, [RZ] ;  /* 0x00000000fffff984 */ /* 0x000fe20000000800 */
[----:B------:R-:W-:Y:S01]  /*188d0*/  @!PT LDS RZ, [RZ] ;  /* 0x00000000fffff984 */ /* 0x000fe20000000800 */
[----:B------:R-:W-:Y:S01]  /*188e0*/  @!PT LDS RZ, [RZ] ;  /* 0x00000000fffff984 */ /* 0x000fe20000000800 */
[----:B------:R1:W-:Y:S02]  /*188f0*/  LDGSTS.E [R6], desc[UR34][R8.64], P1 ;  /* 0x0000000008067fae */ /* 0x0003e40008921862 */
[----:B-1----:R-:W-:-:S02]  /*18900*/  IMAD.MOV.U32 R8, RZ, RZ, R154 ;  /* 0x000000ffff087224 */ /* 0x002fc400078e009a */
[----:B--2---:R-:W-:Y:S02]  /*18910*/  IMAD.MOV.U32 R9, RZ, RZ, R155 ;  /* 0x000000ffff097224 */ /* 0x004fe400078e009b */
[----:B------:R-:W2:Y:S04]  /*18920*/  LDL.LU R155, [R1+0xe74] ;  /* 0x000e7400019b7983 */ /* 0x000ea80000300800 */
[----:B------:R1:W-:Y:S02]  /*18930*/  LDGSTS.E [R6+0x4000], desc[UR34][R8.64], P1 ;  /* 0x0400000008067fae */ /* 0x0003e40008921862 */
[----:B-1----:R-:W-:Y:S02]  /*18940*/  IMAD.MOV.U32 R8, RZ, RZ, R7 ;  /* 0x000000ffff087224 */ /* 0x002fe400078e0007 */
[----:B------:R-:W-:-:S02]  /*18950*/  IMAD.MOV.U32 R9, RZ, RZ, R152 ;  /* 0x000000ffff097224 */ /* 0x000fc400078e0098 */
[----:B------:R-:W2:Y:S04]  /*18960*/  LDL.LU R152, [R1+0xe78] ;  /* 0x000e780001987983 */ /* 0x000ea80000300800 */
[----:B------:R-:W2:Y:S04]  /*18970*/  LDL.LU R156, [R1+0xe7c] ;  /* 0x000e7c00019c7983 */ /* 0x000ea80000300800 */
[----:B------:R-:W2:Y:S04]  /*18980*/  LDL.LU R154, [R1+0xe80] ;  /* 0x000e8000019a7983 */ /* 0x000ea80000300800 */
[----:B------:R1:W-:Y:S04]  /*18990*/  LDGSTS.E [R6+0x8000], desc[UR34][R8.64], P1 ;  /* 0x0800000008067fae */ /* 0x0003e80008921862 */
[----:B------:R-:W1:Y:S01]  /*189a0*/  LDL.LU R9, [R1+0xe54] ;  /* 0x000e540001097983 */ /* 0x000e620000300800 */
[----:B------:R-:W-:-:S04]  /*189b0*/  ISETP.GT.AND P2, PT, R5, 0x1, PT ;  /* 0x000000010500780c */ /* 0x000fc80003f44270 */
[----:B------:R-:W-:-:S04]  /*189c0*/  SEL R7, RZ, 0x4, !P2 ;  /* 0x00000004ff077807 */ /* 0x000fc80005000000 */
[----:B------:R-:W-:Y:S02]  /*189d0*/  SEL R7, R7, RZ, !P0 ;  /* 0x000000ff07077207 */ /* 0x000fe40004000000 */
[----:B----4-:R-:W-:Y:S02]  /*189e0*/  IADD3 R251, P4, R251, R2, RZ ;  /* 0x00000002fbfb7210 */ /* 0x010fe40007f9e0ff */
[----:B------:R-:W-:-:S03]  /*189f0*/  ISETP.NE.U32.AND P2, PT, R7, RZ, PT ;  /* 0x000000ff0700720c */ /* 0x000fc60003f45070 */
[----:B---3--:R-:W-:Y:S01]  /*18a00*/  IMAD.X R252, R252, 0x1, R0, P4 ;  /* 0x00000001fcfc7824 */ /* 0x008fe200020e0600 */
[----:B-1----:R-:W-:-:S05]  /*18a10*/  IADD3 R9, P3, R9, R2, RZ ;  /* 0x0000000209097210 */ /* 0x002fca0007f7e0ff */
[----:B------:R-:W-:Y:S01]  /*18a20*/  IMAD.X R10, R10, 0x1, R0, P3 ;  /* 0x000000010a0a7824 */ /* 0x000fe200018e0600 */
[----:B------:R1:W-:Y:S01]  /*18a30*/  STL [R1+0xe54], R9 ;  /* 0x000e540901007387 */ /* 0x0003e20000100800 */
[----:B------:R-:W-:Y:S02]  /*18a40*/  IMAD.MOV.U32 R8, RZ, RZ, R9 ;  /* 0x000000ffff087224 */ /* 0x000fe400078e0009 */
[----:B-1----:R-:W-:-:S05]  /*18a50*/  IMAD.MOV.U32 R9, RZ, RZ, R10 ;  /* 0x000000ffff097224 */ /* 0x002fca00078e000a */
[----:B------:R1:W-:Y:S01]  /*18a60*/  LDGSTS.E [R6+0xc000], desc[UR34][R8.64], P1 ;  /* 0x0c00000008067fae */ /* 0x0003e20008921862 */
[-C--:B--2---:R-:W-:Y:S02]  /*18a70*/  IADD3 R152, P1, R152, R2.reuse, RZ ;  /* 0x0000000298987210 */ /* 0x084fe40007f3e0ff */
[----:B------:R-:W-:-:S03]  /*18a80*/  IADD3 R154, P3, R154, R2, RZ ;  /* 0x000000029a9a7210 */ /* 0x000fc60007f7e0ff */
[----:B------:R-:W-:Y:S02]  /*18a90*/  IMAD.X R155, R155, 0x1, R0, P1 ;  /* 0x000000019b9b7824 */ /* 0x000fe400008e0600 */
[----:B-1----:R-:W-:Y:S02]  /*18aa0*/  IMAD.MOV.U32 R8, RZ, RZ, R251 ;  /* 0x000000ffff087224 */ /* 0x002fe400078e00fb */
[----:B------:R-:W-:Y:S01]  /*18ab0*/  IMAD.MOV.U32 R9, RZ, RZ, R252 ;  /* 0x000000ffff097224 */ /* 0x000fe200078e00fc */
[----:B------:R-:W-:Y:S01]  /*18ac0*/  STL [R1+0xe70], R251 ;  /* 0x000e70fb01007387 */ /* 0x000fe20000100800 */
[----:B------:R-:W-:-:S03]  /*18ad0*/  IMAD.X R156, R156, 0x1, R0, P3 ;  /* 0x000000019c9c7824 */ /* 0x000fc600018e0600 */
[----:B------:R1:W-:Y:S04]  /*18ae0*/  LDGSTS.E [R6+0x4], desc[UR34][R8.64], P2 ;  /* 0x0000400008067fae */ /* 0x0003e80009121862 */
[----:B------:R2:W-:Y:S01]  /*18af0*/  STL [R1+0xe6c], R252 ;  /* 0x000e6cfc01007387 */ /* 0x0005e20000100800 */
[----:B-1----:R-:W-:Y:S02]  /*18b00*/  IMAD.MOV.U32 R8, RZ, RZ, R152 ;  /* 0x000000ffff087224 */ /* 0x002fe400078e0098 */
[----:B------:R-:W-:Y:S01]  /*18b10*/  IMAD.MOV.U32 R9, RZ, RZ, R155 ;  /* 0x000000ffff097224 */ /* 0x000fe200078e009b */
[----:B--2---:R-:W2:Y:S04]  /*18b20*/  LDL.LU R252, [R1+0xe8c] ;  /* 0x000e8c0001fc7983 */ /* 0x004ea80000300800 */
[----:B------:R-:W3:Y:S04]  /*18b30*/  LDL.LU R251, [R1+0xe90] ;  /* 0x000e900001fb7983 */ /* 0x000ee80000300800 */
[----:B------:R-:W-:Y:S04]  /*18b40*/  STL [R1+0xe78], R152 ;  /* 0x000e789801007387 */ /* 0x000fe80000100800 */
[----:B------:R1:W-:Y:S04]  /*18b50*/  STL [R1+0xe74], R155 ;  /* 0x000e749b01007387 */ /* 0x0003e80000100800 */
[----:B------:R4:W-:Y:S04]  /*18b60*/  LDGSTS.E [R6+0x4004], desc[UR34][R8.64], P2 ;  /* 0x0400400008067fae */ /* 0x0009e80009121862 */
[----:B------:R-:W-:Y:S04]  /*18b70*/  STL [R1+0xe80], R154 ;  /* 0x000e809a01007387 */ /* 0x000fe80000100800 */
[----:B-1----:R-:W2:Y:S01]  /*18b80*/  LDL.LU R155, [R1+0xe98] ;  /* 0x000e9800019b7983 */ /* 0x002ea20000300800 */
[----:B----4-:R-:W-:-:S02]  /*18b90*/  IMAD.MOV.U32 R8, RZ, RZ, R154 ;  /* 0x000000ffff087224 */ /* 0x010fc400078e009a */
[----:B------:R-:W-:Y:S01]  /*18ba0*/  IMAD.MOV.U32 R9, RZ, RZ, R156 ;  /* 0x000000ffff097224 */ /* 0x000fe200078e009c */
[----:B------:R1:W-:Y:S04]  /*18bb0*/  STL [R1+0xe7c], R156 ;  /* 0x000e7c9c01007387 */ /* 0x0003e80000100800 */
[----:B------:R-:W4:Y:S04]  /*18bc0*/  LDL.LU R152, [R1+0xea0] ;  /* 0x000ea00001987983 */ /* 0x000f280000300800 */
[----:B------:R2:W-:Y:S04]  /*18bd0*/  LDGSTS.E [R6+0x8004], desc[UR34][R8.64], P2 ;  /* 0x0800400008067fae */ /* 0x0005e80009121862 */
[----:B-1----:R-:W4:Y:S04]  /*18be0*/  LDL.LU R156, [R1+0xe94] ;  /* 0x000e9400019c7983 */ /* 0x002f280000300800 */
[----:B------:R-:W4:Y:S04]  /*18bf0*/  LDL.LU R154, [R1+0xe9c] ;  /* 0x000e9c00019a7983 */ /* 0x000f280000300800 */
[----:B------:R-:W4:Y:S04]  /*18c00*/  LDL.LU R8, [R1+0xe84] ;  /* 0x000e840001087983 */ /* 0x000f280000300800 */
[----:B------:R-:W4:Y:S01]  /*18c10*/  LDL.LU R9, [R1+0xe88] ;  /* 0x000e880001097983 */ /* 0x000f220000300800 */
[----:B------:R-:W-:-:S04]  /*18c20*/  ISETP.GT.AND P1, PT, R5, 0x2, PT ;  /* 0x000000020500780c */ /* 0x000fc80003f24270 */
[----:B------:R-:W-:-:S04]  /*18c30*/  SEL R7, RZ, 0x4, !P1 ;  /* 0x00000004ff077807 */ /* 0x000fc80004800000 */
[----:B------:R-:W-:-:S04]  /*18c40*/  SEL R7, R7, RZ, !P0 ;  /* 0x000000ff07077207 */ /* 0x000fc80004000000 */
[----:B------:R-:W-:Y:S02]  /*18c50*/  ISETP.NE.U32.AND P1, PT, R7, RZ, PT ;  /* 0x000000ff0700720c */ /* 0x000fe40003f25070 */
[----:B---3--:R-:W-:-:S05]  /*18c60*/  IADD3 R251, P4, R251, R2, RZ ;  /* 0x00000002fbfb7210 */ /* 0x008fca0007f9e0ff */
[----:B--2---:R-:W-:Y:S01]  /*18c70*/  IMAD.X R252, R252, 0x1, R0, P4 ;  /* 0x00000001fcfc7824 */ /* 0x004fe200020e0600 */
[----:B----4-:R-:W-:-:S05]  /*18c80*/  IADD3 R9, P3, R9, R2, RZ ;  /* 0x0000000209097210 */ /* 0x010fca0007f7e0ff */
[----:B------:R-:W-:Y:S01]  /*18c90*/  IMAD.X R8, R8, 0x1, R0, P3 ;  /* 0x0000000108087824 */ /* 0x000fe200018e0600 */
[----:B------:R1:W-:Y:S04]  /*18ca0*/  STL [R1+0xe88], R9 ;  /* 0x000e880901007387 */ /* 0x0003e80000100800 */
[----:B------:R2:W-:Y:S01]  /*18cb0*/  STL [R1+0xe84], R8 ;  /* 0x000e840801007387 */ /* 0x0005e20000100800 */
[----:B-1----:R-:W-:-:S04]  /*18cc0*/  LOP3.LUT R9, R9, R8, RZ, 0x3c, !PT ;  /* 0x0000000809097212 */ /* 0x002fc800078e3cff */
[----:B--2---:R-:W-:-:S04]  /*18cd0*/  LOP3.LUT R8, R9, R8, RZ, 0x3c, !PT ;  /* 0x0000000809087212 */ /* 0x004fc800078e3cff */
[----:B------:R-:W-:-:S05]  /*18ce0*/  LOP3.LUT R9, R9, R8, RZ, 0x3c, !PT ;  /* 0x0000000809097212 */ /* 0x000fca00078e3cff */
[----:B------:R1:W-:Y:S01]  /*18cf0*/  LDGSTS.E [R6+0xc004], desc[UR34][R8.64], P2 ;  /* 0x0c00400008067fae */ /* 0x0003e20009121862 */
[-C--:B------:R-:W-:Y:S02]  /*18d00*/  IADD3 R155, P2, R155, R2.reuse, RZ ;  /* 0x000000029b9b7210 */ /* 0x080fe40007f5e0ff */
[----:B------:R-:W-:-:S03]  /*18d10*/  IADD3 R152, P3, R152, R2, RZ ;  /* 0x0000000298987210 */ /* 0x000fc60007f7e0ff */
[----:B------:R-:W-:Y:S02]  /*18d20*/  IMAD.X R156, R156, 0x1, R0, P2 ;  /* 0x000000019c9c7824 */ /* 0x000fe400010e0600 */
[----:B-1----:R-:W-:Y:S02]  /*18d30*/  IMAD.MOV.U32 R8, RZ, RZ, R251 ;  /* 0x000000ffff087224 */ /* 0x002fe400078e00fb */
[----:B------:R-:W-:Y:S01]  /*18d40*/  IMAD.MOV.U32 R9, RZ, RZ, R252 ;  /* 0x000000ffff097224 */ /* 0x000fe200078e00fc */
[----:B------:R-:W-:Y:S01]  /*18d50*/  STL [R1+0xe90], R251 ;  /* 0x000e90fb01007387 */ /* 0x000fe20000100800 */
[----:B------:R-:W-:-:S03]  /*18d60*/  IMAD.X R154, R154, 0x1, R0, P3 ;  /* 0x000000019a9a7824 */ /* 0x000fc600018e0600 */
[----:B------:R1:W-:Y:S04]  /*18d70*/  LDGSTS.E [R6+0x8], desc[UR34][R8.64], P1 ;  /* 0x0000800008067fae */ /* 0x0003e80008921862 */
[----:B------:R-:W-:Y:S04]  /*18d80*/  STL [R1+0xe8c], R252 ;  /* 0x000e8cfc01007387 */ /* 0x000fe80000100800 */
[----:B------:R-:W-:Y:S01]  /*18d90*/  STL [R1+0xe98], R155 ;  /* 0x000e989b01007387 */ /* 0x000fe20000100800 */
[----:B-1----:R-:W-:Y:S02]  /*18da0*/  IMAD.MOV.U32 R8, RZ, RZ, R155 ;  /* 0x000000ffff087224 */ /* 0x002fe400078e009b */
[----:B------:R-:W-:Y:S01]  /*18db0*/  IMAD.MOV.U32 R9, RZ, RZ, R156 ;  /* 0x000000ffff097224 */ /* 0x000fe200078e009c */
[----:B------:R1:W-:Y:S04]  /*18dc0*/  STL [R1+0xe94], R156 ;  /* 0x000e949c01007387 */ /* 0x0003e80000100800 */
[----:B------:R-:W-:Y:S04]  /*18dd0*/  STL [R1+0xea0], R152 ;  /* 0x000ea09801007387 */ /* 0x000fe80000100800 */
[----:B------:R2:W-:Y:S04]  /*18de0*/  LDGSTS.E [R6+0x4008], desc[UR34][R8.64], P1 ;  /* 0x0400800008067fae */ /* 0x0005e80008921862 */
[----:B-1----:R-:W3:Y:S04]  /*18df0*/  LDL.LU R156, [R1+0xeb8] ;  /* 0x000eb800019c7983 */ /* 0x002ee80000300800 */
[----:B------:R1:W-:Y:S01]  /*18e00*/  STL [R1+0xe9c], R154 ;  /* 0x000e9c9a01007387 */ /* 0x0003e20000100800 */
[----:B--2---:R-:W-:-:S03]  /*18e10*/  IMAD.MOV.U32 R8, RZ, RZ, R152 ;  /* 0x000000ffff087224 */ /* 0x004fc600078e0098 */
[----:B------:R-:W2:Y:S01]  /*18e20*/  LDL.LU R251, [R1+0xeb4] ;  /* 0x000eb40001fb7983 */ /* 0x000ea20000300800 */
[----:B------:R-:W-:-:S03]  /*18e30*/  IMAD.MOV.U32 R9, RZ, RZ, R154 ;  /* 0x000000ffff097224 */ /* 0x000fc600078e009a */
[----:B------:R-:W4:Y:S04]  /*18e40*/  LDL.LU R252, [R1+0xebc] ;  /* 0x000ebc0001fc7983 */ /* 0x000f280000300800 */
[----:B-1----:R-:W4:Y:S04]  /*18e50*/  LDL.LU R154, [R1+0xec0] ;  /* 0x000ec000019a7983 */ /* 0x002f280000300800 */
[----:B------:R-:W4:Y:S04]  /*18e60*/  LDL.LU R155, [R1+0xec4] ;  /* 0x000ec400019b7983 */ /* 0x000f280000300800 */
[----:B------:R-:W4:Y:S04]  /*18e70*/  LDL.LU R152, [R1+0xec8] ;  /* 0x000ec80001987983 */ /* 0x000f280000300800 */
[----:B------:R1:W-:Y:S04]  /*18e80*/  LDGSTS.E [R6+0x8008], desc[UR34][R8.64], P1 ;  /* 0x0800800008067fae */ /* 0x0003e80008921862 */
[----:B------:R-:W3:Y:S04]  /*18e90*/  LDL.LU R8, [R1+0xea4] ;  /* 0x000ea40001087983 */ /* 0x000ee80000300800 */
[----:B------:R-:W1:Y:S01]  /*18ea0*/  LDL.LU R9, [R1+0xea8] ;  /* 0x000ea80001097983 */ /* 0x000e620000300800 */
[----:B------:R-:W-:-:S04]  /*18eb0*/  ISETP.GT.AND P2, PT, R5, 0x3, PT ;  /* 0x000000030500780c */ /* 0x000fc80003f44270 */
[----:B------:R-:W-:-:S04]  /*18ec0*/  SEL R7, RZ, 0x4, !P2 ;  /* 0x00000004ff077807 */ /* 0x000fc80005000000 */
[----:B------:R-:W-:-:S04]  /*18ed0*/  SEL R7, R7, RZ, !P0 ;  /* 0x000000ff07077207 */ /* 0x000fc80004000000 */
[----:B------:R-:W-:Y:S02]  /*18ee0*/  ISETP.NE.U32.AND P2, PT, R7, RZ, PT ;  /* 0x000000ff0700720c */ /* 0x000fe40003f45070 */
[----:B-1----:R-:W-:-:S05]  /*18ef0*/  IADD3 R9, P3, R9, R2, RZ ;  /* 0x0000000209097210 */ /* 0x002fca0007f7e0ff */
[----:B---3--:R-:W-:Y:S01]  /*18f00*/  IMAD.X R8, R8, 0x1, R0, P3 ;  /* 0x0000000108087824 */ /* 0x008fe200018e0600 */
[----:B------:R1:W-:Y:S04]  /*18f10*/  STL [R1+0xea8], R9 ;  /* 0x000ea80901007387 */ /* 0x0003e80000100800 */
[----:B------:R3:W-:Y:S04]  /*18f20*/  STL [R1+0xea4], R8 ;  /* 0x000ea40801007387 */ /* 0x0007e80000100800 */
[----:B------:R-:W4:Y:S01]  /*18f30*/  LDL.LU R7, [R1+0xeb0] ;  /* 0x000eb00001077983 */ /* 0x000f220000300800 */
[----:B-1----:R-:W-:-:S04]  /*18f40*/  LOP3.LUT R9, R9, R8, RZ, 0x3c, !PT ;  /* 0x0000000809097212 */ /* 0x002fc800078e3cff */
[----:B---3--:R-:W-:-:S04]  /*18f50*/  LOP3.LUT R8, R9, R8, RZ, 0x3c, !PT ;  /* 0x0000000809087212 */ /* 0x008fc800078e3cff */
[----:B------:R-:W-:-:S05]  /*18f60*/  LOP3.LUT R9, R9, R8, RZ, 0x3c, !PT ;  /* 0x0000000809097212 */ /* 0x000fca00078e3cff */
[----:B------:R1:W-:Y:S04]  /*18f70*/  LDGSTS.E [R6+0xc008], desc[UR34][R8.64], P1 ;  /* 0x0c00800008067fae */ /* 0x0003e80008921862 */
[----:B------:R-:W3:Y:S01]  /*18f80*/  LDL.LU R9, [R1+0xeac] ;  /* 0x000eac0001097983 */ /* 0x000ee20000300800 */
[----:B------:R-:W-:-:S05]  /*18f90*/  IADD3 R156, P3, R156, R2, RZ ;  /* 0x000000029c9c7210 */ /* 0x000fca0007f7e0ff */
[----:B--2---:R-:W-:Y:S01]  /*18fa0*/  IMAD.X R251, R251, 0x1, R0, P3 ;  /* 0x00000001fbfb7824 */ /* 0x004fe200018e0600 */
[----:B----4-:R-:W-:-:S05]  /*18fb0*/  IADD3 R152, P3, R152, R2, RZ ;  /* 0x0000000298987210 */ /* 0x010fca0007f7e0ff */
[----:B------:R-:W-:Y:S01]  /*18fc0*/  IMAD.X R155, R155, 0x1, R0, P3 ;  /* 0x000000019b9b7824 */ /* 0x000fe200018e0600 */
[----:B------:R-:W-:-:S05]  /*18fd0*/  IADD3 R7, P1, R7, R2, RZ ;  /* 0x0000000207077210 */ /* 0x000fca0007f3e0ff */
[----:B-1----:R-:W-:Y:S01]  /*18fe0*/  IMAD.MOV.U32 R8, RZ, RZ, R7 ;  /* 0x000000ffff087224 */ /* 0x002fe200078e0007 */
[----:B------:R-:W-:Y:S01]  /*18ff0*/  STL [R1+0xeb0], R7 ;  /* 0x000eb00701007387 */ /* 0x000fe20000100800 */
[----:B---3--:R-:W-:Y:S01]  /*19000*/  IMAD.X R9, R9, 0x1, R0, P1 ;  /* 0x0000000109097824 */ /* 0x008fe200008e0600 */
[----:B------:R-:W-:-:S04]  /*19010*/  IADD3 R154, P1, R154, R2, RZ ;  /* 0x000000029a9a7210 */ /* 0x000fc80007f3e0ff */
[----:B------:R1:W-:Y:S01]  /*19020*/  STL [R1+0xeac], R9 ;  /* 0x000eac0901007387 */ /* 0x0003e20000100800 */
[----:B------:R-:W-:-:S03]  /*19030*/  IMAD.X R252, R252, 0x1, R0, P1 ;  /* 0x00000001fcfc7824 */ /* 0x000fc600008e0600 */
[----:B------:R-:W-:Y:S04]  /*19040*/  STL [R1+0xeb8], R156 ;  /* 0x000eb89c01007387 */ /* 0x000fe80000100800 */
[----:B------:R2:W-:Y:S04]  /*19050*/  LDGSTS.E [R6+0xc], desc[UR34][R8.64], P2 ;  /* 0x0000c00008067fae */ /* 0x0005e80009121862 */
[----:B------:R3:W-:Y:S01]  /*19060*/  STL [R1+0xeb4], R251 ;  /* 0x000eb4fb01007387 */ /* 0x0007e20000100800 */
[----:B--2---:R-:W-:Y:S02]  /*19070*/  IMAD.MOV.U32 R8, RZ, RZ, R156 ;  /* 0x000000ffff087224 */ /* 0x004fe400078e009c */
[----:B-1----:R-:W-:-:S02]  /*19080*/  IMAD.MOV.U32 R9, RZ, RZ, R251 ;  /* 0x000000ffff097224 */ /* 0x002fc400078e00fb */
[----:B---3--:R-:W2:Y:S04]  /*19090*/  LDL.LU R251, [R1+0xecc] ;  /* 0x000ecc0001fb7983 */ /* 0x008ea80000300800 */
[----:B------:R-:W3:Y:S04]  /*190a0*/  LDL.LU R156, [R1+0xed0] ;  /* 0x000ed000019c7983 */ /* 0x000ee80000300800 */
[----:B------:R1:W-:Y:S04]  /*190b0*/  LDGSTS.E [R6+0x400c], desc[UR34][R8.64], P2 ;  /* 0x0400c00008067fae */ /* 0x0003e80009121862 */
[----:B------:R4:W-:Y:S04]  /*190c0*/  STL [R1+0xec0], R154 ;  /* 0x000ec09a01007387 */ /* 0x0009e80000100800 */
[----:B------:R-:W-:Y:S01]  /*190d0*/  STL [R1+0xebc], R252 ;  /* 0x000ebcfc01007387 */ /* 0x000fe20000100800 */
[----:B-1----:R-:W-:-:S03]  /*190e0*/  IMAD.MOV.U32 R8, RZ, RZ, R154 ;  /* 0x000000ffff087224 */ /* 0x002fc600078e009a */
[----:B------:R-:W-:Y:S01]  /*190f0*/  STL [R1+0xec8], R152 ;  /* 0x000ec89801007387 */ /* 0x000fe20000100800 */
[----:B------:R-:W-:-:S03]  /*19100*/  IMAD.MOV.U32 R9, RZ, RZ, R252 ;  /* 0x000000ffff097224 */ /* 0x000fc600078e00fc */
[----:B----4-:R-:W4:Y:S04]  /*19110*/  LDL.LU R154, [R1+0xed8] ;  /* 0x000ed800019a7983 */ /* 0x010f280000300800 */
[----:B------:R1:W-:Y:S04]  /*19120*/  STL [R1+0xec4], R155 ;  /* 0x000ec49b01007387 */ /* 0x0003e80000100800 */
[----:B------:R1:W-:Y:S04]  /*19130*/  LDGSTS.E [R6+0x800c], desc[UR34][R8.64], P2 ;  /* 0x0800c00008067fae */ /* 0x0003e80009121862 */
[----:B------:R-:W4:Y:S01]  /*19140*/  LDL.LU R7, [R1+0xee0] ;  /* 0x000ee00001077983 */ /* 0x000f220000300800 */
[----:B-1----:R-:W-:-:S03]  /*19150*/  IMAD.MOV.U32 R9, RZ, RZ, R155 ;  /* 0x000000ffff097224 */ /* 0x002fc600078e009b */
[----:B------:R-:W4:Y:S01]  /*19160*/  LDL.LU R155, [R1+0xed4] ;  /* 0x000ed400019b7983 */ /* 0x000f220000300800 */
[----:B------:R-:W-:-:S03]  /*19170*/  IMAD.MOV.U32 R8, RZ, RZ, R152 ;  /* 0x000000ffff087224 */ /* 0x000fc600078e0098 */
[----:B------:R-:W4:Y:S01]  /*19180*/  LDL.LU R152, [R1+0xedc] ;  /* 0x000edc0001987983 */ /* 0x000f220000300800 */
[----:B------:R-:W-:-:S03]  /*19190*/  ISETP.GT.AND P1, PT, R5, 0x4, PT ;  /* 0x000000040500780c */ /* 0x000fc60003f24270 */
[----:B------:R1:W-:Y:S01]  /*191a0*/  LDGSTS.E [R6+0xc00c], desc[UR34][R8.64], P2 ;  /* 0x0c00c00008067fae */ /* 0x0003e20009121862 */
[----:B------:R-:W-:Y:S02]  /*191b0*/  LOP3.LUT R252, R12, 0x10, RZ, 0x3c, !PT ;  /* 0x000000100cfc7812 */ /* 0x000fe400078e3cff */
[----:B-1----:R-:W-:-:S04]  /*191c0*/  SEL R6, RZ, 0x4, !P1 ;  /* 0x00000004ff067807 */ /* 0x002fc80004800000 */
[----:B------:R-:W-:-:S04]  /*191d0*/  SEL R6, R6, RZ, !P0 ;  /* 0x000000ff06067207 */ /* 0x000fc80004000000 */
[----:B------:R-:W-:Y:S01]  /*191e0*/  ISETP.NE.U32.AND P1, PT, R6, RZ, PT ;  /* 0x000000ff0600720c */ /* 0x000fe20003f25070 */
[----:B------:R-:W-:Y:S01]  /*191f0*/  VIADD R6, R252, UR5 ;  /* 0x00000005fc067c36 */ /* 0x000fe20008000000 */
[----:B---3--:R-:W-:-:S05]  /*19200*/  IADD3 R156, P2, R156, R2, RZ ;  /* 0x000000029c9c7210 */ /* 0x008fca0007f5e0ff */
[----:B--2---:R-:W-:Y:S02]  /*19210*/  IMAD.X R251, R251, 0x1, R0, P2 ;  /* 0x00000001fbfb7824 */ /* 0x004fe400010e0600 */
[----:B------:R-:W-:Y:S02]  /*19220*/  IMAD.MOV.U32 R8, RZ, RZ, R156 ;  /* 0x000000ffff087224 */ /* 0x000fe400078e009c */
[----:B------:R-:W-:Y:S01]  /*19230*/  IMAD.MOV.U32 R9, RZ, RZ, R251 ;  /* 0x000000ffff097224 */ /* 0x000fe200078e00fb */
[----:B------:R-:W-:Y:S04]  /*19240*/  STL [R1+0xed0], R156 ;  /* 0x000ed09c01007387 */ /* 0x000fe80000100800 */
[----:B------:R1:W-:Y:S01]  /*19250*/  LDGSTS.E [R6], desc[UR34][R8.64], P1 ;  /* 0x0000000008067fae */ /* 0x0003e20008921862 */
[----:B----4-:R-:W-:-:S03]  /*19260*/  IADD3 R154, P2, R154, R2, RZ ;  /* 0x000000029a9a7210 */ /* 0x010fc60007f5e0ff */
[----:B------:R2:W-:Y:S02]  /*19270*/  STL [R1+0xecc], R251 ;  /* 0x000eccfb01007387 */ /* 0x0005e40000100800 */
[----:B-1----:R-:W-:Y:S02]  /*19280*/  IMAD.MOV.U32 R8, RZ, RZ, R154 ;  /* 0x000000ffff087224 */ /* 0x002fe400078e009a */
[----:B------:R-:W3:Y:S04]  /*19290*/  LDL.LU R252, [R1+0xeec] ;  /* 0x000eec0001fc7983 */ /* 0x000ee80000300800 */
[----:B--2---:R-:W2:Y:S01]  /*192a0*/  LDL.LU R251, [R1+0xef0] ;  /* 0x000ef00001fb7983 */ /* 0x004ea20000300800 */
[----:B------:R-:W-:Y:S01]  /*192b0*/  IADD3 R7, P3, R7, R2, RZ ;  /* 0x0000000207077210 */ /* 0x000fe20007f7e0ff */
[----:B------:R-:W-:-:S04]  /*192c0*/  IMAD.X R155, R155, 0x1, R0, P2 ;  /* 0x000000019b9b7824 */ /* 0x000fc800010e0600 */
[----:B------:R-:W-:Y:S02]  /*192d0*/  IMAD.MOV.U32 R9, RZ, RZ, R155 ;  /* 0x000000ffff097224 */ /* 0x000fe400078e009b */
[----:B------:R-:W-:Y:S01]  /*192e0*/  IMAD.X R152, R152, 0x1, R0, P3 ;  /* 0x0000000198987824 */ /* 0x000fe200018e0600 */
[----:B------:R-:W-:Y:S04]  /*192f0*/  STL [R1+0xed8], R154 ;  /* 0x000ed89a01007387 */ /* 0x000fe80000100800 */
[----:B------:R1:W-:Y:S04]  /*19300*/  STL [R1+0xed4], R155 ;  /* 0x000ed49b01007387 */ /* 0x0003e80000100800 */
[----:B------:R4:W-:Y:S04]  /*19310*/  LDGSTS.E [R6+0x4000], desc[UR34][R8.64], P1 ;  /* 0x0400000008067fae */ /* 0x0009e80008921862 */
[----:B------:R-:W-:Y:S04]  /*19320*/  STL [R1+0xee0], R7 ;  /* 0x000ee00701007387 */ /* 0x000fe80000100800 */
[----:B------:R1:W-:Y:S01]  /*19330*/  STL [R1+0xedc], R152 ;  /* 0x000edc9801007387 */ /* 0x0003e20000100800 */
[----:B----4-:R-:W-:-:S03]  /*19340*/  IMAD.MOV.U32 R8, RZ, RZ, R7 ;  /* 0x000000ffff087224 */ /* 0x010fc600078e0007 */
[----:B-1----:R-:W4:Y:S01]  /*19350*/  LDL.LU R155, [R1+0xef4] ;  /* 0x000ef400019b7983 */ /* 0x002f220000300800 */
[----:B------:R-:W-:-:S03]  /*19360*/  IMAD.MOV.U32 R9, RZ, RZ, R152 ;  /* 0x000000ffff097224 */ /* 0x000fc600078e0098 */
[----:B------:R-:W4:Y:S04]  /*19370*/  LDL.LU R152, [R1+0xef8] ;  /* 0x000ef80001987983 */ /* 0x000f280000300800 */
[----:B------:R-:W4:Y:S04]  /*19380*/  LDL.LU R156, [R1+0xefc] ;  /* 0x000efc00019c7983 */ /* 0x000f280000300800 */
[----:B------:R-:W4:Y:S04]  /*19390*/  LDL.LU R154, [R1+0xf00] ;  /* 0x000f0000019a7983 */ /* 0x000f280000300800 */
[----:B------:R1:W-:Y:S04]  /*193a0*/  LDGSTS.E [R6+0x8000], desc[UR34][R8.64], P1 ;  /* 0x0800000008067fae */ /* 0x0003e80008921862 */
[----:B------:R-:W4:Y:S04]  /*193b0*/  LDL.LU R8, [R1+0xee4] ;  /* 0x000ee40001087983 */ /* 0x000f280000300800 */
[----:B------:R-:W1:Y:S01]  /*193c0*/  LDL.LU R9, [R1+0xee8] ;  /* 0x000ee80001097983 */ /* 0x000e620000300800 */
[----:B------:R-:W-:-:S04]  /*193d0*/  ISETP.GT.AND P2, PT, R5, 0x5, PT ;  /* 0x000000050500780c */ /* 0x000fc80003f44270 */
[----:B------:R-:W-:-:S04]  /*193e0*/  SEL R7, RZ, 0x4, !P2 ;  /* 0x00000004ff077807 */ /* 0x000fc80005000000 */
[----:B------:R-:W-:-:S04]  /*193f0*/  SEL R7, R7, RZ, !P0 ;  /* 0x000000ff07077207 */ /* 0x000fc80004000000 */
[----:B------:R-:W-:Y:S02]  /*19400*/  ISETP.NE.U32.AND P2, PT, R7, RZ, PT ;  /* 0x000000ff0700720c */ /* 0x000fe40003f45070 */
[----:B--2---:R-:W-:-:S05]  /*19410*/  IADD3 R251, P4, R251, R2, RZ ;  /* 0x00000002fbfb7210 */ /* 0x004fca0007f9e0ff */
[----:B---3--:R-:W-:Y:S01]  /*19420*/  IMAD.X R252, R252, 0x1, R0, P4 ;  /* 0x00000001fcfc7824 */ /* 0x008fe200020e0600 */
[----:B-1----:R-:W-:-:S05]  /*19430*/  IADD3 R9, P3, R9, R2, RZ ;  /* 0x0000000209097210 */ /* 0x002fca0007f7e0ff */
[----:B----4-:R-:W-:Y:S01]  /*19440*/  IMAD.X R8, R8, 0x1, R0, P3 ;  /* 0x0000000108087824 */ /* 0x010fe200018e0600 */
        /* <DEDUP_REMOVED lines=1036> */
[----:B------:R1:W-:Y:S01]  /*1d510*/  STL [R1+0x1210], R251 ;  /* 0x001210fb01007387 */ /* 0x0003e20000100800 */
[----:B------:R-:W-:-:S03]  /*1d520*/  IMAD.X R154, R154, 0x1, R0, P3 ;  /* 0x000000019a9a7824 */ /* 0x000fc600018e0600 */
[----:B------:R2:W-:Y:S04]  /*1d530*/  LDGSTS.E [R6+0x8], desc[UR34][R8.64], P1 ;  /* 0x0000800008067fae */ /* 0x0005e80008921862 */
[----:B------:R3:W-:Y:S04]  /*1d540*/  STL [R1+0x120c], R252 ;  /* 0x00120cfc01007387 */ /* 0x0007e80000100800 */
[----:B------:R-:W-:Y:S01]  /*1d550*/  STL [R1+0x1218], R155 ;  /* 0x0012189b01007387 */ /* 0x000fe20000100800 */
[----:B--2---:R-:W-:Y:S02]  /*1d560*/  IMAD.MOV.U32 R8, RZ, RZ, R155 ;  /* 0x000000ffff087224 */ /* 0x004fe400078e009b */
[----:B------:R-:W-:Y:S01]  /*1d570*/  IMAD.MOV.U32 R9, RZ, RZ, R156 ;  /* 0x000000ffff097224 */ /* 0x000fe200078e009c */
[----:B------:R2:W-:Y:S04]  /*1d580*/  STL [R1+0x1214], R156 ;  /* 0x0012149c01007387 */ /* 0x0005e80000100800 */
[----:B------:R-:W-:Y:S04]  /*1d590*/  STL [R1+0x1220], R152 ;  /* 0x0012209801007387 */ /* 0x000fe80000100800 */
[----:B-1----:R-:W4:Y:S04]  /*1d5a0*/  LDL.LU R251, [R1+0x1238] ;  /* 0x0012380001fb7983 */ /* 0x002f280000300800 */
[----:B------:R1:W-:Y:S04]  /*1d5b0*/  LDGSTS.E [R6+0x4008], desc[UR34][R8.64], P1 ;  /* 0x0400800008067fae */ /* 0x0003e80008921862 */
[----:B------:R2:W-:Y:S04]  /*1d5c0*/  STL [R1+0x121c], R154 ;  /* 0x00121c9a01007387 */ /* 0x0005e80000100800 */
[----:B---3--:R-:W3:Y:S01]  /*1d5d0*/  LDL.LU R252, [R1+0x1234] ;  /* 0x0012340001fc7983 */ /* 0x008ee20000300800 */
[----:B-1----:R-:W-:-:S03]  /*1d5e0*/  IMAD.MOV.U32 R8, RZ, RZ, R152 ;  /* 0x000000ffff087224 */ /* 0x002fc600078e0098 */
[----:B--2---:R-:W2:Y:S01]  /*1d5f0*/  LDL.LU R156, [R1+0x123c] ;  /* 0x00123c00019c7983 */ /* 0x004ea20000300800 */
[----:B------:R-:W-:-:S03]  /*1d600*/  IMAD.MOV.U32 R9, RZ, RZ, R154 ;  /* 0x000000ffff097224 */ /* 0x000fc600078e009a */
[----:B------:R-:W2:Y:S04]  /*1d610*/  LDL.LU R155, [R1+0x1240] ;  /* 0x00124000019b7983 */ /* 0x000ea80000300800 */
[----:B------:R-:W2:Y:S04]  /*1d620*/  LDL.LU R154, [R1+0x1244] ;  /* 0x00124400019a7983 */ /* 0x000ea80000300800 */
[----:B------:R-:W2:Y:S04]  /*1d630*/  LDL.LU R152, [R1+0x1248] ;  /* 0x0012480001987983 */ /* 0x000ea80000300800 */
[----:B------:R1:W-:Y:S04]  /*1d640*/  LDGSTS.E [R6+0x8008], desc[UR34][R8.64], P1 ;  /* 0x0800800008067fae */ /* 0x0003e80008921862 */
[----:B------:R-:W4:Y:S04]  /*1d650*/  LDL.LU R8, [R1+0x1224] ;  /* 0x0012240001087983 */ /* 0x000f280000300800 */
[----:B------:R-:W1:Y:S01]  /*1d660*/  LDL.LU R9, [R1+0x1228] ;  /* 0x0012280001097983 */ /* 0x000e620000300800 */
[----:B------:R-:W-:-:S04]  /*1d670*/  ISETP.GT.AND P2, PT, R5, 0x1f, PT ;  /* 0x0000001f0500780c */ /* 0x000fc80003f44270 */
[----:B------:R-:W-:-:S04]  /*1d680*/  SEL R7, RZ, 0x4, !P2 ;  /* 0x00000004ff077807 */ /* 0x000fc80005000000 */
[----:B------:R-:W-:-:S04]  /*1d690*/  SEL R7, R7, RZ, !P0 ;  /* 0x000000ff07077207 */ /* 0x000fc80004000000 */
[----:B------:R-:W-:Y:S02]  /*1d6a0*/  ISETP.NE.U32.AND P2, PT, R7, RZ, PT ;  /* 0x000000ff0700720c */ /* 0x000fe40003f45070 */
[----:B-1----:R-:W-:-:S05]  /*1d6b0*/  IADD3 R9, P3, R9, R2, RZ ;  /* 0x0000000209097210 */ /* 0x002fca0007f7e0ff */
[----:B----4-:R-:W-:Y:S01]  /*1d6c0*/  IMAD.X R8, R8, 0x1, R0, P3 ;  /* 0x0000000108087824 */ /* 0x010fe200018e0600 */
[----:B------:R1:W-:Y:S04]  /*1d6d0*/  STL [R1+0x1228], R9 ;  /* 0x0012280901007387 */ /* 0x0003e80000100800 */
[----:B------:R4:W-:Y:S04]  /*1d6e0*/  STL [R1+0x1224], R8 ;  /* 0x0012240801007387 */ /* 0x0009e80000100800 */
[----:B------:R-:W2:Y:S01]  /*1d6f0*/  LDL.LU R7, [R1+0x1230] ;  /* 0x0012300001077983 */ /* 0x000ea20000300800 */
[----:B-1----:R-:W-:-:S04]  /*1d700*/  LOP3.LUT R9, R9, R8, RZ, 0x3c, !PT ;  /* 0x0000000809097212 */ /* 0x002fc800078e3cff */
[----:B----4-:R-:W-:-:S04]  /*1d710*/  LOP3.LUT R8, R9, R8, RZ, 0x3c, !PT ;  /* 0x0000000809087212 */ /* 0x010fc800078e3cff */
[----:B------:R-:W-:-:S05]  /*1d720*/  LOP3.LUT R9, R9, R8, RZ, 0x3c, !PT ;  /* 0x0000000809097212 */ /* 0x000fca00078e3cff */
[----:B------:R1:W-:Y:S04]  /*1d730*/  LDGSTS.E [R6+0xc008], desc[UR34][R8.64], P1 ;  /* 0x0c00800008067fae */ /* 0x0003e80008921862 */
[----:B------:R-:W4:Y:S01]  /*1d740*/  LDL.LU R9, [R1+0x122c] ;  /* 0x00122c0001097983 */ /* 0x000f220000300800 */
[----:B------:R-:W-:-:S05]  /*1d750*/  IADD3 R251, P3, R251, R2, RZ ;  /* 0x00000002fbfb7210 */ /* 0x000fca0007f7e0ff */
[----:B---3--:R-:W-:Y:S01]  /*1d760*/  IMAD.X R252, R252, 0x1, R0, P3 ;  /* 0x00000001fcfc7824 */ /* 0x008fe200018e0600 */
[----:B--2---:R-:W-:-:S05]  /*1d770*/  IADD3 R152, P3, R152, R2, RZ ;  /* 0x0000000298987210 */ /* 0x004fca0007f7e0ff */
[----:B------:R-:W-:Y:S01]  /*1d780*/  IMAD.X R154, R154, 0x1, R0, P3 ;  /* 0x000000019a9a7824 */ /* 0x000fe200018e0600 */
[----:B------:R-:W-:Y:S01]  /*1d790*/  ULEA UR5, UR4, UR7, 0xf ;  /* 0x0000000704057291 */ /* 0x000fe2000f8e783f */
[----:B------:R-:W-:-:S05]  /*1d7a0*/  IADD3 R7, P1, R7, R2, RZ ;  /* 0x0000000207077210 */ /* 0x000fca0007f3e0ff */
[----:B-1----:R-:W-:Y:S01]  /*1d7b0*/  IMAD.MOV.U32 R8, RZ, RZ, R7 ;  /* 0x000000ffff087224 */ /* 0x002fe200078e0007 */
[----:B------:R1:W-:Y:S02]  /*1d7c0*/  STL [R1+0x1230], R7 ;  /* 0x0012300701007387 */ /* 0x0003e40000100800 */
[----:B-1----:R-:W1:Y:S01]  /*1d7d0*/  S2R R7, SR_TID.X ;  /* 0x0000000000077919 */ /* 0x002e620000002100 */
[----:B----4-:R-:W-:-:S05]  /*1d7e0*/  IMAD.X R9, R9, 0x1, R0, P1 ;  /* 0x0000000109097824 */ /* 0x010fca00008e0600 */
[----:B------:R2:W-:Y:S04]  /*1d7f0*/  STL [R1+0x122c], R9 ;  /* 0x00122c0901007387 */ /* 0x0005e80000100800 */
[----:B------:R-:W-:Y:S04]  /*1d800*/  STL [R1+0x1238], R251 ;  /* 0x001238fb01007387 */ /* 0x000fe80000100800 */
[----:B------:R2:W-:Y:S04]  /*1d810*/  LDGSTS.E [R6+0xc], desc[UR34][R8.64], P2 ;  /* 0x0000c00008067fae */ /* 0x0005e80009121862 */
[----:B------:R3:W-:Y:S01]  /*1d820*/  STL [R1+0x1234], R252 ;  /* 0x001234fc01007387 */ /* 0x0007e20000100800 */
[----:B--2---:R-:W-:-:S02]  /*1d830*/  IMAD.MOV.U32 R9, RZ, RZ, R252 ;  /* 0x000000ffff097224 */ /* 0x004fc400078e00fc */
[----:B------:R-:W-:Y:S01]  /*1d840*/  IMAD.MOV.U32 R8, RZ, RZ, R251 ;  /* 0x000000ffff087224 */ /* 0x000fe200078e00fb */
[----:B---3--:R-:W2:Y:S01]  /*1d850*/  S2R R252, SR_TID.X ;  /* 0x0000000000fc7919 */ /* 0x008ea20000002100 */
[----:B------:R-:W3:Y:S01]  /*1d860*/  S2R R251, SR_TID.X ;  /* 0x0000000000fb7919 */ /* 0x000ee20000002100 */
[----:B------:R-:W-:Y:S02]  /*1d870*/  IADD3 R155, P1, R155, R2, RZ ;  /* 0x000000029b9b7210 */ /* 0x000fe40007f3e0ff */
[----:B------:R4:W-:Y:S03]  /*1d880*/  LDGSTS.E [R6+0x400c], desc[UR34][R8.64], P2 ;  /* 0x0400c00008067fae */ /* 0x0009e60009121862 */
[----:B------:R-:W-:Y:S01]  /*1d890*/  IMAD.X R156, R156, 0x1, R0, P1 ;  /* 0x000000019c9c7824 */ /* 0x000fe200008e0600 */
[----:B-1----:R-:W-:Y:S01]  /*1d8a0*/  LOP3.LUT R7, R7, 0x1f, RZ, 0xc0, !PT ;  /* 0x0000001f07077812 */ /* 0x002fe200078ec0ff */
[----:B------:R-:W-:Y:S03]  /*1d8b0*/  STL [R1+0x1240], R155 ;  /* 0x0012409b01007387 */ /* 0x000fe60000100800 */
[----:B------:R-:W-:Y:S01]  /*1d8c0*/  ISETP.GE.AND P1, PT, R7, R5, PT ;  /* 0x000000050700720c */ /* 0x000fe20003f26270 */
[----:B------:R-:W-:Y:S01]  /*1d8d0*/  STL [R1+0x123c], R156 ;  /* 0x00123c9c01007387 */ /* 0x000fe20000100800 */
[----:B----4-:R-:W-:-:S02]  /*1d8e0*/  IMAD.MOV.U32 R8, RZ, RZ, R155 ;  /* 0x000000ffff087224 */ /* 0x010fc400078e009b */
[----:B------:R-:W-:Y:S01]  /*1d8f0*/  IMAD.MOV.U32 R9, RZ, RZ, R156 ;  /* 0x000000ffff097224 */ /* 0x000fe200078e009c */
[----:B------:R1:W-:Y:S04]  /*1d900*/  STL [R1+0x1248], R152 ;  /* 0x0012489801007387 */ /* 0x0003e80000100800 */
[----:B------:R4:W-:Y:S01]  /*1d910*/  LDGSTS.E [R6+0x800c], desc[UR34][R8.64], P2 ;  /* 0x0800c00008067fae */ /* 0x0009e20009121862 */
[----:B--2---:R-:W-:Y:S02]  /*1d920*/  LOP3.LUT R252, R252, 0x7f, RZ, 0xc0, !PT ;  /* 0x0000007ffcfc7812 */ /* 0x004fe400078ec0ff */
[----:B---3--:R-:W-:Y:S01]  /*1d930*/  LOP3.LUT R251, R251, 0x60, RZ, 0xc0, !PT ;  /* 0x00000060fbfb7812 */ /* 0x008fe200078ec0ff */
[----:B------:R2:W-:Y:S02]  /*1d940*/  STL [R1+0x1244], R154 ;  /* 0x0012449a01007387 */ /* 0x0005e40000100800 */
[----:B------:R-:W-:-:S02]  /*1d950*/  IMAD.SHL.U32 R7, R252, 0x4, RZ ;  /* 0x00000004fc077824 */ /* 0x000fc400078e00ff */
[----:B----4-:R-:W-:Y:S01]  /*1d960*/  IMAD.MOV.U32 R8, RZ, RZ, R152 ;  /* 0x000000ffff087224 */ /* 0x010fe200078e0098 */
[----:B-1----:R-:W-:Y:S01]  /*1d970*/  SHF.R.U32.HI R152, RZ, 0x1, R251 ;  /* 0x00000001ff987819 */ /* 0x002fe200000116fb */
[----:B------:R-:W3:Y:S04]  /*1d980*/  LDL.LU R252, [R1+0xe00] ;  /* 0x000e000001fc7983 */ /* 0x000ee80000300800 */
[----:B------:R-:W4:Y:S01]  /*1d990*/  LDL.LU R251, [R1+0xe04] ;  /* 0x000e040001fb7983 */ /* 0x000f220000300800 */
[----:B------:R-:W-:Y:S01]  /*1d9a0*/  SEL R5, RZ, 0x4, P1 ;  /* 0x00000004ff057807 */ /* 0x000fe20000800000 */
[----:B------:R-:W-:Y:S01]  /*1d9b0*/  IMAD.MOV.U32 R9, RZ, RZ, R154 ;  /* 0x000000ffff097224 */ /* 0x000fe200078e009a */
[----:B------:R-:W-:Y:S01]  /*1d9c0*/  LOP3.LUT R7, R7, R152, RZ, 0x3c, !PT ;  /* 0x0000009807077212 */ /* 0x000fe200078e3cff */
[----:B------:R-:W3:Y:S01]  /*1d9d0*/  LDL.LU R156, [R1+0xe20] ;  /* 0x000e2000019c7983 */ /* 0x000ee20000300800 */
[----:B------:R-:W-:-:S02]  /*1d9e0*/  SEL R5, R5, RZ, !P0 ;  /* 0x000000ff05057207 */ /* 0x000fc40004000000 */
[-C--:B------:R-:W-:Y:S01]  /*1d9f0*/  IADD3 R13, P1, R13, R4.reuse, RZ ;  /* 0x000000040d0d7210 */ /* 0x080fe20007f3e0ff */
[----:B------:R1:W-:Y:S01]  /*1da00*/  LDGSTS.E [R6+0xc00c], desc[UR34][R8.64], P2 ;  /* 0x0c00c00008067fae */ /* 0x0003e20009121862 */
[----:B------:R-:W-:Y:S02]  /*1da10*/  ISETP.NE.U32.AND P0, PT, R5, RZ, PT ;  /* 0x000000ff0500720c */ /* 0x000fe40003f05070 */
[-C--:B------:R-:W-:Y:S01]  /*1da20*/  IADD3 R17, P2, R17, R4.reuse, RZ ;  /* 0x0000000411117210 */ /* 0x080fe20007f5e0ff */
[----:B------:R-:W-:Y:S01]  /*1da30*/  IMAD.X R11, R11, 0x1, R3, P1 ;  /* 0x000000010b0b7824 */ /* 0x000fe200008e0603 */
[----:B------:R-:W0:Y:S01]  /*1da40*/  LDGDEPBAR ;  /* 0x00000000000079af */ /* 0x000e220000000000 */
[----:B------:R-:W-:Y:S02]  /*1da50*/  VIADD R5, R7, UR5 ;  /* 0x0000000507057c36 */ /* 0x000fe40008000000 */
[----:B------:R-:W-:Y:S01]  /*1da60*/  IMAD.MOV.U32 R7, RZ, RZ, R11 ;  /* 0x000000ffff077224 */ /* 0x000fe200078e000b */
[-C--:B------:R-:W-:Y:S01]  /*1da70*/  IADD3 R21, P1, R21, R4.reuse, RZ ;  /* 0x0000000415157210 */ /* 0x080fe20007f3e0ff */
[----:B------:R-:W-:Y:S01]  /*1da80*/  IMAD.X R16, R16, 0x1, R3, P2 ;  /* 0x0000000110107824 */ /* 0x000fe200010e0603 */
[----:B------:R-:W3:Y:S01]  /*1da90*/  LDL.LU R155, [R1+0xe24] ;  /* 0x000e2400019b7983 */ /* 0x000ee20000300800 */
[----:B-1----:R-:W-:Y:S01]  /*1daa0*/  IMAD.MOV.U32 R6, RZ, RZ, R13 ;  /* 0x000000ffff067224 */ /* 0x002fe200078e000d */
[-C--:B------:R-:W-:Y:S01]  /*1dab0*/  IADD3 R158, P2, R158, R4.reuse, RZ ;  /* 0x000000049e9e7210 */ /* 0x080fe20007f5e0ff */
[--C-:B------:R-:W-:Y:S01]  /*1dac0*/  IMAD.X R20, R20, 0x1, R3.reuse, P1 ;  /* 0x0000000114147824 */ /* 0x100fe200008e0603 */
[----:B--2---:R-:W2:Y:S04]  /*1dad0*/  LDL.LU R154, [R1+0xe30] ;  /* 0x000e3000019a7983 */ /* 0x004ea80000300800 */
[----:B------:R1:W-:Y:S01]  /*1dae0*/  LDGSTS.E [R5+0x20000], desc[UR34][R6.64], P0 ;  /* 0x2000000006057fae */ /* 0x0003e20008121862 */
[----:B------:R-:W-:Y:S01]  /*1daf0*/  IMAD.X R157, R157, 0x1, R3, P2 ;  /* 0x000000019d9d7824 */ /* 0x000fe200010e0603 */
[----:B------:R-:W-:-:S02]  /*1db00*/  IADD3 R162, P1, R162, R4, RZ ;  /* 0x00000004a2a27210 */ /* 0x000fc40007f3e0ff */
[----:B------:R-:W2:Y:S01]  /*1db10*/  LDL.LU R152, [R1+0xe34] ;  /* 0x000e340001987983 */ /* 0x000ea20000300800 */
[----:B-1----:R-:W-:Y:S02]  /*1db20*/  IMAD.MOV.U32 R6, RZ, RZ, R17 ;  /* 0x000000ffff067224 */ /* 0x002fe400078e0011 */
[----:B------:R-:W-:Y:S01]  /*1db30*/  IMAD.MOV.U32 R7, RZ, RZ, R16 ;  /* 0x000000ffff077224 */ /* 0x000fe200078e0010 */
[-C--:B------:R-:W-:Y:S01]  /*1db40*/  IADD3 R166, P2, R166, R4.reuse, RZ ;  /* 0x00000004a6a67210 */ /* 0x080fe20007f5e0ff */
[--C-:B------:R-:W-:Y:S01]  /*1db50*/  IMAD.X R161, R161, 0x1, R3.reuse, P1 ;  /* 0x00000001a1a17824 */ /* 0x100fe200008e0603 */
[----:B------:R-:W2:Y:S04]  /*1db60*/  LDL.LU R9, [R1+0xe40] ;  /* 0x000e400001097983 */ /* 0x000ea80000300800 */
[----:B------:R1:W-:Y:S01]  /*1db70*/  LDGSTS.E [R5+0x20400], desc[UR34][R6.64], P0 ;  /* 0x2040000006057fae */ /* 0x0003e20008121862 */
[----:B------:R-:W-:Y:S01]  /*1db80*/  IMAD.X R165, R165, 0x1, R3, P2 ;  /* 0x00000001a5a57824 */ /* 0x000fe200010e0603 */
[----:B------:R-:W-:-:S02]  /*1db90*/  IADD3 R170, P1, R170, R4, RZ ;  /* 0x00000004aaaa7210 */ /* 0x000fc40007f3e0ff */
[----:B------:R-:W2:Y:S01]  /*1dba0*/  LDL.LU R8, [R1+0xe44] ;  /* 0x000e440001087983 */ /* 0x000ea20000300800 */
[----:B-1----:R-:W-:Y:S02]  /*1dbb0*/  IMAD.MOV.U32 R6, RZ, RZ, R21 ;  /* 0x000000ffff067224 */ /* 0x002fe400078e0015 */
[----:B------:R-:W-:-:S05]  /*1dbc0*/  IMAD.MOV.U32 R7, RZ, RZ, R20 ;  /* 0x000000ffff077224 */ /* 0x000fca00078e0014 */
[----:B------:R1:W-:Y:S02]  /*1dbd0*/  LDGSTS.E [R5+0x20800], desc[UR34][R6.64], P0 ;  /* 0x2080000006057fae */ /* 0x0003e40008121862 */
[----:B-1----:R-:W-:Y:S02]  /*1dbe0*/  IMAD.MOV.U32 R6, RZ, RZ, R158 ;  /* 0x000000ffff067224 */ /* 0x002fe400078e009e */
[----:B------:R-:W-:-:S05]  /*1dbf0*/  IMAD.MOV.U32 R7, RZ, RZ, R157 ;  /* 0x000000ffff077224 */ /* 0x000fca00078e009d */
[----:B------:R1:W-:Y:S01]  /*1dc00*/  LDGSTS.E [R5+0x20c00], desc[UR34][R6.64], P0 ;  /* 0x20c0000006057fae */ /* 0x0003e20008121862 */
[----:B------:R-:W-:Y:S01]  /*1dc10*/  IMAD.X R169, R169, 0x1, R3, P1 ;  /* 0x00000001a9a97824 */ /* 0x000fe200008e0603 */
[----:B------:R-:W-:Y:S01]  /*1dc20*/  IADD3 R174, P2, R174, R4, RZ ;  /* 0x00000004aeae7210 */ /* 0x000fe20007f5e0ff */
        /* <DEDUP_REMOVED lines=99> */
[----:B----4-:R-:W-:Y:S01]  /*1e260*/  IADD3 R251, P2, R251, R4, RZ ;  /* 0x00000004fbfb7210 */ /* 0x010fe20007f5e0ff */
[----:B-1----:R-:W-:Y:S02]  /*1e270*/  IMAD.MOV.U32 R6, RZ, RZ, R242 ;  /* 0x000000ffff067224 */ /* 0x002fe400078e00f2 */
[----:B------:R-:W-:-:S05]  /*1e280*/  IMAD.MOV.U32 R7, RZ, RZ, R241 ;  /* 0x000000ffff077224 */ /* 0x000fca00078e00f1 */
[----:B------:R1:W-:Y:S01]  /*1e290*/  LDGSTS.E [R5+0x26000], desc[UR34][R6.64], P0 ;  /* 0x2600000006057fae */ /* 0x0003e20008121862 */
[----:B---3--:R-:W-:Y:S02]  /*1e2a0*/  IMAD.X R252, R252, 0x1, R3, P2 ;  /* 0x00000001fcfc7824 */ /* 0x008fe400010e0603 */
[----:B-1----:R-:W-:Y:S02]  /*1e2b0*/  IMAD.MOV.U32 R6, RZ, RZ, R246 ;  /* 0x000000ffff067224 */ /* 0x002fe400078e00f6 */
[----:B------:R-:W-:-:S05]  /*1e2c0*/  IMAD.MOV.U32 R7, RZ, RZ, R245 ;  /* 0x000000ffff077224 */ /* 0x000fca00078e00f5 */
[----:B------:R1:W-:Y:S04]  /*1e2d0*/  LDGSTS.E [R5+0x26400], desc[UR34][R6.64], P0 ;  /* 0x2640000006057fae */ /* 0x0003e80008121862 */
[----:B------:R-:W-:Y:S01]  /*1e2e0*/  STL [R1+0xe04], R251 ;  /* 0x000e04fb01007387 */ /* 0x000fe20000100800 */
[----:B-1----:R-:W-:Y:S02]  /*1e2f0*/  IMAD.MOV.U32 R6, RZ, RZ, R250 ;  /* 0x000000ffff067224 */ /* 0x002fe400078e00fa */
[----:B------:R-:W-:Y:S01]  /*1e300*/  IMAD.MOV.U32 R7, RZ, RZ, R249 ;  /* 0x000000ffff077224 */ /* 0x000fe200078e00f9 */
[----:B------:R1:W-:Y:S04]  /*1e310*/  STL [R1+0xe00], R252 ;  /* 0x000e00fc01007387 */ /* 0x0003e80000100800 */
[----:B------:R3:W-:Y:S02]  /*1e320*/  LDGSTS.E [R5+0x26800], desc[UR34][R6.64], P0 ;  /* 0x2680000006057fae */ /* 0x0007e40008121862 */
[----:B---3--:R-:W-:-:S02]  /*1e330*/  IMAD.MOV.U32 R6, RZ, RZ, R251 ;  /* 0x000000ffff067224 */ /* 0x008fc400078e00fb */
[----:B------:R-:W-:Y:S02]  /*1e340*/  IMAD.MOV.U32 R7, RZ, RZ, R252 ;  /* 0x000000ffff077224 */ /* 0x000fe400078e00fc */
[----:B-1----:R-:W3:Y:S04]  /*1e350*/  LDL.LU R252, [R1+0x1418] ;  /* 0x0014180001fc7983 */ /* 0x002ee80000300800 */
[----:B------:R-:W4:Y:S04]  /*1e360*/  LDL.LU R251, [R1+0x1414] ;  /* 0x0014140001fb7983 */ /* 0x000f280000300800 */
[----:B------:R1:W-:Y:S04]  /*1e370*/  LDGSTS.E [R5+0x26c00], desc[UR34][R6.64], P0 ;  /* 0x26c0000006057fae */ /* 0x0003e80008121862 */
[----:B------:R-:W3:Y:S04]  /*1e380*/  LDL.LU R6, [R1+0xe10] ;  /* 0x000e100001067983 */ /* 0x000ee80000300800 */
[----:B------:R-:W1:Y:S01]  /*1e390*/  LDL.LU R7, [R1+0xe14] ;  /* 0x000e140001077983 */ /* 0x000e620000300800 */
[----:B------:R-:W-:-:S05]  /*1e3a0*/  IADD3 R155, P2, R155, R4, RZ ;  /* 0x000000049b9b7210 */ /* 0x000fca0007f5e0ff */
[----:B------:R-:W-:Y:S01]  /*1e3b0*/  IMAD.X R156, R156, 0x1, R3, P2 ;  /* 0x000000019c9c7824 */ /* 0x000fe200010e0603 */
[----:B--2---:R-:W-:-:S05]  /*1e3c0*/  IADD3 R8, P2, R8, R4, RZ ;  /* 0x0000000408087210 */ /* 0x004fca0007f5e0ff */
[----:B------:R-:W-:Y:S01]  /*1e3d0*/  IMAD.X R9, R9, 0x1, R3, P2 ;  /* 0x0000000109097824 */ /* 0x000fe200010e0603 */
[----:B------:R-:W-:-:S05]  /*1e3e0*/  IADD3 R19, P2, R19, R4, RZ ;  /* 0x0000000413137210 */ /* 0x000fca0007f5e0ff */
[----:B------:R-:W-:Y:S01]  /*1e3f0*/  IMAD.X R18, R18, 0x1, R3, P2 ;  /* 0x0000000112127824 */ /* 0x000fe200010e0603 */
[----:B------:R-:W-:-:S05]  /*1e400*/  IADD3 R160, P2, R160, R4, RZ ;  /* 0x00000004a0a07210 */ /* 0x000fca0007f5e0ff */
[----:B------:R-:W-:Y:S01]  /*1e410*/  IMAD.X R159, R159, 0x1, R3, P2 ;  /* 0x000000019f9f7824 */ /* 0x000fe200010e0603 */
[----:B------:R-:W-:-:S05]  /*1e420*/  IADD3 R168, P2, R168, R4, RZ ;  /* 0x00000004a8a87210 */ /* 0x000fca0007f5e0ff */
[----:B------:R-:W-:Y:S01]  /*1e430*/  IMAD.X R167, R167, 0x1, R3, P2 ;  /* 0x00000001a7a77824 */ /* 0x000fe200010e0603 */
[----:B------:R-:W-:-:S05]  /*1e440*/  IADD3 R176, P2, R176, R4, RZ ;  /* 0x00000004b0b07210 */ /* 0x000fca0007f5e0ff */
[----:B------:R-:W-:Y:S01]  /*1e450*/  IMAD.X R175, R175, 0x1, R3, P2 ;  /* 0x00000001afaf7824 */ /* 0x000fe200010e0603 */
[----:B-1----:R-:W-:-:S05]  /*1e460*/  IADD3 R7, P1, R7, R4, RZ ;  /* 0x0000000407077210 */ /* 0x002fca0007f3e0ff */
[----:B---3--:R-:W-:Y:S01]  /*1e470*/  IMAD.X R6, R6, 0x1, R3, P1 ;  /* 0x0000000106067824 */ /* 0x008fe200008e0603 */
[----:B------:R1:W-:Y:S04]  /*1e480*/  STL [R1+0xe14], R7 ;  /* 0x000e140701007387 */ /* 0x0003e80000100800 */
[----:B------:R2:W-:Y:S01]  /*1e490*/  STL [R1+0xe10], R6 ;  /* 0x000e100601007387 */ /* 0x0005e20000100800 */
[----:B-1----:R-:W-:-:S04]  /*1e4a0*/  LOP3.LUT R7, R7, R6, RZ, 0x3c, !PT ;  /* 0x0000000607077212 */ /* 0x002fc800078e3cff */
[----:B--2---:R-:W-:-:S04]  /*1e4b0*/  LOP3.LUT R6, R7, R6, RZ, 0x3c, !PT ;  /* 0x0000000607067212 */ /* 0x004fc800078e3cff */
[----:B------:R-:W-:Y:S01]  /*1e4c0*/  LOP3.LUT R7, R7, R6, RZ, 0x3c, !PT ;  /* 0x0000000607077212 */ /* 0x000fe200078e3cff */
[----:B------:R-:W-:Y:S04]  /*1e4d0*/  STL [R1+0xe24], R155 ;  /* 0x000e249b01007387 */ /* 0x000fe80000100800 */
[----:B------:R1:W-:Y:S04]  /*1e4e0*/  LDGSTS.E [R5+0x27000], desc[UR34][R6.64], P0 ;  /* 0x2700000006057fae */ /* 0x0003e80008121862 */
[----:B------:R2:W-:Y:S01]  /*1e4f0*/  STL [R1+0xe20], R156 ;  /* 0x000e209c01007387 */ /* 0x0005e20000100800 */
[----:B-1----:R-:W-:-:S02]  /*1e500*/  IMAD.MOV.U32 R7, RZ, RZ, R156 ;  /* 0x000000ffff077224 */ /* 0x002fc400078e009c */
[----:B--2---:R-:W1:Y:S01]  /*1e510*/  S2R R156, SR_TID.X ;  /* 0x00000000009c7919 */ /* 0x004e620000002100 */
[----:B------:R-:W-:Y:S02]  /*1e520*/  IMAD.MOV.U32 R6, RZ, RZ, R155 ;  /* 0x000000ffff067224 */ /* 0x000fe400078e009b */
[----:B------:R-:W2:Y:S01]  /*1e530*/  S2R R155, SR_TID.X ;  /* 0x00000000009b7919 */ /* 0x000ea20000002100 */
[----:B------:R-:W-:Y:S02]  /*1e540*/  IADD3 R152, P1, R152, R4, RZ ;  /* 0x0000000498987210 */ /* 0x000fe40007f3e0ff */
[----:B------:R3:W-:Y:S03]  /*1e550*/  LDGSTS.E [R5+0x27400], desc[UR34][R6.64], P0 ;  /* 0x2740000006057fae */ /* 0x0007e60008121862 */
[----:B------:R-:W-:Y:S01]  /*1e560*/  IMAD.X R154, R154, 0x1, R3, P1 ;  /* 0x000000019a9a7824 */ /* 0x000fe200008e0603 */
[----:B------:R-:W-:Y:S01]  /*1e570*/  STL [R1+0xe34], R152 ;  /* 0x000e349801007387 */ /* 0x000fe20000100800 */
[----:B---3--:R-:W-:-:S02]  /*1e580*/  IMAD.MOV.U32 R6, RZ, RZ, R152 ;  /* 0x000000ffff067224 */ /* 0x008fc400078e0098 */
[----:B------:R-:W-:Y:S01]  /*1e590*/  IMAD.MOV.U32 R7, RZ, RZ, R154 ;  /* 0x000000ffff077224 */ /* 0x000fe200078e009a */
[----:B------:R-:W-:Y:S04]  /*1e5a0*/  STL [R1+0xe30], R154 ;  /* 0x000e309a01007387 */ /* 0x000fe80000100800 */
[----:B------:R3:W-:Y:S01]  /*1e5b0*/  LDGSTS.E [R5+0x27800], desc[UR34][R6.64], P0 ;  /* 0x2780000006057fae */ /* 0x0007e20008121862 */
[----:B-1----:R-:W-:-:S03]  /*1e5c0*/  LOP3.LUT R156, R156, 0x7f, RZ, 0xc0, !PT ;  /* 0x0000007f9c9c7812 */ /* 0x002fc600078ec0ff */
[----:B------:R1:W-:Y:S01]  /*1e5d0*/  STL [R1+0xe44], R8 ;  /* 0x000e440801007387 */ /* 0x0003e20000100800 */
[----:B--2---:R-:W-:-:S03]  /*1e5e0*/  LOP3.LUT R155, R155, 0x60, RZ, 0xc0, !PT ;  /* 0x000000609b9b7812 */ /* 0x004fc600078ec0ff */
[----:B------:R2:W-:Y:S01]  /*1e5f0*/  STL [R1+0xe40], R9 ;  /* 0x000e400901007387 */ /* 0x0005e20000100800 */
[----:B---3--:R-:W-:Y:S02]  /*1e600*/  IMAD.MOV.U32 R6, RZ, RZ, R8 ;  /* 0x000000ffff067224 */ /* 0x008fe400078e0008 */
[----:B------:R-:W-:Y:S02]  /*1e610*/  IMAD.MOV.U32 R7, RZ, RZ, R9 ;  /* 0x000000ffff077224 */ /* 0x000fe400078e0009 */
[----:B-1----:R-:W-:Y:S02]  /*1e620*/  IMAD.SHL.U32 R8, R156, 0x4, RZ ;  /* 0x000000049c087824 */ /* 0x002fe400078e00ff */
[----:B------:R-:W3:Y:S01]  /*1e630*/  LDL.LU R156, [R1+0xe08] ;  /* 0x000e0800019c7983 */ /* 0x000ee20000300800 */
[----:B--2---:R-:W-:-:S03]  /*1e640*/  SHF.R.U32.HI R9, RZ, 0x1, R155 ;  /* 0x00000001ff097819 */ /* 0x004fc6000001169b */
[----:B------:R1:W-:Y:S01]  /*1e650*/  LDGSTS.E [R5+0x27c00], desc[UR34][R6.64], P0 ;  /* 0x27c0000006057fae */ /* 0x0003e20008121862 */
[----:B------:R-:W-:-:S04]  /*1e660*/  LOP3.LUT R8, R8, R9, RZ, 0x3c, !PT ;  /* 0x0000000908087212 */ /* 0x000fc800078e3cff */
[----:B------:R-:W-:-:S05]  /*1e670*/  LOP3.LUT R8, R8, 0x40, RZ, 0x3c, !PT ;  /* 0x0000004008087812 */ /* 0x000fca00078e3cff */
[----:B-1----:R-:W-:Y:S02]  /*1e680*/  VIADD R5, R8, UR5 ;  /* 0x0000000508057c36 */ /* 0x002fe40008000000 */
[----:B------:R-:W2:Y:S01]  /*1e690*/  LDL.LU R8, [R1+0xe0c] ;  /* 0x000e0c0001087983 */ /* 0x000ea20000300800 */
[-C--:B------:R-:W-:Y:S02]  /*1e6a0*/  IADD3 R15, P1, R15, R4.reuse, RZ ;  /* 0x000000040f0f7210 */ /* 0x080fe40007f3e0ff */
[-C--:B------:R-:W-:Y:S01]  /*1e6b0*/  IADD3 R184, P2, R184, R4.reuse, RZ ;  /* 0x00000004b8b87210 */ /* 0x080fe20007f5e0ff */
[----:B------:R-:W3:Y:S02]  /*1e6c0*/  LDL.LU R155, [R1+0xe28] ;  /* 0x000e2800019b7983 */ /* 0x000ee40000300800 */
[----:B------:R-:W-:Y:S02]  /*1e6d0*/  IMAD.X R14, R14, 0x1, R3, P1 ;  /* 0x000000010e0e7824 */ /* 0x000fe400008e0603 */
[----:B------:R-:W-:Y:S01]  /*1e6e0*/  IMAD.MOV.U32 R6, RZ, RZ, R15 ;  /* 0x000000ffff067224 */ /* 0x000fe200078e000f */
[----:B------:R-:W3:Y:S01]  /*1e6f0*/  LDL.LU R154, [R1+0xe2c] ;  /* 0x000e2c00019a7983 */ /* 0x000ee20000300800 */
[----:B------:R-:W-:Y:S01]  /*1e700*/  IMAD.MOV.U32 R7, RZ, RZ, R14 ;  /* 0x000000ffff077224 */ /* 0x000fe200078e000e */
[-C--:B------:R-:W-:Y:S01]  /*1e710*/  IADD3 R153, P1, R153, R4.reuse, RZ ;  /* 0x0000000499997210 */ /* 0x080fe20007f3e0ff */
[--C-:B------:R-:W-:Y:S01]  /*1e720*/  IMAD.X R183, R183, 0x1, R3.reuse, P2 ;  /* 0x00000001b7b77824 */ /* 0x100fe200010e0603 */
[----:B------:R-:W3:Y:S04]  /*1e730*/  LDL.LU R152, [R1+0xe48] ;  /* 0x000e480001987983 */ /* 0x000ee80000300800 */
[----:B------:R1:W-:Y:S01]  /*1e740*/  LDGSTS.E [R5+0x20200], desc[UR34][R6.64], P0 ;  /* 0x2020000006057fae */ /* 0x0003e20008121862 */
[----:B------:R-:W-:Y:S01]  /*1e750*/  IMAD.X R22, R22, 0x1, R3, P1 ;  /* 0x0000000116167824 */ /* 0x000fe200008e0603 */
[----:B------:R-:W-:-:S02]  /*1e760*/  IADD3 R164, P1, R164, R4, RZ ;  /* 0x00000004a4a47210 */ /* 0x000fc40007f3e0ff */
[----:B------:R-:W-:Y:S01]  /*1e770*/  IADD3 R192, P2, R192, R4, RZ ;  /* 0x00000004c0c07210 */ /* 0x000fe20007f5e0ff */
[----:B------:R-:W3:Y:S01]  /*1e780*/  LDL.LU R9, [R1+0xe4c] ;  /* 0x000e4c0001097983 */ /* 0x000ee20000300800 */
[----:B-1----:R-:W-:Y:S02]  /*1e790*/  IMAD.MOV.U32 R6, RZ, RZ, R19 ;  /* 0x000000ffff067224 */ /* 0x002fe400078e0013 */
[----:B------:R-:W-:-:S05]  /*1e7a0*/  IMAD.MOV.U32 R7, RZ, RZ, R18 ;  /* 0x000000ffff077224 */ /* 0x000fca00078e0012 */
[----:B------:R1:W-:Y:S01]  /*1e7b0*/  LDGSTS.E [R5+0x20600], desc[UR34][R6.64], P0 ;  /* 0x2060000006057fae */ /* 0x0003e20008121862 */
[----:B------:R-:W-:Y:S02]  /*1e7c0*/  IMAD.X R163, R163, 0x1, R3, P1 ;  /* 0x00000001a3a37824 */ /* 0x000fe400008e0603 */
[----:B-1----:R-:W-:Y:S02]  /*1e7d0*/  IMAD.MOV.U32 R6, RZ, RZ, R153 ;  /* 0x000000ffff067224 */ /* 0x002fe400078e0099 */
[----:B------:R-:W-:-:S05]  /*1e7e0*/  IMAD.MOV.U32 R7, RZ, RZ, R22 ;  /* 0x000000ffff077224 */ /* 0x000fca00078e0016 */
[----:B------:R1:W-:Y:S01]  /*1e7f0*/  LDGSTS.E [R5+0x20a00], desc[UR34][R6.64], P0 ;  /* 0x20a0000006057fae */ /* 0x0003e20008121862 */
[----:B------:R-:W-:Y:S01]  /*1e800*/  IADD3 R172, P1, R172, R4, RZ ;  /* 0x00000004acac7210 */ /* 0x000fe20007f3e0ff */
        /* <DEDUP_REMOVED lines=98> */
[----:B----4-:R-:W-:Y:S01]  /*1ee30*/  IMAD.X R251, R251, 0x1, R3, P1 ;  /* 0x00000001fbfb7824 */ /* 0x010fe200008e0603 */
[----:B--2---:R-:W-:Y:S01]  /*1ee40*/  IADD3 R8, P2, R8, R4, RZ ;  /* 0x0000000408087210 */ /* 0x004fe20007f5e0ff */
        /* <DEDUP_REMOVED lines=12> */
[----:B--2---:R-:W-:-:S02]  /*1ef10*/  IMAD.MOV.U32 R6, RZ, RZ, R8 ;  /* 0x000000ffff067224 */ /* 0x004fc400078e0008 */
[----:B------:R-:W-:Y:S02]  /*1ef20*/  IMAD.MOV.U32 R7, RZ, RZ, R156 ;  /* 0x000000ffff077224 */ /* 0x000fe400078e009c */
[----:B-1----:R-:W5:Y:S04]  /*1ef30*/  LDL.LU R156, [R1+0x1410] ;  /* 0x00141000019c7983 */ /* 0x002f680000300800 */
[----:B------:R-:W2:Y:S04]  /*1ef40*/  LDL R8, [R1+0x1258] ;  /* 0x0012580001087983 */ /* 0x000ea80000100800 */
[----:B------:R1:W-:Y:S04]  /*1ef50*/  LDGSTS.E [R5+0x26e00], desc[UR34][R6.64], P0 ;  /* 0x26e0000006057fae */ /* 0x0003e80008121862 */
[----:B------:R-:W3:Y:S04]  /*1ef60*/  LDL.LU R6, [R1+0xe18] ;  /* 0x000e180001067983 */ /* 0x000ee80000300800 */
[----:B------:R-:W1:Y:S01]  /*1ef70*/  LDL.LU R7, [R1+0xe1c] ;  /* 0x000e1c0001077983 */ /* 0x000e620000300800 */
[----:B------:R-:W-:-:S05]  /*1ef80*/  IADD3 R154, P2, R154, R4, RZ ;  /* 0x000000049a9a7210 */ /* 0x000fca0007f5e0ff */
[----:B------:R-:W-:Y:S01]  /*1ef90*/  IMAD.X R155, R155, 0x1, R3, P2 ;  /* 0x000000019b9b7824 */ /* 0x000fe200010e0603 */
[----:B-1----:R-:W-:-:S05]  /*1efa0*/  IADD3 R7, P1, R7, R4, RZ ;  /* 0x0000000407077210 */ /* 0x002fca0007f3e0ff */
[----:B---3--:R-:W-:Y:S01]  /*1efb0*/  IMAD.X R6, R6, 0x1, R3, P1 ;  /* 0x0000000106067824 */ /* 0x008fe200008e0603 */
[----:B------:R1:W-:Y:S04]  /*1efc0*/  STL [R1+0xe1c], R7 ;  /* 0x000e1c0701007387 */ /* 0x0003e80000100800 */
[----:B------:R3:W-:Y:S01]  /*1efd0*/  STL [R1+0xe18], R6 ;  /* 0x000e180601007387 */ /* 0x0007e20000100800 */
[----:B-1----:R-:W-:-:S04]  /*1efe0*/  LOP3.LUT R7, R7, R6, RZ, 0x3c, !PT ;  /* 0x0000000607077212 */ /* 0x002fc800078e3cff */
[----:B---3--:R-:W-:-:S04]  /*1eff0*/  LOP3.LUT R6, R7, R6, RZ, 0x3c, !PT ;  /* 0x0000000607067212 */ /* 0x008fc800078e3cff */
[----:B------:R-:W-:Y:S01]  /*1f000*/  LOP3.LUT R7, R7, R6, RZ, 0x3c, !PT ;  /* 0x0000000607077212 */ /* 0x000fe200078e3cff */
[----:B------:R-:W-:Y:S04]  /*1f010*/  STL [R1+0xe2c], R154 ;  /* 0x000e2c9a01007387 */ /* 0x000fe80000100800 */
[----:B------:R1:W-:Y:S04]  /*1f020*/  LDGSTS.E [R5+0x27200], desc[UR34][R6.64], P0 ;  /* 0x2720000006057fae */ /* 0x0003e80008121862 */
[----:B------:R3:W-:Y:S01]  /*1f030*/  STL [R1+0xe28], R155 ;  /* 0x000e289b01007387 */ /* 0x0007e20000100800 */
[----:B-1----:R-:W-:-:S02]  /*1f040*/  IMAD.MOV.U32 R6, RZ, RZ, R154 ;  /* 0x000000ffff067224 */ /* 0x002fc400078e009a */
[----:B------:R-:W-:Y:S02]  /*1f050*/  IMAD.MOV.U32 R7, RZ, RZ, R155 ;  /* 0x000000ffff077224 */ /* 0x000fe400078e009b */
[----:B---3--:R-:W5:Y:S04]  /*1f060*/  LDL.LU R155, [R1+0x140c] ;  /* 0x00140c00019b7983 */ /* 0x008f680000300800 */
[----:B------:R-:W5:Y:S04]  /*1f070*/  LDL.LU R154, [R1+0x1408] ;  /* 0x00140800019a7983 */ /* 0x000f680000300800 */
        /* <DEDUP_REMOVED lines=11> */
[----:B------:R-:W-:-:S05]  /*1f130*/  LOP3.LUT R7, R7, R6, RZ, 0x3c, !PT ;  /* 0x0000000607077212 */ /* 0x000fca00078e3cff */
[----:B------:R1:W-:Y:S04]  /*1f140*/  LDGSTS.E [R5+0x27a00], desc[UR34][R6.64], P0 ;  /* 0x27a0000006057fae */ /* 0x0003e80008121862 */
[----:B------:R-:W-:Y:S01]  /*1f150*/  STL [R1+0xe4c], R9 ;  /* 0x000e4c0901007387 */ /* 0x000fe20000100800 */
[----:B-1----:R-:W-:Y:S02]  /*1f160*/  IMAD.MOV.U32 R6, RZ, RZ, R9 ;  /* 0x000000ffff067224 */ /* 0x002fe400078e0009 */
[----:B------:R-:W-:Y:S01]  /*1f170*/  IMAD.MOV.U32 R7, RZ, RZ, R152 ;  /* 0x000000ffff077224 */ /* 0x000fe200078e0098 */
[----:B------:R1:W-:Y:S04]  /*1f180*/  STL [R1+0xe48], R152 ;  /* 0x000e489801007387 */ /* 0x0003e80000100800 */
[----:B------:R3:W-:Y:S01]  /*1f190*/  LDGSTS.E [R5+0x27e00], desc[UR34][R6.64], P0 ;  /* 0x27e0000006057fae */ /* 0x0007e20008121862 */
[----:B--2---:R-:W-:-:S03]  /*1f1a0*/  ISETP.NE.U32.AND P0, PT, R23, R8, PT ;  /* 0x000000081700720c */ /* 0x004fc60003f05070 */
[----:B------:R-:W0:Y:S04]  /*1f1b0*/  LDGDEPBAR ;  /* 0x00000000000079af */ /* 0x000e280000000000 */
[----:B-1----:R1:W5:Y:S01]  /*1f1c0*/  LDL.LU R152, [R1+0x1404] ;  /* 0x0014040001987983 */ /* 0x0023620000300800 */
[----:B---3--:R-:W-:-:S03]  /*1f1d0*/  IMAD.MOV.U32 R5, RZ, RZ, R23 ;  /* 0x000000ffff057224 */ /* 0x008fc600078e0017 */
[----:B------:R1:W5:Y:S02]  /*1f1e0*/  LDL.LU R23, [R1+0x1400] ;  /* 0x0014000001177983 */ /* 0x0003640000300800 */
[----:B------:R-:W-:Y:S05]  /*1f1f0*/  @P0 BRA `(.L_x_1) ;  /* 0xffffff28001c0947 */ /* 0x000fea000383ffff */
.L_x_0:
[----:B------:R-:W2:Y:S01]  /*1f200*/  LDL.LU R160, [R1+0xc00] ;  /* 0x000c000001a07983 */ /* 0x000ea20000300800 */
[----:B------:R-:W-:-:S04]  /*1f210*/  DEPBAR.LE SB0, 0x0 ;  /* 0x000080000000791a */ /* 0x000fc80000000000 */
[----:B------:R-:W2:Y:S01]  /*1f220*/  LDL.LU R161, [R1+0xc08] ;  /* 0x000c080001a17983 */ /* 0x000ea20000300800 */
[C---:B-----5:R-:W-:Y:S01]  /*1f230*/  VIADD R2, R23.reuse, 0x80 ;  /* 0x0000008017027836 */ /* 0x060fe20000000000 */
[----:B------:R-:W-:Y:S01]  /*1f240*/  ULDC.64 UR36, c[0x0][0x228] ;  /* 0x00008a0000247ab9 */ /* 0x000fe20000000a00 */
[----:B------:R-:W-:Y:S01]  /*1f250*/  ULDC UR4, c[0x0][0x248] ;  /* 0x0000920000047ab9 */ /* 0x000fe20000000800 */
[----:B------:R-:W2:Y:S01]  /*1f260*/  LDL.LU R162, [R1+0xa00] ;  /* 0x000a000001a27983 */ /* 0x000ea20000300800 */
[----:B------:R-:W-:Y:S01]  /*1f270*/  ULDC UR5, c[0x0][0x248] ;  /* 0x0000920000057ab9 */ /* 0x000fe20000000800 */
[----:B------:R-:W-:Y:S01]  /*1f280*/  ISETP.GE.AND P0, PT, R2, UR37, PT ;  /* 0x0000002502007c0c */ /* 0x000fe2000bf06270 */
[----:B------:R-:W-:Y:S01]  /*1f290*/  ULDC UR6, c[0x0][0x248] ;  /* 0x0000920000067ab9 */ /* 0x000fe20000000800 */
[----:B------:R-:W2:Y:S01]  /*1f2a0*/  LDL.LU R163, [R1+0xa08] ;  /* 0x000a080001a37983 */ /* 0x000ea20000300800 */
[----:B------:R-:W-:Y:S01]  /*1f2b0*/  VIADD R3, R23, 0x81 ;  /* 0x0000008117037836 */ /* 0x000fe20000000000 */
[----:B------:R-:W-:Y:S01]  /*1f2c0*/  ULDC.64 UR38, c[0x0][0x228] ;  /* 0x00008a0000267ab9 */ /* 0x000fe20000000a00 */
[----:B------:R-:W-:Y:S01]  /*1f2d0*/  ULDC UR8, c[0x0][0x248] ;  /* 0x0000920000087ab9 */ /* 0x000fe20000000800 */
[----:B------:R-:W3:Y:S01]  /*1f2e0*/  S2R R7, SR_TID.X ;  /* 0x0000000000077919 */ /* 0x000ee20000002100 */
[----:B------:R-:W-:Y:S01]  /*1f2f0*/  ULDC.64 UR40, c[0x0][0x228] ;  /* 0x00008a0000287ab9 */ /* 0x000fe20000000a00 */
[----:B------:R-:W-:Y:S01]  /*1f300*/  ULDC UR24, c[0x0][0x228] ;  /* 0x00008a0000187ab9 */ /* 0x000fe20000000800 */
[----:B------:R-:W-:Y:S01]  /*1f310*/  ULDC UR25, c[0x0][0x228] ;  /* 0x00008a0000197ab9 */ /* 0x000fe20000000800 */
[----:B------:R-:W4:Y:S01]  /*1f320*/  S2R R8, SR_TID.X ;  /* 0x0000000000087919 */ /* 0x000f220000002100 */
[----:B------:R-:W-:Y:S01]  /*1f330*/  ULDC UR27, c[0x0][0x228] ;  /* 0x00008a00001b7ab9 */ /* 0x000fe20000000800 */
[----:B------:R-:W-:Y:S01]  /*1f340*/  ULDC UR26, c[0x0][0x228] ;  /* 0x00008a00001a7ab9 */ /* 0x000fe20000000800 */
[----:B------:R-:W-:Y:S01]  /*1f350*/  ULDC UR11, c[0x0][0x248] ;  /* 0x00009200000b7ab9 */ /* 0x000fe20000000800 */
[----:B------:R-:W1:Y:S01]  /*1f360*/  S2R R6, SR_TID.X ;  /* 0x0000000000067919 */ /* 0x000e620000002100 */
[----:B------:R-:W-:Y:S01]  /*1f370*/  ULDC UR29, c[0x0][0x248] ;  /* 0x00009200001d7ab9 */ /* 0x000fe20000000800 */
[----:B------:R-:W-:Y:S01]  /*1f380*/  ULDC UR28, c[0x0][0x228] ;  /* 0x00008a00001c7ab9 */ /* 0x000fe20000000800 */
[----:B------:R-:W-:Y:S01]  /*1f390*/  ULDC UR30, c[0x0][0x248] ;  /* 0x00009200001e7ab9 */ /* 0x000fe20000000800 */
[----:B------:R-:W2:Y:S01]  /*1f3a0*/  LDL.LU R4, [R1+0x800] ;  /* 0x0008000001047983 */ /* 0x000ea20000300800 */
[----:B------:R-:W-:Y:S01]  /*1f3b0*/  ULDC UR33, c[0x0][0x228] ;  /* 0x00008a0000217ab9 */ /* 0x000fe20000000800 */
[----:B------:R-:W-:Y:S01]  /*1f3c0*/  ULDC UR32, c[0x0][0x228] ;  /* 0x00008a0000207ab9 */ /* 0x000fe20000000800 */
[----:B------:R-:W-:Y:S01]  /*1f3d0*/  ULDC UR61, c[0x0][0x228] ;  /* 0x00008a00003d7ab9 */ /* 0x000fe20000000800 */
[----:B------:R-:W2:Y:S01]  /*1f3e0*/  LDL.LU R5, [R1+0x808] ;  /* 0x0008080001057983 */ /* 0x000ea20000300800 */
[----:B------:R-:W-:Y:S01]  /*1f3f0*/  ULDC UR58, c[0x0][0x228] ;  /* 0x00008a00003a7ab9 */ /* 0x000fe20000000800 */
        /* <DEDUP_REMOVED lines=14> */
[----:B---3--:R-:W-:Y:S01]  /*1f4e0*/  IMAD.SHL.U32 R7, R7, 0x40, RZ ;  /* 0x0000004007077824 */ /* 0x008fe200078e00ff */
[----:B------:R-:W-:Y:S01]  /*1f4f0*/  ISETP.GE.AND P1, PT, R3, UR39, PT ;  /* 0x0000002703007c0c */ /* 0x000fe2000bf26270 */
[----:B------:R-:W-:Y:S01]  /*1f500*/  ULDC UR21, c[0x0][0x228] ;  /* 0x00008a0000157ab9 */ /* 0x000fe20000000800 */
[----:B------:R-:W-:Y:S01]  /*1f510*/  ULDC UR16, c[0x0][0x228] ;  /* 0x00008a0000107ab9 */ /* 0x000fe20000000800 */
[----:B----4-:R-:W-:Y:S01]  /*1f520*/  IMAD.SHL.U32 R8, R8, 0x10, RZ ;  /* 0x0000001008087824 */ /* 0x010fe200078e00ff */
[----:B------:R-:W-:Y:S01]  /*1f530*/  LOP3.LUT R7, R7, 0x400, RZ, 0xc0, !PT ;  /* 0x0000040007077812 */ /* 0x000fe200078ec0ff */
[----:B------:R-:W-:Y:S01]  /*1f540*/  ULDC UR17, c[0x0][0x228] ;  /* 0x00008a0000117ab9 */ /* 0x000fe20000000800 */
[----:B------:R-:W-:Y:S01]  /*1f550*/  ULDC UR18, c[0x0][0x228] ;  /* 0x00008a0000127ab9 */ /* 0x000fe20000000800 */
[----:B-1----:R-:W-:Y:S01]  /*1f560*/  LOP3.LUT R6, R6, 0x60, RZ, 0xc0, !PT ;  /* 0x0000006006067812 */ /* 0x002fe200078ec0ff */
[----:B------:R-:W-:Y:S01]  /*1f570*/  ULDC UR23, c[0x0][0x228] ;  /* 0x00008a0000177ab9 */ /* 0x000fe20000000800 */
[----:B------:R-:W-:Y:S01]  /*1f580*/  LOP3.LUT R8, R8, 0xf0, RZ, 0xc0, !PT ;  /* 0x000000f008087812 */ /* 0x000fe200078ec0ff */
[----:B------:R-:W-:Y:S01]  /*1f590*/  ULDC UR12, c[0x0][0x228] ;  /* 0x00008a00000c7ab9 */ /* 0x000fe20000000800 */
[----:B------:R-:W-:Y:S01]  /*1f5a0*/  ULDC UR13, c[0x0][0x228] ;  /* 0x00008a00000d7ab9 */ /* 0x000fe20000000800 */
[----:B------:R-:W-:Y:S01]  /*1f5b0*/  ULDC UR14, c[0x0][0x228] ;  /* 0x00008a00000e7ab9 */ /* 0x000fe20000000800 */
[----:B------:R-:W-:Y:S01]  /*1f5c0*/  IADD3 R153, R7, UR7, R8 ;  /* 0x0000000707997c10 */ /* 0x000fe2000fffe008 */
[----:B------:R-:W-:Y:S01]  /*1f5d0*/  ULDC UR46, c[0x0][0x228] ;  /* 0x00008a00002e7ab9 */ /* 0x000fe20000000800 */
[----:B------:R-:W-:Y:S01]  /*1f5e0*/  ULDC UR9, c[0x0][0x228] ;  /* 0x00008a0000097ab9 */ /* 0x000fe20000000800 */
[----:B------:R-:W-:Y:S01]  /*1f5f0*/  ULDC UR10, c[0x0][0x228] ;  /* 0x00008a00000a7ab9 */ /* 0x000fe20000000800 */
[----:B------:R-:W-:Y:S01]  /*1f600*/  ULDC UR19, c[0x0][0x228] ;  /* 0x00008a0000137ab9 */ /* 0x000fe20000000800 */
[----:B------:R-:W-:Y:S01]  /*1f610*/  IMAD R153, R6, 0x8, R153 ;  /* 0x0000000806997824 */ /* 0x000fe200078e0299 */
[----:B------:R-:W-:Y:S01]  /*1f620*/  BAR.SYNC.DEFER_BLOCKING 0x0 ;  /* 0x0000000000007b1d */ /* 0x000fe20000010000 */
[----:B------:R-:W-:Y:S01]  /*1f630*/  IMAD R2, R23, UR4, RZ ;  /* 0x0000000417027c24 */ /* 0x000fe2000f8e02ff */
[----:B------:R-:W-:-:S02]  /*1f640*/  LOP3.LUT R21, R21, 0xfeffffff, RZ, 0xc0, !PT ;  /* 0xfeffffff15157812 */ /* 0x000fc400078ec0ff */
[----:B------:R-:W-:Y:S02]  /*1f650*/  LOP3.LUT R20, R20, 0x7fffffff, RZ, 0xc0, !PT ;  /* 0x7fffffff14147812 */ /* 0x000fe400078ec0ff */
[----:B------:R-:W-:Y:S01]  /*1f660*/  ULDC UR43, c[0x0][0x228] ;  /* 0x00008a00002b7ab9 */ /* 0x000fe20000000800 */
[----:B------:R-:W-:Y:S01]  /*1f670*/  ULDC UR44, c[0x0][0x228] ;  /* 0x00008a00002c7ab9 */ /* 0x000fe20000000800 */
[----:B------:R-:W1:Y:S01]  /*1f680*/  S2R R6, SR_TID.X ;  /* 0x0000000000067919 */ /* 0x000e620000002100 */
[----:B------:R-:W-:Y:S01]  /*1f690*/  ULDC UR42, c[0x0][0x22c] ;  /* 0x00008b00002a7ab9 */ /* 0x000fe20000000800 */
[----:B------:R-:W-:Y:S01]  /*1f6a0*/  ULDC UR45, c[0x0][0x228] ;  /* 0x00008a00002d7ab9 */ /* 0x000fe20000000800 */
[----:B------:R-:W-:Y:S01]  /*1f6b0*/  ULDC UR22, c[0x0][0x228] ;  /* 0x00008a0000167ab9 */ /* 0x000fe20000000800 */
[----:B------:R-:W-:Y:S01]  /*1f6c0*/  ULDC UR37, c[0x0][0x228] ;  /* 0x00008a0000257ab9 */ /* 0x000fe20000000800 */
[----:B------:R-:W-:Y:S01]  /*1f6d0*/  ULDC UR39, c[0x0][0x228] ;  /* 0x00008a0000277ab9 */ /* 0x000fe20000000800 */
[----:B------:R-:W-:Y:S01]  /*1f6e0*/  ULDC UR57, c[0x0][0x228] ;  /* 0x00008a0000397ab9 */ /* 0x000fe20000000800 */
[----:B-1----:R-:W-:-:S04]  /*1f6f0*/  LOP3.LUT R6, R6, 0x7f, RZ, 0xc0, !PT ;  /* 0x0000007f06067812 */ /* 0x002fc800078ec0ff */
[----:B------:R-:W-:Y:S01]  /*1f700*/  LEA R157, R6, UR7, 0x4 ;  /* 0x00000007069d7c11 */ /* 0x000fe2000f8e20ff */
[----:B--2---:R-:W-:Y:S01]  /*1f710*/  STSM.16.M88.4 [R153], R160 ;  /* 0x000000a099007844 */ /* 0x004fe20000000200 */
[----:B------:R-:W-:Y:S01]  /*1f720*/  VIADD R2, R2, UR4 ;  /* 0x0000000402027c36 */ /* 0x000fe20008000000 */
[----:B------:R-:W-:Y:S01]  /*1f730*/  ULDC UR7, c[0x0][0x248] ;  /* 0x0000920000077ab9 */ /* 0x000fe20000000800 */
[----:B------:R-:W-:Y:S06]  /*1f740*/  BAR.SYNC.DEFER_BLOCKING 0x0 ;  /* 0x0000000000007b1d */ /* 0x000fec0000010000 */
[----:B------:R-:W2:Y:S04]  /*1f750*/  LDL.LU R6, [R1+0x600] ;  /* 0x0006000001067983 */ /* 0x000ea80000300800 */
[----:B------:R-:W2:Y:S04]  /*1f760*/  LDL.LU R7, [R1+0x608] ;  /* 0x0006080001077983 */ /* 0x000ea80000300800 */
[----:B------:R-:W1:Y:S01]  /*1f770*/  LDS.128 R160, [R157] ;  /* 0x000000009da07984 */ /* 0x000e620000000c00 */
[----:B------:R-:W-:Y:S06]  /*1f780*/  BAR.SYNC.DEFER_BLOCKING 0x0 ;  /* 0x0000000000007b1d */ /* 0x000fec0000010000 */
[----:B-1----:R1:W-:Y:S04]  /*1f790*/  STL.64 [R1+0xe20], R160 ;  /* 0x000e20a001007387 */ /* 0x0023e80000100a00 */
[----:B------:R3:W-:Y:S04]  /*1f7a0*/  STL.64 [R1+0xe28], R162 ;  /* 0x000e28a201007387 */ /* 0x0007e80000100a00 */
[----:B-1----:R-:W4:Y:S04]  /*1f7b0*/  LDL.LU R160, [R1+0x400] ;  /* 0x0004000001a07983 */ /* 0x002f280000300800 */
[----:B------:R-:W4:Y:S04]  /*1f7c0*/  LDL.LU R161, [R1+0x408] ;  /* 0x0004080001a17983 */ /* 0x000f280000300800 */
[----:B---3--:R-:W4:Y:S04]  /*1f7d0*/  LDL.LU R162, [R1+0x200] ;  /* 0x0002000001a27983 */ /* 0x008f280000300800 */
[----:B------:R-:W4:Y:S04]  /*1f7e0*/  LDL.LU R163, [R1+0x208] ;  /* 0x0002080001a37983 */ /* 0x000f280000300800 */
[----:B--2---:R1:W-:Y:S01]  /*1f7f0*/  STSM.16.M88.4 [R153], R4 ;  /* 0x0000000499007844 */ /* 0x0043e20000000200 */
[----:B------:R-:W-:Y:S06]  /*1f800*/  BAR.SYNC.DEFER_BLOCKING 0x0 ;  /* 0x0000000000007b1d */ /* 0x000fec0000010000 */
[----:B-1----:R-:W2:Y:S04]  /*1f810*/  LDL.LU R4, [R1] ;  /* 0x0000000001047983 */ /* 0x002ea80000300800 */
[----:B------:R-:W2:Y:S04]  /*1f820*/  LDL.LU R5, [R1+0x8] ;  /* 0x0000080001057983 */ /* 0x000ea80000300800 */
[----:B------:R-:W1:Y:S01]  /*1f830*/  LDS.128 R164, [R157] ;  /* 0x000000009da47984 */ /* 0x000e620000000c00 */
[----:B------:R-:W-:Y:S06]  /*1f840*/  BAR.SYNC.DEFER_BLOCKING 0x0 ;  /* 0x0000000000007b1d */ /* 0x000fec0000010000 */
[----:B----4-:R-:W-:Y:S02]  /*1f850*/  STSM.16.M88.4 [R153], R160 ;  /* 0x000000a099007844 */ /* 0x010fe40000000200 */
[----:B------:R-:W-:Y:S06]  /*1f860*/  BAR.SYNC.DEFER_BLOCKING 0x0 ;  /* 0x0000000000007b1d */ /* 0x000fec0000010000 */
[----:B------:R-:W3:Y:S04]  /*1f870*/  LDS.128 R160, [R157] ;  /* 0x000000009da07984 */ /* 0x000ee80000000c00 */
[----:B-1----:R-:W-:Y:S04]  /*1f880*/  STL.64 [R1+0xe10], R164 ;  /* 0x000e10a401007387 */ /* 0x002fe80000100a00 */
[----:B------:R-:W-:Y:S01]  /*1f890*/  STL.64 [R1+0xe18], R166 ;  /* 0x000e18a601007387 */ /* 0x000fe20000100a00 */
[----:B------:R-:W-:Y:S06]  /*1f8a0*/  BAR.SYNC.DEFER_BLOCKING 0x0 ;  /* 0x0000000000007b1d */ /* 0x000fec0000010000 */
[----:B---3--:R1:W-:Y:S04]  /*1f8b0*/  STL.64 [R1+0xe00], R160 ;  /* 0x000e00a001007387 */ /* 0x0083e80000100a00 */
[----:B------:R3:W-:Y:S04]  /*1f8c0*/  STL.64 [R1+0xe08], R162 ;  /* 0x000e08a201007387 */ /* 0x0007e80000100a00 */
[----:B-1----:R-:W4:Y:S04]  /*1f8d0*/  LDL.LU R160, [R1+0xc04] ;  /* 0x000c040001a07983 */ /* 0x002f280000300800 */
[----:B------:R-:W4:Y:S04]  /*1f8e0*/  LDL.LU R161, [R1+0xc0c] ;  /* 0x000c0c0001a17983 */ /* 0x000f280000300800 */
[----:B---3--:R-:W4:Y:S04]  /*1f8f0*/  LDL.LU R162, [R1+0xa04] ;  /* 0x000a040001a27983 */ /* 0x008f280000300800 */
[----:B------:R-:W4:Y:S01]  /*1f900*/  LDL.LU R163, [R1+0xa0c] ;  /* 0x000a0c0001a37983 */ /* 0x000f220000300800 */
[----:B------:R-:W-:-:S02]  /*1f910*/  IMAD.MOV.U32 R6, RZ, RZ, R24 ;  /* 0x000000ffff067224 */ /* 0x000fc400078e0018 */
[----:B------:R-:W-:-:S05]  /*1f920*/  IMAD.MOV.U32 R7, RZ, RZ, R26 ;  /* 0x000000ffff077224 */ /* 0x000fca00078e001a */
[----:B--2---:R1:W-:Y:S01]  /*1f930*/  STSM.16.M88.4 [R153], R4 ;  /* 0x0000000499007844 */ /* 0x0043e20000000200 */
[----:B------:R-:W-:Y:S06]  /*1f940*/  BAR.SYNC.DEFER_BLOCKING 0x0 ;  /* 0x0000000000007b1d */ /* 0x000fec0000010000 */
[----:B-1----:R-:W2:Y:S04]  /*1f950*/  LDL.LU R4, [R1+0x804] ;  /* 0x0008040001047983 */ /* 0x002ea80000300800 */
[----:B------:R-:W2:Y:S04]  /*1f960*/  LDL.LU R5, [R1+0x80c] ;  /* 0x00080c0001057983 */ /* 0x000ea80000300800 */
[----:B------:R-:W2:Y:S04]  /*1f970*/  LDL.LU R6, [R1+0x604] ;  /* 0x0006040001067983 */ /* 0x000ea80000300800 */
[----:B------:R-:W1:Y:S01]  /*1f980*/  LDS.128 R164, [R157] ;  /* 0x000000009da47984 */ /* 0x000e620000000c00 */
[----:B------:R-:W-:Y:S06]  /*1f990*/  BAR.SYNC.DEFER_BLOCKING 0x0 ;  /* 0x0000000000007b1d */ /* 0x000fec0000010000 */
[----:B------:R-:W2:Y:S04]  /*1f9a0*/  LDL.LU R7, [R1+0x60c] ;  /* 0x00060c0001077983 */ /* 0x000ea80000300800 */
[----:B-1----:R-:W-:Y:S04]  /*1f9b0*/  STL.64 [R1+0xa00], R164 ;  /* 0x000a00a401007387 */ /* 0x002fe80000100a00 */
[----:B------:R-:W-:Y:S04]  /*1f9c0*/  STL.64 [R1+0xa08], R166 ;  /* 0x000a08a601007387 */ /* 0x000fe80000100a00 */
[----:B----4-:R-:W-:Y:S01]  /*1f9d0*/  STSM.16.M88.4 [R153], R160 ;  /* 0x000000a099007844 */ /* 0x010fe20000000200 */
[----:B------:R-:W-:Y:S06]  /*1f9e0*/  BAR.SYNC.DEFER_BLOCKING 0x0 ;  /* 0x0000000000007b1d */ /* 0x000fec0000010000 */
[----:B------:R-:W1:Y:S02]  /*1f9f0*/  LDS.128 R160, [R157] ;  /* 0x000000009da07984 */ /* 0x000e640000000c00 */
[----:B------:R-:W-:Y:S06]  /*1fa00*/  BAR.SYNC.DEFER_BLOCKING 0x0 ;  /* 0x0000000000007b1d */ /* 0x000fec0000010000 */
[----:B-1----:R1:W-:Y:S04]  /*1fa10*/  STL.64 [R1+0x800], R160 ;  /* 0x000800a001007387 */ /* 0x0023e80000100a00 */
[----:B------:R3:W-:Y:S04]  /*1fa20*/  STL.64 [R1+0x808], R162 ;  /* 0x000808a201007387 */ /* 0x0007e80000100a00 */
[----:B-1----:R-:W4:Y:S04]  /*1fa30*/  LDL.LU R160, [R1+0x404] ;  /* 0x0004040001a07983 */ /* 0x002f280000300800 */
[----:B------:R-:W4:Y:S04]  /*1fa40*/  LDL.LU R161, [R1+0x40c] ;  /* 0x00040c0001a17983 */ /* 0x000f280000300800 */
[----:B---3--:R-:W4:Y:S04]  /*1fa50*/  LDL.LU R162, [R1+0x204] ;  /* 0x0002040001a27983 */ /* 0x008f280000300800 */
[----:B------:R-:W4:Y:S04]  /*1fa60*/  LDL.LU R163, [R1+0x20c] ;  /* 0x00020c0001a37983 */ /* 0x000f280000300800 */
[----:B--2---:R1:W-:Y:S02]  /*1fa70*/  STSM.16.M88.4 [R153], R4 ;  /* 0x0000000499007844 */ /* 0x0043e40000000200 */
[----:B-1----:R-:W-:-:S02]  /*1fa80*/  IMAD.MOV.U32 R6, RZ, RZ, R25 ;  /* 0x000000ffff067224 */ /* 0x002fc400078e0019 */
[----:B------:R-:W2:Y:S01]  /*1fa90*/  LDL.LU R4, [R1+0x4] ;  /* 0x0000040001047983 */ /* 0x000ea20000300800 */
[----:B------:R-:W-:Y:S01]  /*1faa0*/  IMAD.MOV.U32 R7, RZ, RZ, R27 ;  /* 0x000000ffff077224 */ /* 0x000fe200078e001b */
[----:B------:R-:W-:Y:S06]  /*1fab0*/  BAR.SYNC.DEFER_BLOCKING 0x0 ;  /* 0x0000000000007b1d */ /* 0x000fec0000010000 */
[----:B------:R-:W2:Y:S04]  /*1fac0*/  LDL.LU R5, [R1+0xc] ;  /* 0x00000c0001057983 */ /* 0x000ea80000300800 */
[----:B------:R-:W1:Y:S01]  /*1fad0*/  LDS.128 R24, [R157] ;  /* 0x000000009d187984 */ /* 0x000e620000000c00 */
[----:B------:R-:W-:Y:S06]  /*1fae0*/  BAR.SYNC.DEFER_BLOCKING 0x0 ;  /* 0x0000000000007b1d */ /* 0x000fec0000010000 */
        /* <DEDUP_REMOVED lines=36> */
[----:B------:R-:W1:Y:S01]  /*1fd30*/  LDS.128 R160, [R157] ;  /* 0x000000009da07984 */ /* 0x000e620000000c00 */
[----:B------:R-:W-:Y:S06]  /*1fd40*/  BAR.SYNC.DEFER_BLOCKING 0x0 ;  /* 0x0000000000007b1d */ /* 0x000fec0000010000 */
[----:B-1----:R-:W-:Y:S04]  /*1fd50*/  STL.64 [R1+0xe30], R160 ;  /* 0x000e30a001007387 */ /* 0x002fe80000100a00 */
[----:B------:R-:W-:Y:S04]  /*1fd60*/  STL.64 [R1+0xe38], R162 ;  /* 0x000e38a201007387 */ /* 0x000fe80000100a00 */
[----:B----4-:R-:W-:Y:S01]  /*1fd70*/  STSM.16.M88.4 [R153], R24 ;  /* 0x0000001899007844 */ /* 0x010fe20000000200 */
[----:B------:R-:W-:Y:S06]  /*1fd80*/  BAR.SYNC.DEFER_BLOCKING 0x0 ;  /* 0x0000000000007b1d */ /* 0x000fec0000010000 */
[----:B------:R-:W1:Y:S04]  /*1fd90*/  LDS.128 R24, [R157] ;  /* 0x000000009d187984 */ /* 0x000e680000000c00 */
[----:B-1----:R1:W-:Y:S04]  /*1fda0*/  STL.64 [R1+0xc00], R24 ;  /* 0x000c001801007387 */ /* 0x0023e80000100a00 */
[----:B------:R3:W-:Y:S04]  /*1fdb0*/  STL.64 [R1+0xc08], R26 ;  /* 0x000c081a01007387 */ /* 0x0007e80000100a00 */
[----:B-1----:R-:W4:Y:S04]  /*1fdc0*/  LDL.LU R24, [R1+0xc14] ;  /* 0x000c140001187983 */ /* 0x002f280000300800 */
[----:B------:R-:W4:Y:S04]  /*1fdd0*/  LDL.LU R25, [R1+0xc1c] ;  /* 0x000c1c0001197983 */ /* 0x000f280000300800 */
[----:B---3--:R-:W4:Y:S04]  /*1fde0*/  LDL.LU R26, [R1+0xa14] ;  /* 0x000a1400011a7983 */ /* 0x008f280000300800 */
[----:B------:R-:W4:Y:S01]  /*1fdf0*/  LDL.LU R27, [R1+0xa1c] ;  /* 0x000a1c00011b7983 */ /* 0x000f220000300800 */
[----:B------:R-:W-:Y:S01]  /*1fe00*/  BAR.SYNC.DEFER_BLOCKING 0x0 ;  /* 0x0000000000007b1d */ /* 0x000fe20000010000 */
        /* <DEDUP_REMOVED lines=1349> */
[----:B------:R-:W-:Y:S01]  /*25260*/  STL.64 [R1+0xf88], R30 ;  /* 0x000f881e01007387 */ /* 0x000fe20000100a00 */
[----:B------:R-:W-:-:S02]  /*25270*/  IMAD.MOV.U32 R6, RZ, RZ, R96 ;  /* 0x000000ffff067224 */ /* 0x000fc400078e0060 */
[----:B------:R-:W-:Y:S01]  /*25280*/  IMAD.MOV.U32 R7, RZ, RZ, R98 ;  /* 0x000000ffff077224 */ /* 0x000fe200078e0062 */
        /* <DEDUP_REMOVED lines=24> */
[----:B--2---:R2:W-:Y:S04]  /*25410*/  STSM.16.M88.4 [R153], R4 ;  /* 0x0000000499007844 */ /* 0x0045e80000000200 */
[----:B-1----:R-:W-:Y:S04]  /*25420*/  STL.64 [R1+0x720], R24 ;  /* 0x0007201801007387 */ /* 0x002fe80000100a00 */
[----:B------:R-:W-:Y:S04]  /*25430*/  STL.64 [R1+0x728], R26 ;  /* 0x0007281a01007387 */ /* 0x000fe80000100a00 */
[----:B--2---:R-:W2:Y:S04]  /*25440*/  LDL.LU R4, [R1+0x524] ;  /* 0x0005240001047983 */ /* 0x004ea80000300800 */
[----:B------:R-:W2:Y:S04]  /*25450*/  LDL.LU R5, [R1+0x52c] ;  /* 0x00052c0001057983 */ /* 0x000ea80000300800 */
[----:B------:R-:W2:Y:S04]  /*25460*/  LDL.LU R6, [R1+0x324] ;  /* 0x0003240001067983 */ /* 0x000ea80000300800 */
[----:B------:R-:W2:Y:S01]  /*25470*/  LDL.LU R7, [R1+0x32c] ;  /* 0x00032c0001077983 */ /* 0x000ea20000300800 */
[----:B------:R-:W-:Y:S06]  /*25480*/  BAR.SYNC.DEFER_BLOCKING 0x0 ;  /* 0x0000000000007b1d */ /* 0x000fec0000010000 */
[----:B------:R-:W1:Y:S02]  /*25490*/  LDS.128 R24, [R157] ;  /* 0x000000009d187984 */ /* 0x000e640000000c00 */
[----:B------:R-:W-:Y:S06]  /*254a0*/  BAR.SYNC.DEFER_BLOCKING 0x0 ;  /* 0x0000000000007b1d */ /* 0x000fec0000010000 */
[----:B-1----:R-:W-:Y:S04]  /*254b0*/  STL.64 [R1+0x520], R24 ;  /* 0x0005201801007387 */ /* 0x002fe80000100a00 */
[----:B------:R-:W-:Y:S04]  /*254c0*/  STL.64 [R1+0x528], R26 ;  /* 0x0005281a01007387 */ /* 0x000fe80000100a00 */
[----:B--2---:R1:W-:Y:S01]  /*254d0*/  STSM.16.M88.4 [R153], R4 ;  /* 0x0000000499007844 */ /* 0x0043e20000000200 */
[----:B------:R-:W-:Y:S06]  /*254e0*/  BAR.SYNC.DEFER_BLOCKING 0x0 ;  /* 0x0000000000007b1d */ /* 0x000fec0000010000 */
[----:B-1----:R-:W2:Y:S04]  /*254f0*/  LDL.LU R4, [R1+0x124] ;  /* 0x0001240001047983 */ /* 0x002ea80000300800 */
[----:B------:R-:W2:Y:S04]  /*25500*/  LDL.LU R5, [R1+0x12c] ;  /* 0x00012c0001057983 */ /* 0x000ea80000300800 */
[----:B------:R-:W1:Y:S01]  /*25510*/  LDS.128 R24, [R157] ;  /* 0x000000009d187984 */ /* 0x000e620000000c00 */
[----:B------:R-:W-:-:S02]  /*25520*/  IMAD.MOV.U32 R6, RZ, RZ, R97 ;  /* 0x000000ffff067224 */ /* 0x000fc400078e0061 */
[----:B------:R-:W-:Y:S01]  /*25530*/  IMAD.MOV.U32 R7, RZ, RZ, R99 ;  /* 0x000000ffff077224 */ /* 0x000fe200078e0063 */
[----:B------:R-:W-:Y:S06]  /*25540*/  BAR.SYNC.DEFER_BLOCKING 0x0 ;  /* 0x0000000000007b1d */ /* 0x000fec0000010000 */
[----:B-1----:R-:W-:Y:S04]  /*25550*/  STL.64 [R1+0x320], R24 ;  /* 0x0003201801007387 */ /* 0x002fe80000100a00 */
[----:B------:R-:W-:Y:S04]  /*25560*/  STL.64 [R1+0x328], R26 ;  /* 0x0003281a01007387 */ /* 0x000fe80000100a00 */
[----:B--2---:R1:W-:Y:S01]  /*25570*/  STSM.16.M88.4 [R153], R4 ;  /* 0x0000000499007844 */ /* 0x0043e20000000200 */
[----:B------:R-:W-:Y:S06]  /*25580*/  BAR.SYNC.DEFER_BLOCKING 0x0 ;  /* 0x0000000000007b1d */ /* 0x000fec0000010000 */
[----:B-1----:R-:W2:Y:S04]  /*25590*/  LDL.LU R4, [R1+0xd30] ;  /* 0x000d300001047983 */ /* 0x002ea80000300800 */
[----:B------:R-:W2:Y:S04]  /*255a0*/  LDL.LU R5, [R1+0xd38] ;  /* 0x000d380001057983 */ /* 0x000ea80000300800 */
[----:B------:R-:W2:Y:S04]  /*255b0*/  LDL.LU R6, [R1+0xb30] ;  /* 0x000b300001067983 */ /* 0x000ea80000300800 */
[----:B------:R-:W2:Y:S04]  /*255c0*/  LDL.LU R7, [R1+0xb38] ;  /* 0x000b380001077983 */ /* 0x000ea80000300800 */
[----:B------:R-:W1:Y:S01]  /*255d0*/  LDS.128 R24, [R157] ;  /* 0x000000009d187984 */ /* 0x000e620000000c00 */
[----:B------:R-:W-:Y:S01]  /*255e0*/  BAR.SYNC.DEFER_BLOCKING 0x0 ;  /* 0x0000000000007b1d */ /* 0x000fe20000010000 */
[----:B------:R-:W-:-:S04]  /*255f0*/  VIADD R2, R2, UR4 ;  /* 0x0000000402027c36 */ /* 0x000fc80008000000 */
[----:B------:R-:W-:-:S05]  /*25600*/  VIADD R2, R2, UR4 ;  /* 0x0000000402027c36 */ /* 0x000fca0008000000 */
[----:B------:R3:W-:Y:S02]  /*25610*/  STL [R1+0x116c], R2 ;  /* 0x00116c0201007387 */ /* 0x0007e40000100800 */
[----:B---3--:R-:W-:-:S05]  /*25620*/  VIADD R2, R2, UR4 ;  /* 0x0000000402027c36 */ /* 0x008fca0008000000 */
[----:B------:R-:W-:Y:S04]  /*25630*/  STL [R1+0x10b8], R2 ;  /* 0x0010b80201007387 */ /* 0x000fe80000100800 */
        /* <DEDUP_REMOVED lines=19> */
[----:B------:R-:W-:Y:S01]  /*25770*/  VIADD R159, R2, UR4 ;  /* 0x00000004029f7c36 */ /* 0x000fe20008000000 */
[----:B------:R-:W-:Y:S03]  /*25780*/  BAR.SYNC.DEFER_BLOCKING 0x0 ;  /* 0x0000000000007b1d */ /* 0x000fe60000010000 */
        /* <DEDUP_REMOVED lines=11> */
[----:B------:R-:W1:Y:S01]  /*25840*/  LDS.128 R24, [R157] ;  /* 0x000000009d187984 */ /* 0x000e620000000c00 */
[----:B------:R-:W-:-:S02]  /*25850*/  VIADD R2, R2, UR4 ;  /* 0x0000000402027c36 */ /* 0x000fc40008000000 */
[----:B------:R-:W-:-:S03]  /*25860*/  IMAD.MOV.U32 R6, RZ, RZ, R100 ;  /* 0x000000ffff067224 */ /* 0x000fc600078e0064 */
[----:B------:R3:W-:Y:S01]  /*25870*/  STL [R1+0x1008], R2 ;  /* 0x0010080201007387 */ /* 0x0007e20000100800 */
[----:B------:R-:W-:Y:S01]  /*25880*/  IMAD.MOV.U32 R7, RZ, RZ, R102 ;  /* 0x000000ffff077224 */ /* 0x000fe200078e0066 */
[----:B------:R-:W-:Y:S01]  /*25890*/  BAR.SYNC.DEFER_BLOCKING 0x0 ;  /* 0x0000000000007b1d */ /* 0x000fe20000010000 */
        /* <DEDUP_REMOVED lines=12> */
[----:B------:R-:W-:-:S05]  /*25960*/  VIADD R2, R2, UR4 ;  /* 0x0000000402027c36 */ /* 0x000fca0008000000 */
[----:B------:R3:W-:Y:S02]  /*25970*/  STL [R1+0x1010], R2 ;  /* 0x0010100201007387 */ /* 0x0007e40000100800 */
[----:B---3--:R-:W-:-:S05]  /*25980*/  VIADD R2, R2, UR4 ;  /* 0x0000000402027c36 */ /* 0x008fca0008000000 */
[----:B------:R3:W-:Y:S02]  /*25990*/  STL [R1+0x1014], R2 ;  /* 0x0010140201007387 */ /* 0x0007e40000100800 */
[----:B---3--:R-:W-:Y:S02]  /*259a0*/  VIADD R2, R2, UR4 ;  /* 0x0000000402027c36 */ /* 0x008fe40008000000 */
[----:B-1----:R-:W-:Y:S04]  /*259b0*/  STL.64 [R1+0xb20], R24 ;  /* 0x000b201801007387 */ /* 0x002fe80000100a00 */
[----:B------:R-:W-:Y:S04]  /*259c0*/  STL.64 [R1+0xb28], R26 ;  /* 0x000b281a01007387 */ /* 0x000fe80000100a00 */
[----:B--2---:R1:W-:Y:S01]  /*259d0*/  STSM.16.M88.4 [R153], R4 ;  /* 0x0000000499007844 */ /* 0x0043e20000000200 */
[----:B------:R-:W-:Y:S06]  /*259e0*/  BAR.SYNC.DEFER_BLOCKING 0x0 ;  /* 0x0000000000007b1d */ /* 0x000fec0000010000 */
[----:B-1----:R-:W2:Y:S04]  /*259f0*/  LDL.LU R4, [R1+0x934] ;  /* 0x0009340001047983 */ /* 0x002ea80000300800 */
[----:B------:R1:W-:Y:S04]  /*25a00*/  STL [R1+0x1018], R2 ;  /* 0x0010180201007387 */ /* 0x0003e80000100800 */
[----:B------:R-:W2:Y:S04]  /*25a10*/  LDL.LU R5, [R1+0x93c] ;  /* 0x00093c0001057983 */ /* 0x000ea80000300800 */
[----:B------:R-:W2:Y:S04]  /*25a20*/  LDL.LU R6, [R1+0x734] ;  /* 0x0007340001067983 */ /* 0x000ea80000300800 */
[----:B------:R-:W2:Y:S04]  /*25a30*/  LDL.LU R7, [R1+0x73c] ;  /* 0x00073c0001077983 */ /* 0x000ea80000300800 */
[----:B------:R-:W3:Y:S01]  /*25a40*/  LDS.128 R24, [R157] ;  /* 0x000000009d187984 */ /* 0x000ee20000000c00 */
[----:B------:R-:W-:Y:S01]  /*25a50*/  BAR.SYNC.DEFER_BLOCKING 0x0 ;  /* 0x0000000000007b1d */ /* 0x000fe20000010000 */
[----:B-1----:R-:W-:-:S05]  /*25a60*/  VIADD R2, R2, UR4 ;  /* 0x0000000402027c36 */ /* 0x002fca0008000000 */
[----:B------:R-:W-:Y:S01]  /*25a70*/  ULDC UR4, c[0x0][0x248] ;  /* 0x0000920000047ab9 */ /* 0x000fe20000000800 */
[----:B------:R1:W-:Y:S02]  /*25a80*/  STL [R1+0x101c], R2 ;  /* 0x00101c0201007387 */ /* 0x0003e40000100800 */
[----:B-1----:R-:W-:Y:S01]  /*25a90*/  VIADD R2, R2, UR5 ;  /* 0x0000000502027c36 */ /* 0x002fe20008000000 */
[----:B------:R-:W-:-:S04]  /*25aa0*/  ULDC UR5, c[0x0][0x248] ;  /* 0x0000920000057ab9 */ /* 0x000fc80000000800 */
[----:B------:R1:W-:Y:S02]  /*25ab0*/  STL [R1+0x1020], R2 ;  /* 0x0010200201007387 */ /* 0x0003e40000100800 */
[----:B-1----:R-:W-:Y:S01]  /*25ac0*/  VIADD R2, R2, UR6 ;  /* 0x0000000602027c36 */ /* 0x002fe20008000000 */
[----:B------:R-:W-:Y:S01]  /*25ad0*/  ULDC UR6, c[0x0][0x248] ;  /* 0x0000920000067ab9 */ /* 0x000fe20000000800 */
[----:B---3--:R-:W-:Y:S04]  /*25ae0*/  STL.64 [R1+0x730], R24 ;  /* 0x0007301801007387 */ /* 0x008fe80000100a00 */
        /* <DEDUP_REMOVED lines=25> */
[----:B------:R-:W3:Y:S01]  /*25c80*/  LDS.128 R24, [R157] ;  /* 0x000000009d187984 */ /* 0x000ee20000000c00 */
[----:B-1----:R-:W-:Y:S01]  /*25c90*/  VIADD R2, R2, UR5 ;  /* 0x0000000502027c36 */ /* 0x002fe20008000000 */
[----:B------:R-:W-:-:S04]  /*25ca0*/  ULDC UR5, c[0x0][0x248] ;  /* 0x0000920000057ab9 */ /* 0x000fc80000000800 */
[----:B------:R1:W-:Y:S01]  /*25cb0*/  STL [R1+0x1034], R2 ;  /* 0x0010340201007387 */ /* 0x0003e20000100800 */
[----:B------:R-:W-:Y:S02]  /*25cc0*/  IMAD.MOV.U32 R6, RZ, RZ, R101 ;  /* 0x000000ffff067224 */ /* 0x000fe400078e0065 */
[----:B------:R-:W-:Y:S01]  /*25cd0*/  IMAD.MOV.U32 R7, RZ, RZ, R103 ;  /* 0x000000ffff077224 */ /* 0x000fe200078e0067 */
[----:B------:R-:W-:Y:S01]  /*25ce0*/  BAR.SYNC.DEFER_BLOCKING 0x0 ;  /* 0x0000000000007b1d */ /* 0x000fe20000010000 */
[----:B-1----:R-:W-:-:S05]  /*25cf0*/  VIADD R2, R2, UR4 ;  /* 0x0000000402027c36 */ /* 0x002fca0008000000 */
[----:B------:R-:W-:Y:S01]  /*25d00*/  ULDC UR4, c[0x0][0x248] ;  /* 0x0000920000047ab9 */ /* 0x000fe20000000800 */
        /* <DEDUP_REMOVED lines=174> */
[----:B---3--:R1:W-:Y:S04]  /*267f0*/  STL.64 [R1+0x140], R24 ;  /* 0x0001401801007387 */ /* 0x0083e80000100a00 */
[----:B------:R-:W-:Y:S01]  /*26800*/  STL.64 [R1+0x148], R26 ;  /* 0x0001481a01007387 */ /* 0x000fe20000100a00 */
[----:B-1----:R-:W1:Y:S03]  /*26810*/  LDC R24, c[0x0][0x244] ;  /* 0x00009100ff187b82 */ /* 0x002e660000000800 */
[----:B--2---:R2:W-:Y:S05]  /*26820*/  STSM.16.M88.4 [R153], R4 ;  /* 0x0000000499007844 */ /* 0x0045ea0000000200 */
[----:B------:R-:W-:Y:S06]  /*26830*/  BAR.SYNC.DEFER_BLOCKING 0x0 ;  /* 0x0000000000007b1d */ /* 0x000fec0000010000 */
[----:B--2---:R-:W2:Y:S04]  /*26840*/  LDL.LU R4, [R1+0x950] ;  /* 0x0009500001047983 */ /* 0x004ea80000300800 */
[----:B------:R3:W-:Y:S04]  /*26850*/  STL [R1+0x10a8], R2 ;  /* 0x0010a80201007387 */ /* 0x0007e80000100800 */
[----:B------:R-:W2:Y:S04]  /*26860*/  LDL.LU R5, [R1+0x958] ;  /* 0x0009580001057983 */ /* 0x000ea80000300800 */
[----:B------:R-:W2:Y:S04]  /*26870*/  LDL.LU R6, [R1+0x750] ;  /* 0x0007500001067983 */ /* 0x000ea80000300800 */
[----:B------:R-:W2:Y:S04]  /*26880*/  LDL.LU R7, [R1+0x758] ;  /* 0x0007580001077983 */ /* 0x000ea80000300800 */
[----:B------:R-:W4:Y:S01]  /*26890*/  LDS.128 R28, [R157] ;  /* 0x000000009d1c7984 */ /* 0x000f220000000c00 */
[----:B------:R-:W-:Y:S01]  /*268a0*/  BAR.SYNC.DEFER_BLOCKING 0x0 ;  /* 0x0000000000007b1d */ /* 0x000fe20000010000 */
[----:B---3--:R-:W-:-:S05]  /*268b0*/  VIADD R2, R2, UR4 ;  /* 0x0000000402027c36 */ /* 0x008fca0008000000 */
[----:B------:R-:W-:Y:S01]  /*268c0*/  ULDC UR4, c[0x0][0x248] ;  /* 0x0000920000047ab9 */ /* 0x000fe20000000800 */
[----:B------:R3:W-:Y:S02]  /*268d0*/  STL [R1+0x10ac], R2 ;  /* 0x0010ac0201007387 */ /* 0x0007e40000100800 */
[----:B---3--:R-:W-:Y:S01]  /*268e0*/  VIADD R2, R2, UR5 ;  /* 0x0000000502027c36 */ /* 0x008fe20008000000 */
[----:B------:R-:W-:-:S04]  /*268f0*/  ULDC UR5, c[0x0][0x248] ;  /* 0x0000920000057ab9 */ /* 0x000fc80000000800 */
[----:B------:R3:W-:Y:S02]  /*26900*/  STL [R1+0x10b0], R2 ;  /* 0x0010b00201007387 */ /* 0x0007e40000100800 */
[----:B---3--:R-:W-:Y:S01]  /*26910*/  VIADD R2, R2, UR4 ;  /* 0x0000000402027c36 */ /* 0x008fe20008000000 */
[----:B------:R-:W-:Y:S01]  /*26920*/  ULDC UR4, c[0x0][0x248] ;  /* 0x0000920000047ab9 */ /* 0x000fe20000000800 */
[----:B----4-:R-:W-:Y:S04]  /*26930*/  STL.64 [R1+0xb40], R28 ;  /* 0x000b401c01007387 */ /* 0x010fe80000100a00 */
[----:B------:R-:W-:Y:S04]  /*26940*/  STL.64 [R1+0xb48], R30 ;  /* 0x000b481e01007387 */ /* 0x000fe80000100a00 */
[----:B--2---:R2:W-:Y:S01]  /*26950*/  STSM.16.M88.4 [R153], R4 ;  /* 0x0000000499007844 */ /* 0x0045e20000000200 */
[----:B------:R-:W-:Y:S06]  /*26960*/  BAR.SYNC.DEFER_BLOCKING 0x0 ;  /* 0x0000000000007b1d */ /* 0x000fec0000010000 */
[----:B--2---:R-:W2:Y:S04]  /*26970*/  LDL.LU R4, [R1+0x550] ;  /* 0x0005500001047983 */ /* 0x004ea80000300800 */
[----:B------:R3:W-:Y:S04]  /*26980*/  STL [R1+0x10b4], R2 ;  /* 0x0010b40201007387 */ /* 0x0007e80000100800 */
[----:B------:R-:W2:Y:S04]  /*26990*/  LDL.LU R5, [R1+0x558] ;  /* 0x0005580001057983 */ /* 0x000ea80000300800 */
[----:B------:R-:W2:Y:S04]  /*269a0*/  LDL.LU R6, [R1+0x350] ;  /* 0x0003500001067983 */ /* 0x000ea80000300800 */
[----:B------:R-:W2:Y:S04]  /*269b0*/  LDL.LU R7, [R1+0x358] ;  /* 0x0003580001077983 */ /* 0x000ea80000300800 */
[----:B------:R-:W4:Y:S01]  /*269c0*/  LDS.128 R28, [R157] ;  /* 0x000000009d1c7984 */ /* 0x000f220000000c00 */
[----:B---3--:R-:W-:Y:S01]  /*269d0*/  VIADD R2, R2, UR5 ;  /* 0x0000000502027c36 */ /* 0x008fe20008000000 */
[----:B------:R-:W-:Y:S01]  /*269e0*/  ULDC UR5, c[0x0][0x248] ;  /* 0x0000920000057ab9 */ /* 0x000fe20000000800 */
[----:B------:R-:W-:Y:S06]  /*269f0*/  BAR.SYNC.DEFER_BLOCKING 0x0 ;  /* 0x0000000000007b1d */ /* 0x000fec0000010000 */
        /* <DEDUP_REMOVED lines=8> */
[----:B------:R3:W-:Y:S02]  /*26a80*/  STL [R1+0x10c4], R2 ;  /* 0x0010c40201007387 */ /* 0x0007e40000100800 */
[----:B---3--:R-:W-:Y:S01]  /*26a90*/  VIADD R2, R2, UR4 ;  /* 0x0000000402027c36 */ /* 0x008fe20008000000 */
[----:B------:R-:W-:Y:S01]  /*26aa0*/  ULDC UR4, c[0x0][0x248] ;  /* 0x0000920000047ab9 */ /* 0x000fe20000000800 */
[----:B--2---:R2:W-:Y:S01]  /*26ab0*/  STSM.16.M88.4 [R153], R4 ;  /* 0x0000000499007844 */ /* 0x0045e20000000200 */
[----:B------:R-:W-:Y:S06]  /*26ac0*/  BAR.SYNC.DEFER_BLOCKING 0x0 ;  /* 0x0000000000007b1d */ /* 0x000fec0000010000 */
[----:B--2---:R-:W2:Y:S04]  /*26ad0*/  LDL.LU R4, [R1+0x150] ;  /* 0x0001500001047983 */ /* 0x004ea80000300800 */
[----:B------:R3:W-:Y:S04]  /*26ae0*/  STL [R1+0x10c8], R2 ;  /* 0x0010c80201007387 */ /* 0x0007e80000100800 */
[----:B------:R-:W2:Y:S04]  /*26af0*/  LDL.LU R5, [R1+0x158] ;  /* 0x0001580001057983 */ /* 0x000ea80000300800 */
[----:B------:R-:W4:Y:S01]  /*26b00*/  LDS.128 R28, [R157] ;  /* 0x000000009d1c7984 */ /* 0x000f220000000c00 */
[----:B---3--:R-:W-:Y:S01]  /*26b10*/  VIADD R2, R2, UR5 ;  /* 0x0000000502027c36 */ /* 0x008fe20008000000 */
[----:B------:R-:W-:-:S04]  /*26b20*/  ULDC UR5, c[0x0][0x248] ;  /* 0x0000920000057ab9 */ /* 0x000fc80000000800 */
[----:B------:R3:W-:Y:S02]  /*26b30*/  STL [R1+0x10cc], R2 ;  /* 0x0010cc0201007387 */ /* 0x0007e40000100800 */
[----:B---3--:R-:W-:Y:S01]  /*26b40*/  VIADD R2, R2, UR4 ;  /* 0x0000000402027c36 */ /* 0x008fe20008000000 */
[----:B------:R-:W-:-:S04]  /*26b50*/  ULDC UR4, c[0x0][0x248] ;  /* 0x0000920000047ab9 */ /* 0x000fc80000000800 */
[----:B------:R3:W-:Y:S01]  /*26b60*/  STL [R1+0x10d0], R2 ;  /* 0x0010d00201007387 */ /* 0x0007e20000100800 */
[----:B------:R-:W-:Y:S02]  /*26b70*/  IMAD.MOV.U32 R6, RZ, RZ, R108 ;  /* 0x000000ffff067224 */ /* 0x000fe400078e006c */
[----:B------:R-:W-:Y:S01]  /*26b80*/  IMAD.MOV.U32 R7, RZ, RZ, R110 ;  /* 0x000000ffff077224 */ /* 0x000fe200078e006e */
[----:B------:R-:W-:Y:S01]  /*26b90*/  BAR.SYNC.DEFER_BLOCKING 0x0 ;  /* 0x0000000000007b1d */ /* 0x000fe20000010000 */
[----:B---3--:R-:W-:-:S05]  /*26ba0*/  VIADD R2, R2, UR6 ;  /* 0x0000000602027c36 */ /* 0x008fca0008000000 */
        /* <DEDUP_REMOVED lines=46> */
[----:B------:R3:W-:Y:S01]  /*26e90*/  STL [R1+0x10f4], R2 ;  /* 0x0010f40201007387 */ /* 0x0007e20000100800 */
[----:B-1----:R-:W-:-:S02]  /*26ea0*/  IMAD R3, R152, R24, RZ ;  /* 0x0000001898037224 */ /* 0x002fc400078e02ff */
[----:B---3--:R-:W-:Y:S01]  /*26eb0*/  VIADD R2, R2, UR4 ;  /* 0x0000000402027c36 */ /* 0x008fe20008000000 */
[----:B------:R-:W-:Y:S01]  /*26ec0*/  ULDC.64 UR4, c[0x0][0x220] ;  /* 0x0000880000047ab9 */ /* 0x000fe20000000a00 */
[----:B------:R-:W-:-:S03]  /*26ed0*/  IMAD R22, R24, 0x80, R3 ;  /* 0x0000008018167824 */ /* 0x000fc600078e0203 */
[----:B------:R-:W-:Y:S01]  /*26ee0*/  STL [R1+0x10f8], R2 ;  /* 0x0010f80201007387 */ /* 0x000fe20000100800 */
[----:B------:R-:W-:-:S04]  /*26ef0*/  IMAD R9, R24, 0x80, R22 ;  /* 0x0000008018097824 */ /* 0x000fc800078e0216 */
[----:B------:R-:W-:-:S05]  /*26f00*/  IMAD R24, R24, 0x80, R9 ;  /* 0x0000008018187824 */ /* 0x000fca00078e0209 */
[----:B------:R-:W-:Y:S01]  /*26f10*/  LEA R8, P5, R24, UR4, 0x2 ;  /* 0x0000000418087c11 */ /* 0x000fe2000f8a10ff */
[----:B--2---:R1:W-:Y:S02]  /*26f20*/  STSM.16.M88.4 [R153], R4 ;  /* 0x0000000499007844 */ /* 0x0043e40000000200 */
[----:B-1----:R-:W-:Y:S01]  /*26f30*/  VIADD R6, R2, UR6 ;  /* 0x0000000602067c36 */ /* 0x002fe20008000000 */
[----:B------:R-:W-:-:S03]  /*26f40*/  ULDC UR6, c[0x0][0x248] ;  /* 0x0000920000067ab9 */ /* 0x000fc60000000800 */
[----:B------:R-:W-:Y:S01]  /*26f50*/  VIADD R25, R6, UR7 ;  /* 0x0000000706197c36 */ /* 0x000fe20008000000 */
[----:B------:R-:W-:Y:S01]  /*26f60*/  STL [R1+0x10fc], R6 ;  /* 0x0010fc0601007387 */ /* 0x000fe20000100800 */
[----:B------:R-:W-:Y:S01]  /*26f70*/  LEA R2, P2, R3, UR4, 0x2 ;  /* 0x0000000403027c11 */ /* 0x000fe2000f8410ff */
[C---:B------:R-:W-:Y:S01]  /*26f80*/  VIADD R27, R23.reuse, 0x7b ;  /* 0x0000007b171b7836 */ /* 0x040fe20000000000 */
[C---:B------:R-:W-:Y:S01]  /*26f90*/  LEA R4, P3, R22.reuse, UR4, 0x2 ;  /* 0x0000000416047c11 */ /* 0x040fe2000f8610ff */
[----:B------:R1:W-:Y:S01]  /*26fa0*/  STL [R1+0x1100], R25 ;  /* 0x0011001901007387 */ /* 0x0003e20000100800 */
[----:B------:R-:W-:Y:S01]  /*26fb0*/  VIADD R29, R23, 0x79 ;  /* 0x00000079171d7836 */ /* 0x000fe20000000000 */
[----:B------:R-:W-:Y:S01]  /*26fc0*/  ULDC UR7, c[0x0][0x228] ;  /* 0x00008a0000077ab9 */ /* 0x000fe20000000800 */
[----:B-1----:R-:W-:Y:S01]  /*26fd0*/  VIADD R25, R25, UR8 ;  /* 0x0000000819197c36 */ /* 0x002fe20008000000 */
[----:B------:R-:W-:Y:S01]  /*26fe0*/  LEA R6, P4, R9, UR4, 0x2 ;  /* 0x0000000409067c11 */ /* 0x000fe2000f8810ff */
[----:B------:R-:W-:Y:S01]  /*26ff0*/  ULDC UR4, c[0x0][0x248] ;  /* 0x0000920000047ab9 */ /* 0x000fe20000000800 */
[----:B------:R-:W-:Y:S01]  /*27000*/  LEA.HI.X.SX32 R3, R3, UR5, 0x2, P2 ;  /* 0x0000000503037c11 */ /* 0x000fe200090f16ff */
[----:B------:R-:W-:Y:S01]  /*27010*/  ULDC UR8, c[0x0][0x248] ;  /* 0x0000920000087ab9 */ /* 0x000fe20000000800 */
[----:B------:R1:W-:Y:S02]  /*27020*/  STL [R1+0x1104], R25 ;  /* 0x0011041901007387 */ /* 0x0003e40000100800 */
[----:B-1----:R-:W-:Y:S01]  /*27030*/  VIADD R25, R25, UR6 ;  /* 0x0000000619197c36 */ /* 0x002fe20008000000 */
[----:B------:R-:W-:Y:S01]  /*27040*/  ISETP.LT.AND P2, PT, R155, UR40, !P1 ;  /* 0x000000289b007c0c */ /* 0x000fe2000cf41270 */
[----:B------:R-:W-:Y:S01]  /*27050*/  VIADD R31, R23, 0x77 ;  /* 0x00000077171f7836 */ /* 0x000fe20000000000 */
[----:B------:R-:W-:Y:S01]  /*27060*/  LEA.HI.X.SX32 R5, R22, UR5, 0x2, P3 ;  /* 0x0000000516057c11 */ /* 0x000fe200098f16ff */
[----:B------:R-:W-:Y:S01]  /*27070*/  VIADD R26, R25, UR4 ;  /* 0x00000004191a7c36 */ /* 0x000fe20008000000 */
[----:B------:R-:W-:Y:S01]  /*27080*/  ULDC UR4, c[0x0][0x248] ;  /* 0x0000920000047ab9 */ /* 0x000fe20000000800 */
[----:B------:R-:W-:Y:S01]  /*27090*/  LEA.HI.X.SX32 R7, R9, UR5, 0x2, P4 ;  /* 0x0000000509077c11 */ /* 0x000fe2000a0f16ff */
[----:B------:R-:W-:Y:S01]  /*270a0*/  ULDC UR6, c[0x0][0x228] ;  /* 0x00008a0000067ab9 */ /* 0x000fe20000000800 */
[----:B------:R-:W-:Y:S01]  /*270b0*/  VIADD R28, R26, UR4 ;  /* 0x000000041a1c7c36 */ /* 0x000fe20008000000 */
[----:B------:R-:W-:-:S03]  /*270c0*/  ULDC UR4, c[0x0][0x248] ;  /* 0x0000920000047ab9 */ /* 0x000fc60000000800 */
        /* <DEDUP_REMOVED lines=71> */
[----:B------:R-:W-:Y:S01]  /*27540*/  ULDC UR4, c[0x0][0x248] ;  /* 0x0000920000047ab9 */ /* 0x000fe20000000800 */
[----:B------:R-:W-:Y:S02]  /*27550*/  STL [R1+0x1108], R25 ;  /* 0x0011081901007387 */ /* 0x000fe40000100800 */
[----:B------:R-:W-:Y:S01]  /*27560*/  VIADD R102, R100, UR4 ;  /* 0x0000000464667c36 */ /* 0x000fe20008000000 */
[----:B------:R-:W-:Y:S01]  /*27570*/  ULDC UR4, c[0x0][0x248] ;  /* 0x0000920000047ab9 */ /* 0x000fe20000000800 */
[----:B------:R-:W-:Y:S04]  /*27580*/  STL [R1+0x110c], R26 ;  /* 0x00110c1a01007387 */ /* 0x000fe80000100800 */
[----:B------:R-:W-:Y:S01]  /*27590*/  STL [R1+0x1110], R28 ;  /* 0x0011101c01007387 */ /* 0x000fe20000100800 */
[----:B------:R-:W-:Y:S01]  /*275a0*/  VIADD R104, R102, UR4 ;  /* 0x0000000466687c36 */ /* 0x000fe20008000000 */
[----:B------:R-:W-:-:S02]  /*275b0*/  ULDC UR4, c[0x0][0x248] ;  /* 0x0000920000047ab9 */ /* 0x000fc40000000800 */
[----:B------:R-:W-:Y:S04]  /*275c0*/  STL [R1+0x1114], R30 ;  /* 0x0011141e01007387 */ /* 0x000fe80000100800 */
[----:B------:R-:W-:Y:S04]  /*275d0*/  STL [R1+0x1118], R32 ;  /* 0x0011182001007387 */ /* 0x000fe80000100800 */
[----:B------:R-:W-:Y:S01]  /*275e0*/  STL [R1+0x111c], R34 ;  /* 0x00111c2201007387 */ /* 0x000fe20000100800 */
[----:B------:R-:W-:Y:S01]  /*275f0*/  VIADD R106, R104, UR4 ;  /* 0x00000004686a7c36 */ /* 0x000fe20008000000 */
[----:B------:R-:W-:-:S02]  /*27600*/  ULDC UR4, c[0x0][0x248] ;  /* 0x0000920000047ab9 */ /* 0x000fc40000000800 */
[----:B------:R-:W-:Y:S04]  /*27610*/  STL [R1+0x1120], R36 ;  /* 0x0011202401007387 */ /* 0x000fe80000100800 */
        /* <DEDUP_REMOVED lines=56> */
[----:B------:R-:W-:Y:S04]  /*279a0*/  STL [R1+0x11c0], R163 ;  /* 0x0011c0a301007387 */ /* 0x000fe80000100800 */
[----:B------:R-:W-:Y:S04]  /*279b0*/  STL [R1+0x11c4], R165 ;  /* 0x0011c4a501007387 */ /* 0x000fe80000100800 */
[----:B------:R-:W-:Y:S04]  /*279c0*/  STL [R1+0x11c8], R167 ;  /* 0x0011c8a701007387 */ /* 0x000fe80000100800 */
[----:B------:R-:W-:Y:S04]  /*279d0*/  STL [R1+0x11cc], R169 ;  /* 0x0011cca901007387 */ /* 0x000fe80000100800 */
[----:B------:R-:W-:Y:S04]  /*279e0*/  STL [R1+0x11d0], R171 ;  /* 0x0011d0ab01007387 */ /* 0x000fe80000100800 */
[----:B------:R1:W-:Y:S02]  /*279f0*/  STL [R1+0x11d4], R174 ;  /* 0x0011d4ae01007387 */ /* 0x0003e40000100800 */
[----:B-1----:R-:W-:Y:S01]  /*27a00*/  VIADD R174, R174, UR4 ;  /* 0x00000004aeae7c36 */ /* 0x002fe20008000000 */
[----:B------:R-:W-:-:S04]  /*27a10*/  ULDC UR4, c[0x0][0x248] ;  /* 0x0000920000047ab9 */ /* 0x000fc80000000800 */
        /* <DEDUP_REMOVED lines=42> */
[----:B------:R1:W-:Y:S01]  /*27cc0*/  STL [R1+0x1210], R174 ;  /* 0x001210ae01007387 */ /* 0x0003e20000100800 */
[----:B------:R-:W-:Y:S01]  /*27cd0*/  ISETP.LT.AND P3, PT, R156, UR24, !P1 ;  /* 0x000000189c007c0c */ /* 0x000fe2000cf61270 */
[----:B-1----:R-:W-:Y:S01]  /*27ce0*/  VIADD R174, R174, UR4 ;  /* 0x00000004aeae7c36 */ /* 0x002fe20008000000 */
[----:B------:R-:W-:-:S04]  /*27cf0*/  ULDC UR4, c[0x0][0x248] ;  /* 0x0000920000047ab9 */ /* 0x000fc80000000800 */
[----:B------:R1:W-:Y:S01]  /*27d00*/  STL [R1+0x1214], R174 ;  /* 0x001214ae01007387 */ /* 0x0003e20000100800 */
[----:B------:R-:W-:Y:S01]  /*27d10*/  @P2 LOP3.LUT R21, R21, 0x1000000, RZ, 0xfc, !PT ;  /* 0x0100000015152812 */ /* 0x000fe200078efcff */
[----:B-1----:R-:W-:Y:S01]  /*27d20*/  VIADD R174, R174, UR4 ;  /* 0x00000004aeae7c36 */ /* 0x002fe20008000000 */
[----:B------:R-:W-:-:S04]  /*27d30*/  ULDC UR4, c[0x0][0x248] ;  /* 0x0000920000047ab9 */ /* 0x000fc80000000800 */
[----:B------:R1:W-:Y:S01]  /*27d40*/  STL [R1+0x1218], R174 ;  /* 0x001218ae01007387 */ /* 0x0003e20000100800 */
[----:B------:R-:W-:Y:S01]  /*27d50*/  ISETP.LT.AND P2, PT, R154, UR25, !P1 ;  /* 0x000000199a007c0c */ /* 0x000fe2000cf41270 */
[----:B------:R-:W-:Y:S01]  /*27d60*/  ULDC.64 UR24, c[0x0][0x228] ;  /* 0x00008a0000187ab9 */ /* 0x000fe20000000a00 */
[----:B------:R-:W-:Y:S01]  /*27d70*/  LOP3.LUT R21, R21, 0xff7fffff, RZ, 0xc0, !PT ;  /* 0xff7fffff15157812 */ /* 0x000fe200078ec0ff */
[----:B-1----:R-:W-:Y:S01]  /*27d80*/  VIADD R174, R174, UR4 ;  /* 0x00000004aeae7c36 */ /* 0x002fe20008000000 */
[----:B------:R-:W-:Y:S02]  /*27d90*/  ULDC UR4, c[0x0][0x248] ;  /* 0x0000920000047ab9 */ /* 0x000fe40000000800 */
[----:B------:R-:W-:Y:S02]  /*27da0*/  @P3 LOP3.LUT R21, R21, 0x800000, RZ, 0xfc, !PT ;  /* 0x0080000015153812 */ /* 0x000fe400078efcff */
[----:B------:R1:W-:Y:S01]  /*27db0*/  STL [R1+0x121c], R174 ;  /* 0x00121cae01007387 */ /* 0x0003e20000100800 */
[----:B------:R-:W-:Y:S01]  /*27dc0*/  LEA.HI.X.SX32 R9, R24, UR5, 0x2, P5 ;  /* 0x0000000518097c11 */ /* 0x000fe2000a8f16ff */
[----:B------:R-:W-:Y:S01]  /*27dd0*/  ULDC UR5, c[0x0][0x248] ;  /* 0x0000920000057ab9 */ /* 0x000fe20000000800 */
[----:B------:R-:W-:Y:S01]  /*27de0*/  ISETP.LT.AND P1, PT, R152, UR24, !P1 ;  /* 0x0000001898007c0c */ /* 0x000fe2000cf21270 */
[----:B-1----:R-:W-:Y:S01]  /*27df0*/  VIADD R174, R174, UR4 ;  /* 0x00000004aeae7c36 */ /* 0x002fe20008000000 */
[----:B------:R-:W-:Y:S01]  /*27e00*/  LOP3.LUT R21, R21, 0xffbfffff, RZ, 0xc0, !PT ;  /* 0xffbfffff15157812 */ /* 0x000fe200078ec0ff */
[C---:B------:R-:W-:Y:S01]  /*27e10*/  VIADD R22, R23.reuse, 0x7f ;  /* 0x0000007f17167836 */ /* 0x040fe20000000000 */
[----:B------:R-:W-:Y:S01]  /*27e20*/  ULDC UR24, c[0x0][0x248] ;  /* 0x0000920000187ab9 */ /* 0x000fe20000000800 */
[----:B------:R-:W-:Y:S01]  /*27e30*/  VIADD R24, R23, 0x7e ;  /* 0x0000007e17187836 */ /* 0x000fe20000000000 */
[----:B------:R1:W-:Y:S01]  /*27e40*/  STL [R1+0x1220], R174 ;  /* 0x001220ae01007387 */ /* 0x0003e20000100800 */
[----:B------:R-:W-:Y:S01]  /*27e50*/  @P2 LOP3.LUT R21, R21, 0x400000, RZ, 0xfc, !PT ;  /* 0x0040000015152812 */ /* 0x000fe200078efcff */
[----:B------:R-:W-:Y:S01]  /*27e60*/  VIADD R25, R23, 0x7d ;  /* 0x0000007d17197836 */ /* 0x000fe20000000000 */
[----:B------:R-:W-:Y:S01]  /*27e70*/  ULDC UR4, c[0x0][0x22c] ;  /* 0x00008b0000047ab9 */ /* 0x000fe20000000800 */
[----:B-1----:R-:W-:Y:S01]  /*27e80*/  VIADD R174, R174, UR5 ;  /* 0x00000005aeae7c36 */ /* 0x002fe20008000000 */
[----:B------:R-:W-:Y:S01]  /*27e90*/  LOP3.LUT R21, R21, 0xffdfffff, RZ, 0xc0, !PT ;  /* 0xffdfffff15157812 */ /* 0x000fe200078ec0ff */
[----:B------:R-:W-:Y:S01]  /*27ea0*/  VIADD R26, R23, 0x7c ;  /* 0x0000007c171a7836 */ /* 0x000fe20000000000 */
[----:B------:R-:W-:-:S02]  /*27eb0*/  ULDC UR5, c[0x0][0x228] ;  /* 0x00008a0000057ab9 */ /* 0x000fc40000000800 */
[----:B------:R1:W-:Y:S01]  /*27ec0*/  STL [R1+0x1224], R174 ;  /* 0x001224ae01007387 */ /* 0x0003e20000100800 */
[----:B------:R-:W-:Y:S02]  /*27ed0*/  @P1 LOP3.LUT R21, R21, 0x200000, RZ, 0xfc, !PT ;  /* 0x0020000015151812 */ /* 0x000fe400078efcff */
[----:B------:R-:W-:Y:S01]  /*27ee0*/  ISETP.LT.AND P1, PT, R155, UR27, !P0 ;  /* 0x0000001b9b007c0c */ /* 0x000fe2000c721270 */
[----:B-1----:R-:W-:Y:S01]  /*27ef0*/  VIADD R174, R174, UR8 ;  /* 0x00000008aeae7c36 */ /* 0x002fe20008000000 */
[----:B------:R-:W-:-:S04]  /*27f00*/  ULDC UR8, c[0x0][0x248] ;  /* 0x0000920000087ab9 */ /* 0x000fc80000000800 */
[----:B------:R1:W-:Y:S02]  /*27f10*/  STL [R1+0x1228], R174 ;  /* 0x001228ae01007387 */ /* 0x0003e40000100800 */
[----:B-1----:R-:W-:Y:S01]  /*27f20*/  VIADD R174, R174, UR8 ;  /* 0x00000008aeae7c36 */ /* 0x002fe20008000000 */
[----:B------:R-:W-:-:S04]  /*27f30*/  ULDC UR8, c[0x0][0x248] ;  /* 0x0000920000087ab9 */ /* 0x000fc80000000800 */
[----:B------:R1:W-:Y:S01]  /*27f40*/  STL [R1+0x122c], R174 ;  /* 0x00122cae01007387 */ /* 0x0003e20000100800 */
[----:B------:R-:W-:Y:S01]  /*27f50*/  LOP3.LUT R21, R21, 0xffefffff, RZ, 0xc0, !PT ;  /* 0xffefffff15157812 */ /* 0x000fe200078ec0ff */
[----:B-1----:R-:W-:Y:S01]  /*27f60*/  VIADD R174, R174, UR8 ;  /* 0x00000008aeae7c36 */ /* 0x002fe20008000000 */
[----:B------:R-:W-:Y:S02]  /*27f70*/  ULDC UR8, c[0x0][0x248] ;  /* 0x0000920000087ab9 */ /* 0x000fe40000000800 */
[----:B------:R-:W-:Y:S02]  /*27f80*/  @P1 LOP3.LUT R21, R21, 0x100000, RZ, 0xfc, !PT ;  /* 0x0010000015151812 */ /* 0x000fe400078efcff */
[----:B------:R1:W-:Y:S01]  /*27f90*/  STL [R1+0x1230], R174 ;  /* 0x001230ae01007387 */ /* 0x0003e20000100800 */
[----:B------:R-:W-:Y:S01]  /*27fa0*/  ISETP.LT.AND P1, PT, R156, UR26, !P0 ;  /* 0x0000001a9c007c0c */ /* 0x000fe2000c721270 */
[----:B------:R-:W-:Y:S01]  /*27fb0*/  ULDC.64 UR26, c[0x0][0x228] ;  /* 0x00008a00001a7ab9 */ /* 0x000fe20000000a00 */
[----:B-1----:R-:W-:Y:S01]  /*27fc0*/  VIADD R174, R174, UR8 ;  /* 0x00000008aeae7c36 */ /* 0x002fe20008000000 */
[----:B------:R-:W-:Y:S01]  /*27fd0*/  LOP3.LUT R21, R21, 0xfff7ffff, RZ, 0xc0, !PT ;  /* 0xfff7ffff15157812 */ /* 0x000fe200078ec0ff */
[----:B------:R-:W-:Y:S01]  /*27fe0*/  VIADD R28, R23, 0x7a ;  /* 0x0000007a171c7836 */ /* 0x000fe20000000000 */
[----:B------:R-:W-:-:S02]  /*27ff0*/  ULDC UR8, c[0x0][0x228] ;  /* 0x00008a0000087ab9 */ /* 0x000fc40000000800 */
[----:B------:R1:W-:Y:S02]  /*28000*/  STL [R1+0x1234], R174 ;  /* 0x001234ae01007387 */ /* 0x0003e40000100800 */
[----:B-1----:R-:W-:-:S04]  /*28010*/  VIADD R174, R174, UR11 ;  /* 0x0000000baeae7c36 */ /* 0x002fc80008000000 */
[----:B------:R-:W-:Y:S01]  /*28020*/  @P1 LOP3.LUT R21, R21, 0x80000, RZ, 0xfc, !PT ;  /* 0x0008000015151812 */ /* 0x000fe200078efcff */
[----:B------:R-:W-:Y:S01]  /*28030*/  VIADD R30, R23, 0x78 ;  /* 0x00000078171e7836 */ /* 0x000fe20000000000 */
[----:B------:R-:W-:Y:S01]  /*28040*/  ULDC UR11, c[0x0][0x228] ;  /* 0x00008a00000b7ab9 */ /* 0x000fe20000000800 */
[----:B------:R1:W-:Y:S01]  /*28050*/  STL [R1+0x1238], R174 ;  /* 0x001238ae01007387 */ /* 0x0003e20000100800 */
[----:B------:R-:W-:Y:S01]  /*28060*/  ISETP.LT.AND P1, PT, R154, UR28, !P0 ;  /* 0x0000001c9a007c0c */ /* 0x000fe2000c721270 */
[----:B-1----:R-:W-:Y:S01]  /*28070*/  VIADD R174, R174, UR29 ;  /* 0x0000001daeae7c36 */ /* 0x002fe20008000000 */
[----:B------:R-:W-:-:S04]  /*28080*/  ULDC UR29, c[0x0][0x248] ;  /* 0x00009200001d7ab9 */ /* 0x000fc80000000800 */
[----:B------:R1:W-:Y:S01]  /*28090*/  STL [R1+0x123c], R174 ;  /* 0x00123cae01007387 */ /* 0x0003e20000100800 */
[----:B------:R-:W-:Y:S01]  /*280a0*/  ISETP.LT.AND P0, PT, R152, UR26, !P0 ;  /* 0x0000001a98007c0c */ /* 0x000fe2000c701270 */
[----:B------:R-:W-:Y:S01]  /*280b0*/  ULDC UR26, c[0x0][0x248] ;  /* 0x00009200001a7ab9 */ /* 0x000fe20000000800 */
[----:B-1----:R-:W-:Y:S01]  /*280c0*/  VIADD R174, R174, UR29 ;  /* 0x0000001daeae7c36 */ /* 0x002fe20008000000 */
[----:B------:R-:W-:Y:S01]  /*280d0*/  LOP3.LUT R21, R21, 0xfffbffff, RZ, 0xc0, !PT ;  /* 0xfffbffff15157812 */ /* 0x000fe200078ec0ff */
[----:B------:R-:W-:-:S03]  /*280e0*/  ULDC UR29, c[0x0][0x248] ;  /* 0x00009200001d7ab9 */ /* 0x000fc60000000800 */
[----:B------:R1:W-:Y:S01]  /*280f0*/  STL [R1+0x1240], R174 ;  /* 0x001240ae01007387 */ /* 0x0003e20000100800 */
[----:B------:R-:W-:Y:S01]  /*28100*/  @P1 LOP3.LUT R21, R21, 0x40000, RZ, 0xfc, !PT ;  /* 0x0004000015151812 */ /* 0x000fe200078efcff */
[----:B-1----:R-:W-:-:S03]  /*28110*/  VIADD R174, R174, UR30 ;  /* 0x0000001eaeae7c36 */ /* 0x002fc60008000000 */
[----:B------:R-:W-:Y:S01]  /*28120*/  LOP3.LUT R21, R21, 0xfffdffff, RZ, 0xc0, !PT ;  /* 0xfffdffff15157812 */ /* 0x000fe200078ec0ff */
[----:B------:R-:W-:Y:S01]  /*28130*/  ULDC.64 UR30, c[0x0][0x228] ;  /* 0x00008a00001e7ab9 */ /* 0x000fe20000000a00 */
[----:B------:R1:W-:Y:S02]  /*28140*/  STL [R1+0x1244], R174 ;  /* 0x001244ae01007387 */ /* 0x0003e40000100800 */
[----:B------:R-:W-:Y:S01]  /*28150*/  @P0 LOP3.LUT R21, R21, 0x20000, RZ, 0xfc, !PT ;  /* 0x0002000015150812 */ /* 0x000fe200078efcff */
[----:B-1----:R-:W-:Y:S01]  /*28160*/  VIADD R174, R174, UR29 ;  /* 0x0000001daeae7c36 */ /* 0x002fe20008000000 */
[----:B------:R-:W-:-:S04]  /*28170*/  ULDC UR29, c[0x0][0x248] ;  /* 0x00009200001d7ab9 */ /* 0x000fc80000000800 */
[----:B------:R1:W-:Y:S02]  /*28180*/  STL [R1+0x124c], R174 ;  /* 0x00124cae01007387 */ /* 0x0003e40000100800 */
[----:B-1----:R-:W-:Y:S01]  /*28190*/  VIADD R174, R174, UR29 ;  /* 0x0000001daeae7c36 */ /* 0x002fe20008000000 */
[----:B------:R-:W-:Y:S02]  /*281a0*/  ULDC.64 UR28, c[0x0][0x228] ;  /* 0x00008a00001c7ab9 */ /* 0x000fe40000000a00 */
[----:B------:R-:W-:Y:S01]  /*281b0*/  ISETP.GE.AND P0, PT, R22, UR29, PT ;  /* 0x0000001d16007c0c */ /* 0x000fe2000bf06270 */
[----:B------:R-:W-:Y:S01]  /*281c0*/  VIADD R32, R23, 0x76 ;  /* 0x0000007617207836 */ /* 0x000fe20000000000 */
[----:B------:R-:W-:Y:S01]  /*281d0*/  LOP3.LUT R21, R21, 0xfffeffff, RZ, 0xc0, !PT ;  /* 0xfffeffff15157812 */ /* 0x000fe200078ec0ff */
[----:B------:R1:W-:Y:S01]  /*281e0*/  STL [R1+0x1250], R174 ;  /* 0x001250ae01007387 */ /* 0x0003e20000100800 */
[----:B------:R-:W-:Y:S01]  /*281f0*/  ISETP.LT.AND P3, PT, R155, UR33, !P0 ;  /* 0x000000219b007c0c */ /* 0x000fe2000c761270 */
[C---:B------:R-:W-:Y:S01]  /*28200*/  VIADD R33, R23.reuse, 0x75 ;  /* 0x0000007517217836 */ /* 0x040fe20000000000 */
[----:B------:R-:W-:Y:S01]  /*28210*/  ISETP.LT.AND P2, PT, R156, UR32, !P0 ;  /* 0x000000209c007c0c */ /* 0x000fe2000c741270 */
[----:B------:R-:W-:Y:S01]  /*28220*/  ULDC.64 UR32, c[0x0][0x228] ;  /* 0x00008a0000207ab9 */ /* 0x000fe20000000a00 */
[----:B------:R-:W-:Y:S01]  /*28230*/  ISETP.LT.AND P1, PT, R154, UR61, !P0 ;  /* 0x0000003d9a007c0c */ /* 0x000fe2000c721270 */
[----:B------:R-:W-:Y:S01]  /*28240*/  VIADD R34, R23, 0x74 ;  /* 0x0000007417227836 */ /* 0x000fe20000000000 */
[----:B------:R-:W-:Y:S01]  /*28250*/  LOP3.LUT R19, R19, 0x7fffffff, RZ, 0xc0, !PT ;  /* 0x7fffffff13137812 */ /* 0x000fe200078ec0ff */
[----:B------:R-:W-:Y:S01]  /*28260*/  VIADD R35, R23, 0x73 ;  /* 0x0000007317237836 */ /* 0x000fe20000000000 */
[----:B------:R-:W-:-:S05]  /*28270*/  ULDC UR29, c[0x0][0x228] ;  /* 0x00008a00001d7ab9 */ /* 0x000fca0000000800 */
[----:B------:R-:W-:Y:S01]  /*28280*/  @P3 LOP3.LUT R21, R21, 0x10000, RZ, 0xfc, !PT ;  /* 0x0001000015153812 */ /* 0x000fe200078efcff */
[----:B-1----:R-:W-:Y:S01]  /*28290*/  VIADD R174, R174, UR24 ;  /* 0x00000018aeae7c36 */ /* 0x002fe20008000000 */
[----:B------:R-:W-:Y:S01]  /*282a0*/  ISETP.LT.AND P0, PT, R152, UR30, !P0 ;  /* 0x0000001e98007c0c */ /* 0x000fe2000c701270 */
[----:B------:R-:W-:Y:S01]  /*282b0*/  ULDC UR24, c[0x0][0x248] ;  /* 0x0000920000187ab9 */ /* 0x000fe20000000800 */
[----:B------:R-:W-:Y:S01]  /*282c0*/  LOP3.LUT R21, R21, 0xffff7fff, RZ, 0xc0, !PT ;  /* 0xffff7fff15157812 */ /* 0x000fe200078ec0ff */
[C---:B------:R-:W-:Y:S01]  /*282d0*/  VIADD R36, R23.reuse, 0x72 ;  /* 0x0000007217247836 */ /* 0x040fe20000000000 */
[----:B------:R1:W-:Y:S01]  /*282e0*/  STL [R1+0x1254], R174 ;  /* 0x001254ae01007387 */ /* 0x0003e20000100800 */
[----:B------:R-:W-:Y:S01]  /*282f0*/  VIADD R37, R23, 0x71 ;  /* 0x0000007117257836 */ /* 0x000fe20000000000 */
[----:B------:R-:W-:Y:S01]  /*28300*/  @P2 LOP3.LUT R21, R21, 0x8000, RZ, 0xfc, !PT ;  /* 0x0000800015152812 */ /* 0x000fe200078efcff */
[----:B------:R-:W-:Y:S01]  /*28310*/  ULDC UR30, c[0x0][0x228] ;  /* 0x00008a00001e7ab9 */ /* 0x000fe20000000800 */
[C---:B------:R-:W-:Y:S01]  /*28320*/  VIADD R38, R23.reuse, 0x70 ;  /* 0x0000007017267836 */ /* 0x040fe20000000000 */
[----:B------:R-:W-:Y:S01]  /*28330*/  LOP3.LUT R18, R18, 0x7fffffff, RZ, 0xc0, !PT ;  /* 0x7fffffff12127812 */ /* 0x000fe200078ec0ff */
[----:B------:R-:W-:Y:S01]  /*28340*/  VIADD R39, R23, 0x6f ;  /* 0x0000006f17277836 */ /* 0x000fe20000000000 */
[----:B------:R-:W-:Y:S01]  /*28350*/  LOP3.LUT R21, R21, 0xffffbfff, RZ, 0xc0, !PT ;  /* 0xffffbfff15157812 */ /* 0x000fe200078ec0ff */
[----:B------:R-:W-:Y:S01]  /*28360*/  VIADD R40, R23, 0x6e ;  /* 0x0000006e17287836 */ /* 0x000fe20000000000 */
[----:B------:R-:W-:-:S02]  /*28370*/  ULDC UR61, c[0x0][0x22c] ;  /* 0x00008b00003d7ab9 */ /* 0x000fc40000000800 */
[----:B------:R-:W-:-:S04]  /*28380*/  @P1 LOP3.LUT R21, R21, 0x4000, RZ, 0xfc, !PT ;  /* 0x0000400015151812 */ /* 0x000fc800078efcff */
[----:B------:R-:W-:-:S04]  /*28390*/  LOP3.LUT R21, R21, 0xffffdfff, RZ, 0xc0, !PT ;  /* 0xffffdfff15157812 */ /* 0x000fc800078ec0ff */
[----:B------:R-:W-:Y:S02]  /*283a0*/  @P0 LOP3.LUT R21, R21, 0x2000, RZ, 0xfc, !PT ;  /* 0x0000200015150812 */ /* 0x000fe400078efcff */
[----:B------:R-:W-:Y:S01]  /*283b0*/  ISETP.GE.AND P0, PT, R24, UR41, PT ;  /* 0x0000002918007c0c */ /* 0x000fe2000bf06270 */
[----:B------:R-:W-:-:S03]  /*283c0*/  ULDC.64 UR40, c[0x0][0x228] ;  /* 0x00008a0000287ab9 */ /* 0x000fc60000000a00 */
[----:B------:R-:W-:Y:S01]  /*283d0*/  ISETP.LT.AND P3, PT, R155, UR58, !P0 ;  /* 0x0000003a9b007c0c */ /* 0x000fe2000c761270 */
[----:B-1----:R-:W-:Y:S01]  /*283e0*/  VIADD R174, R174, UR24 ;  /* 0x00000018aeae7c36 */ /* 0x002fe20008000000 */
[----:B------:R-:W-:Y:S01]  /*283f0*/  ISETP.LT.AND P2, PT, R156, UR59, !P0 ;  /* 0x0000003b9c007c0c */ /* 0x000fe2000c741270 */
[----:B------:R-:W-:Y:S01]  /*28400*/  ULDC UR24, c[0x0][0x248] ;  /* 0x0000920000187ab9 */ /* 0x000fe20000000800 */
[----:B------:R-:W-:Y:S01]  /*28410*/  LOP3.LUT R21, R21, 0xffffefff, RZ, 0xc0, !PT ;  /* 0xffffefff15157812 */ /* 0x000fe200078ec0ff */
[C---:B------:R-:W-:Y:S01]  /*28420*/  VIADD R41, R23.reuse, 0x6d ;  /* 0x0000006d17297836 */ /* 0x040fe20000000000 */
[----:B------:R-:W-:Y:S01]  /*28430*/  ISETP.LT.AND P1, PT, R154, UR60, !P0 ;  /* 0x0000003c9a007c0c */ /* 0x000fe2000c721270 */
[----:B------:R1:W-:Y:S01]  /*28440*/  STL [R1+0x1258], R174 ;  /* 0x001258ae01007387 */ /* 0x0003e20000100800 */
[C---:B------:R-:W-:Y:S01]  /*28450*/  VIADD R42, R23.reuse, 0x6c ;  /* 0x0000006c172a7836 */ /* 0x040fe20000000000 */
[----:B------:R-:W-:Y:S01]  /*28460*/  ULDC UR59, c[0x0][0x228] ;  /* 0x00008a00003b7ab9 */ /* 0x000fe20000000800 */
[----:B------:R-:W-:Y:S01]  /*28470*/  VIADD R43, R23, 0x6b ;  /* 0x0000006b172b7836 */ /* 0x000fe20000000000 */
[----:B------:R-:W-:-:S02]  /*28480*/  ULDC UR58, c[0x0][0x228] ;  /* 0x00008a00003a7ab9 */ /* 0x000fc40000000800 */
[----:B------:R-:W-:Y:S01]  /*28490*/  @P3 LOP3.LUT R21, R21, 0x1000, RZ, 0xfc, !PT ;  /* 0x0000100015153812 */ /* 0x000fe200078efcff */
[----:B------:R-:W-:Y:S01]  /*284a0*/  VIADD R44, R23, 0x6a ;  /* 0x0000006a172c7836 */ /* 0x000fe20000000000 */
[----:B------:R-:W-:Y:S02]  /*284b0*/  ULDC UR60, c[0x0][0x22c] ;  /* 0x00008b00003c7ab9 */ /* 0x000fe40000000800 */
[----:B------:R-:W-:-:S04]  /*284c0*/  LOP3.LUT R21, R21, 0xfffff7ff, RZ, 0xc0, !PT ;  /* 0xfffff7ff15157812 */ /* 0x000fc800078ec0ff */
[----:B------:R-:W-:Y:S02]  /*284d0*/  @P2 LOP3.LUT R21, R21, 0x800, RZ, 0xfc, !PT ;  /* 0x0000080015152812 */ /* 0x000fe400078efcff */
[----:B------:R-:W-:Y:S01]  /*284e0*/  ISETP.LT.AND P0, PT, R152, UR32, !P0 ;  /* 0x0000002098007c0c */ /* 0x000fe2000c701270 */
[----:B-1----:R-:W-:Y:S01]  /*284f0*/  VIADD R174, R174, UR24 ;  /* 0x00000018aeae7c36 */ /* 0x002fe20008000000 */
[----:B------:R-:W-:Y:S01]  /*28500*/  LOP3.LUT R21, R21, 0xfffffbff, RZ, 0xc0, !PT ;  /* 0xfffffbff15157812 */ /* 0x000fe200078ec0ff */
[----:B------:R-:W-:Y:S01]  /*28510*/  ULDC UR24, c[0x0][0x248] ;  /* 0x0000920000187ab9 */ /* 0x000fe20000000800 */
[----:B------:R-:W-:Y:S02]  /*28520*/  ULDC UR32, c[0x0][0x228] ;  /* 0x00008a0000207ab9 */ /* 0x000fe40000000800 */
[----:B------:R-:W-:-:S04]  /*28530*/  @P1 LOP3.LUT R21, R21, 0x400, RZ, 0xfc, !PT ;  /* 0x0000040015151812 */ /* 0x000fc800078efcff */
[----:B------:R-:W-:-:S04]  /*28540*/  LOP3.LUT R21, R21, 0xfffffdff, RZ, 0xc0, !PT ;  /* 0xfffffdff15157812 */ /* 0x000fc800078ec0ff */
[----:B------:R-:W-:Y:S02]  /*28550*/  @P0 LOP3.LUT R21, R21, 0x200, RZ, 0xfc, !PT ;  /* 0x0000020015150812 */ /* 0x000fe400078efcff */
[----:B------:R-:W-:-:S04]  /*28560*/  ISETP.GE.AND P0, PT, R25, UR25, PT ;  /* 0x0000001919007c0c */ /* 0x000fc8000bf06270 */
[----:B------:R-:W-:Y:S01]  /*28570*/  ISETP.LT.AND P3, PT, R155, UR54, !P0 ;  /* 0x000000369b007c0c */ /* 0x000fe2000c761270 */
[----:B------:R1:W-:Y:S01]  /*28580*/  STL [R1+0x125c], R174 ;  /* 0x00125cae01007387 */ /* 0x0003e20000100800 */
[----:B------:R-:W-:Y:S01]  /*28590*/  ISETP.LT.AND P2, PT, R156, UR56, !P0 ;  /* 0x000000389c007c0c */ /* 0x000fe2000c741270 */
[----:B------:R-:W-:Y:S01]  /*285a0*/  ULDC UR54, c[0x0][0x228] ;  /* 0x00008a0000367ab9 */ /* 0x000fe20000000800 */
[----:B------:R-:W-:Y:S01]  /*285b0*/  LOP3.LUT R21, R21, 0xfffffeff, RZ, 0xc0, !PT ;  /* 0xfffffeff15157812 */ /* 0x000fe200078ec0ff */
[C---:B------:R-:W-:Y:S01]  /*285c0*/  VIADD R45, R23.reuse, 0x69 ;  /* 0x00000069172d7836 */ /* 0x040fe20000000000 */
[----:B------:R-:W-:Y:S01]  /*285d0*/  ISETP.LT.AND P1, PT, R154, UR55, !P0 ;  /* 0x000000379a007c0c */ /* 0x000fe2000c721270 */
[----:B------:R-:W-:Y:S01]  /*285e0*/  ULDC UR55, c[0x0][0x228] ;  /* 0x00008a0000377ab9 */ /* 0x000fe20000000800 */
[----:B------:R-:W-:Y:S01]  /*285f0*/  VIADD R46, R23, 0x68 ;  /* 0x00000068172e7836 */ /* 0x000fe20000000000 */
[----:B------:R-:W-:-:S04]  /*28600*/  ULDC UR56, c[0x0][0x228] ;  /* 0x00008a0000387ab9 */ /* 0x000fc80000000800 */
[----:B------:R-:W-:-:S04]  /*28610*/  @P3 LOP3.LUT R21, R21, 0x100, RZ, 0xfc, !PT ;  /* 0x0000010015153812 */ /* 0x000fc800078efcff */
        /* <DEDUP_REMOVED lines=16> */
[----:B------:R-:W-:Y:S01]  /*28720*/  ULDC UR47, c[0x0][0x228] ;  /* 0x00008a00002f7ab9 */ /* 0x000fe20000000800 */
[----:B------:R-:W-:Y:S01]  /*28730*/  ISETP.LT.AND P1, PT, R154, UR52, !P0 ;  /* 0x000000349a007c0c */ /* 0x000fe2000c721270 */
[----:B------:R-:W-:-:S06]  /*28740*/  ULDC UR52, c[0x0][0x228] ;  /* 0x00008a0000347ab9 */ /* 0x000fcc0000000800 */
[----:B------:R-:W-:Y:S01]  /*28750*/  @P3 LOP3.LUT R21, R21, 0x10, RZ, 0xfc, !PT ;  /* 0x0000001015153812 */ /* 0x000fe200078efcff */
[----:B-1----:R-:W-:Y:S01]  /*28760*/  VIADD R174, R174, UR24 ;  /* 0x00000018aeae7c36 */ /* 0x002fe20008000000 */
[----:B------:R-:W-:Y:S02]  /*28770*/  ULDC UR24, c[0x0][0x248] ;  /* 0x0000920000187ab9 */ /* 0x000fe40000000800 */
[----:B------:R-:W-:Y:S01]  /*28780*/  LOP3.LUT R21, R21, 0xfffffff7, RZ, 0xc0, !PT ;  /* 0xfffffff715157812 */ /* 0x000fe200078ec0ff */
[----:B------:R-:W-:Y:S01]  /*28790*/  VIADD R24, R174, UR24 ;  /* 0x00000018ae187c36 */ /* 0x000fe20008000000 */
[----:B------:R-:W-:Y:S02]  /*287a0*/  ULDC.64 UR24, c[0x0][0x228] ;  /* 0x00008a0000187ab9 */ /* 0x000fe40000000a00 */
[----:B------:R-:W-:Y:S02]  /*287b0*/  @P2 LOP3.LUT R21, R21, 0x8, RZ, 0xfc, !PT ;  /* 0x0000000815152812 */ /* 0x000fe400078efcff */
[----:B------:R-:W-:Y:S01]  /*287c0*/  ISETP.LT.AND P0, PT, R152, UR24, !P0 ;  /* 0x0000001898007c0c */ /* 0x000fe2000c701270 */
[----:B------:R-:W-:Y:S01]  /*287d0*/  STL [R1+0x1264], R174 ;  /* 0x001264ae01007387 */ /* 0x000fe20000100800 */
[----:B------:R-:W-:Y:S01]  /*287e0*/  LOP3.LUT R21, R21, 0xfffffffb, RZ, 0xc0, !PT ;  /* 0xfffffffb15157812 */ /* 0x000fe200078ec0ff */
[----:B------:R-:W-:-:S03]  /*287f0*/  ULDC UR24, c[0x0][0x248] ;  /* 0x0000920000187ab9 */ /* 0x000fc60000000800 */
[----:B------:R-:W-:-:S04]  /*28800*/  @P1 LOP3.LUT R21, R21, 0x4, RZ, 0xfc, !PT ;  /* 0x0000000415151812 */ /* 0x000fc800078efcff */
[----:B------:R-:W-:-:S04]  /*28810*/  LOP3.LUT R21, R21, 0xfffffffd, RZ, 0xc0, !PT ;  /* 0xfffffffd15157812 */ /* 0x000fc800078ec0ff */
[----:B------:R-:W-:Y:S02]  /*28820*/  @P0 LOP3.LUT R21, R21, 0x2, RZ, 0xfc, !PT ;  /* 0x0000000215150812 */ /* 0x000fe400078efcff */
[----:B------:R-:W-:Y:S01]  /*28830*/  ISETP.GE.AND P0, PT, R27, UR31, PT ;  /* 0x0000001f1b007c0c */ /* 0x000fe2000bf06270 */
[----:B------:R1:W-:Y:S01]  /*28840*/  STL [R1+0x1268], R24 ;  /* 0x0012681801007387 */ /* 0x0003e20000100800 */
[----:B------:R-:W-:Y:S01]  /*28850*/  LOP3.LUT R21, R21, 0xfffffffe, RZ, 0xc0, !PT ;  /* 0xfffffffe15157812 */ /* 0x000fe200078ec0ff */
[----:B------:R-:W-:Y:S01]  /*28860*/  ULDC UR31, c[0x0][0x228] ;  /* 0x00008a00001f7ab9 */ /* 0x000fe20000000800 */
[----:B------:R-:W-:Y:S01]  /*28870*/  ISETP.LT.AND P2, PT, R156, UR49, !P0 ;  /* 0x000000319c007c0c */ /* 0x000fe2000c741270 */
[----:B------:R-:W-:Y:S01]  /*28880*/  ULDC UR49, c[0x0][0x228] ;  /* 0x00008a0000317ab9 */ /* 0x000fe20000000800 */
[----:B------:R-:W-:Y:S01]  /*28890*/  ISETP.LT.AND P1, PT, R154, UR50, !P0 ;  /* 0x000000329a007c0c */ /* 0x000fe2000c721270 */
[----:B------:R-:W-:Y:S01]  /*288a0*/  ULDC UR50, c[0x0][0x228] ;  /* 0x00008a0000327ab9 */ /* 0x000fe20000000800 */
[----:B------:R-:W-:Y:S01]  /*288b0*/  ISETP.LT.AND P3, PT, R155, UR48, !P0 ;  /* 0x000000309b007c0c */ /* 0x000fe2000c761270 */
[----:B------:R-:W-:Y:S01]  /*288c0*/  ULDC UR48, c[0x0][0x228] ;  /* 0x00008a0000307ab9 */ /* 0x000fe20000000800 */
[----:B------:R-:W-:Y:S01]  /*288d0*/  ISETP.LT.AND P0, PT, R152, UR51, !P0 ;  /* 0x0000003398007c0c */ /* 0x000fe2000c701270 */
[----:B-1----:R-:W-:Y:S01]  /*288e0*/  VIADD R24, R24, UR24 ;  /* 0x0000001818187c36 */ /* 0x002fe20008000000 */
[----:B------:R-:W-:Y:S01]  /*288f0*/  ULDC UR24, c[0x0][0x228] ;  /* 0x00008a0000187ab9 */ /* 0x000fe20000000800 */
[----:B------:R-:W-:-:S04]  /*28900*/  ULDC UR51, c[0x0][0x228] ;  /* 0x00008a0000337ab9 */ /* 0x000fc80000000800 */
[----:B------:R-:W-:-:S04]  /*28910*/  @P2 LOP3.LUT R20, R20, 0x80000000, RZ, 0xfc, !PT ;  /* 0x8000000014142812 */ /* 0x000fc800078efcff */
[----:B------:R-:W-:-:S04]  /*28920*/  LOP3.LUT R20, R20, 0xbfffffff, RZ, 0xc0, !PT ;  /* 0xbfffffff14147812 */ /* 0x000fc800078ec0ff */
[----:B------:R-:W-:-:S04]  /*28930*/  @P1 LOP3.LUT R20, R20, 0x40000000, RZ, 0xfc, !PT ;  /* 0x4000000014141812 */ /* 0x000fc800078efcff */
[----:B------:R-:W-:Y:S01]  /*28940*/  LOP3.LUT R20, R20, 0xdfffffff, RZ, 0xc0, !PT ;  /* 0xdfffffff14147812 */ /* 0x000fe200078ec0ff */
[----:B------:R1:W-:Y:S03]  /*28950*/  STL [R1+0x126c], R24 ;  /* 0x00126c1801007387 */ /* 0x0003e60000100800 */
[----:B------:R-:W-:Y:S02]  /*28960*/  @P0 LOP3.LUT R20, R20, 0x20000000, RZ, 0xfc, !PT ;  /* 0x2000000014140812 */ /* 0x000fe400078efcff */
[----:B------:R-:W-:Y:S01]  /*28970*/  ISETP.GE.AND P0, PT, R28, UR33, PT ;  /* 0x000000211c007c0c */ /* 0x000fe2000bf06270 */
[----:B------:R-:W-:Y:S01]  /*28980*/  ULDC UR33, c[0x0][0x228] ;  /* 0x00008a0000217ab9 */ /* 0x000fe20000000800 */
[----:B------:R-:W-:Y:S01]  /*28990*/  @P3 LOP3.LUT R21, R21, 0x1, RZ, 0xfc, !PT ;  /* 0x0000000115153812 */ /* 0x000fe200078efcff */
[----:B-1----:R-:W-:Y:S01]  /*289a0*/  VIADD R24, R24, UR26 ;  /* 0x0000001a18187c36 */ /* 0x002fe20008000000 */
[----:B------:R-:W-:-:S02]  /*289b0*/  ULDC.64 UR26, c[0x0][0x228] ;  /* 0x00008a00001a7ab9 */ /* 0x000fc40000000a00 */
[----:B------:R-:W-:Y:S01]  /*289c0*/  ISETP.LT.AND P3, PT, R155, UR26, !P0 ;  /* 0x0000001a9b007c0c */ /* 0x000fe2000c761270 */
[----:B------:R-:W-:Y:S01]  /*289d0*/  ULDC UR26, c[0x0][0x22c] ;  /* 0x00008b00001a7ab9 */ /* 0x000fe20000000800 */
[----:B------:R-:W-:Y:S01]  /*289e0*/  ISETP.LT.AND P2, PT, R156, UR15, !P0 ;  /* 0x0000000f9c007c0c */ /* 0x000fe2000c741270 */
[----:B------:R-:W-:Y:S01]  /*289f0*/  ULDC UR15, c[0x0][0x248] ;  /* 0x00009200000f7ab9 */ /* 0x000fe20000000800 */
[----:B------:R-:W-:Y:S02]  /*28a00*/  LOP3.LUT R20, R20, 0xefffffff, RZ, 0xc0, !PT ;  /* 0xefffffff14147812 */ /* 0x000fe400078ec0ff */
[----:B------:R-:W-:Y:S01]  /*28a10*/  ISETP.LT.AND P1, PT, R154, UR20, !P0 ;  /* 0x000000149a007c0c */ /* 0x000fe2000c721270 */
[----:B------:R1:W-:Y:S06]  /*28a20*/  STL [R1+0x1278], R24 ;  /* 0x0012781801007387 */ /* 0x0003ec0000100800 */
[----:B------:R-:W-:Y:S01]  /*28a30*/  @P3 LOP3.LUT R20, R20, 0x10000000, RZ, 0xfc, !PT ;  /* 0x1000000014143812 */ /* 0x000fe200078efcff */
[----:B------:R-:W-:-:S03]  /*28a40*/  ULDC UR20, c[0x0][0x228] ;  /* 0x00008a0000147ab9 */ /* 0x000fc60000000800 */
        /* <DEDUP_REMOVED lines=19> */
[----:B------:R-:W-:-:S08]  /*28b80*/  ULDC UR18, c[0x0][0x228] ;  /* 0x00008a0000127ab9 */ /* 0x000fd00000000800 */
        /* <DEDUP_REMOVED lines=14> */
[----:B------:R-:W-:Y:S01]  /*28c70*/  VIADD R47, R23, 0x67 ;  /* 0x00000067172f7836 */ /* 0x000fe20000000000 */
[----:B------:R-:W-:Y:S01]  /*28c80*/  ISETP.LT.AND P3, PT, R155, UR12, !P0 ;  /* 0x0000000c9b007c0c */ /* 0x000fe2000c761270 */
[----:B------:R-:W-:Y:S01]  /*28c90*/  ULDC UR12, c[0x0][0x248] ;  /* 0x00009200000c7ab9 */ /* 0x000fe20000000800 */
[----:B------:R-:W-:Y:S01]  /*28ca0*/  ISETP.LT.AND P2, PT, R156, UR13, !P0 ;  /* 0x0000000d9c007c0c */ /* 0x000fe2000c741270 */
[----:B------:R-:W-:Y:S01]  /*28cb0*/  ULDC UR13, c[0x0][0x228] ;  /* 0x00008a00000d7ab9 */ /* 0x000fe20000000800 */
[----:B------:R-:W-:Y:S01]  /*28cc0*/  ISETP.LT.AND P1, PT, R154, UR14, !P0 ;  /* 0x0000000e9a007c0c */ /* 0x000fe2000c721270 */
[----:B------:R-:W-:Y:S01]  /*28cd0*/  ULDC UR14, c[0x0][0x228] ;  /* 0x00008a00000e7ab9 */ /* 0x000fe20000000800 */
[----:B------:R-:W-:-:S07]  /*28ce0*/  ULDC UR25, c[0x0][0x228] ;  /* 0x00008a0000197ab9 */ /* 0x000fce0000000800 */
        /* <DEDUP_REMOVED lines=33> */
[----:B------:R-:W-:-:S03]  /*28f00*/  ULDC UR4, c[0x0][0x248] ;  /* 0x0000920000047ab9 */ /* 0x000fc60000000800 */
[----:B------:R-:W-:Y:S01]  /*28f10*/  ISETP.LT.AND P3, PT, R155, UR19, !P0 ;  /* 0x000000139b007c0c */ /* 0x000fe2000c761270 */
[----:B------:R1:W-:Y:S01]  /*28f20*/  STL [R1+0x1288], R24 ;  /* 0x0012881801007387 */ /* 0x0003e20000100800 */
[----:B------:R-:W-:Y:S01]  /*28f30*/  ISETP.LT.AND P2, PT, R156, UR5, !P0 ;  /* 0x000000059c007c0c */ /* 0x000fe2000c741270 */
[----:B------:R-:W-:Y:S01]  /*28f40*/  ULDC UR19, c[0x0][0x228] ;  /* 0x00008a0000137ab9 */ /* 0x000fe20000000800 */
[----:B------:R-:W-:Y:S02]  /*28f50*/  LOP3.LUT R20, R20, 0xffffefff, RZ, 0xc0, !PT ;  /* 0xffffefff14147812 */ /* 0x000fe400078ec0ff */
[----:B------:R-:W-:Y:S01]  /*28f60*/  ISETP.LT.AND P1, PT, R154, UR43, !P0 ;  /* 0x0000002b9a007c0c */ /* 0x000fe2000c721270 */
[----:B------:R-:W-:-:S06]  /*28f70*/  ULDC UR43, c[0x0][0x228] ;  /* 0x00008a00002b7ab9 */ /* 0x000fcc0000000800 */
        /* <DEDUP_REMOVED lines=16> */
[C---:B------:R-:W-:Y:S01]  /*29080*/  VIADD R48, R23.reuse, 0x66 ;  /* 0x0000006617307836 */ /* 0x040fe20000000000 */
[----:B------:R-:W-:Y:S01]  /*29090*/  ISETP.LT.AND P2, PT, R156, UR22, !P0 ;  /* 0x000000169c007c0c */ /* 0x000fe2000c741270 */
[----:B------:R-:W-:Y:S01]  /*290a0*/  ULDC UR22, c[0x0][0x228] ;  /* 0x00008a0000167ab9 */ /* 0x000fe20000000800 */
[----:B------:R-:W-:Y:S01]  /*290b0*/  ISETP.LT.AND P1, PT, R154, UR37, !P0 ;  /* 0x000000259a007c0c */ /* 0x000fe2000c721270 */
[----:B------:R-:W-:Y:S01]  /*290c0*/  ULDC UR37, c[0x0][0x228] ;  /* 0x00008a0000257ab9 */ /* 0x000fe20000000800 */
[----:B------:R-:W-:Y:S01]  /*290d0*/  VIADD R49, R23, 0x65 ;  /* 0x0000006517317836 */ /* 0x000fe20000000000 */
[----:B------:R-:W-:Y:S01]  /*290e0*/  LOP3.LUT R17, R17, 0x7fffffff, RZ, 0xc0, !PT ;  /* 0x7fffffff11117812 */ /* 0x000fe200078ec0ff */
[----:B-1----:R-:W-:Y:S01]  /*290f0*/  VIADD R24, R24, UR4 ;  /* 0x0000000418187c36 */ /* 0x002fe20008000000 */
[----:B------:R-:W-:-:S04]  /*29100*/  ULDC UR45, c[0x0][0x228] ;  /* 0x00008a00002d7ab9 */ /* 0x000fc80000000800 */
[----:B------:R-:W-:Y:S01]  /*29110*/  @P3 LOP3.LUT R20, R20, 0x100, RZ, 0xfc, !PT ;  /* 0x0000010014143812 */ /* 0x000fe200078efcff */
[----:B------:R-:W-:-:S03]  /*29120*/  ULDC.64 UR4, c[0x0][0x228] ;  /* 0x00008a0000047ab9 */ /* 0x000fc60000000a00 */
[----:B------:R-:W-:-:S04]  /*29130*/  LOP3.LUT R20, R20, 0xffffff7f, RZ, 0xc0, !PT ;  /* 0xffffff7f14147812 */ /* 0x000fc800078ec0ff */
[----:B------:R-:W-:Y:S02]  /*29140*/  @P2 LOP3.LUT R20, R20, 0x80, RZ, 0xfc, !PT ;  /* 0x0000008014142812 */ /* 0x000fe400078efcff */
[----:B------:R-:W-:Y:S01]  /*29150*/  ISETP.LT.AND P0, PT, R152, UR39, !P0 ;  /* 0x0000002798007c0c */ /* 0x000fe2000c701270 */
[----:B------:R1:W-:Y:S01]  /*29160*/  STL [R1+0x1290], R24 ;  /* 0x0012901801007387 */ /* 0x0003e20000100800 */
[----:B------:R-:W-:Y:S01]  /*29170*/  LOP3.LUT R20, R20, 0xffffffbf, RZ, 0xc0, !PT ;  /* 0xffffffbf14147812 */ /* 0x000fe200078ec0ff */
[----:B------:R-:W-:-:S03]  /*29180*/  ULDC UR39, c[0x0][0x228] ;  /* 0x00008a0000277ab9 */ /* 0x000fc60000000800 */
[----:B------:R-:W-:-:S04]  /*29190*/  @P1 LOP3.LUT R20, R20, 0x40, RZ, 0xfc, !PT ;  /* 0x0000004014141812 */ /* 0x000fc800078efcff */
[----:B------:R-:W-:-:S04]  /*291a0*/  LOP3.LUT R20, R20, 0xffffffdf, RZ, 0xc0, !PT ;  /* 0xffffffdf14147812 */ /* 0x000fc800078ec0ff */
[----:B------:R-:W-:Y:S02]  /*291b0*/  @P0 LOP3.LUT R20, R20, 0x20, RZ, 0xfc, !PT ;  /* 0x0000002014140812 */ /* 0x000fe400078efcff */
[----:B------:R-:W-:-:S04]  /*291c0*/  ISETP.GE.AND P0, PT, R34, UR5, PT ;  /* 0x0000000522007c0c */ /* 0x000fc8000bf06270 */
[----:B------:R-:W-:Y:S01]  /*291d0*/  ISETP.LT.AND P3, PT, R155, UR4, !P0 ;  /* 0x000000049b007c0c */ /* 0x000fe2000c761270 */
[----:B------:R-:W-:Y:S01]  /*291e0*/  ULDC UR4, c[0x0][0x248] ;  /* 0x0000920000047ab9 */ /* 0x000fe20000000800 */
[----:B------:R-:W-:Y:S02]  /*291f0*/  ISETP.LT.AND P2, PT, R156, UR57, !P0 ;  /* 0x000000399c007c0c */ /* 0x000fe4000c741270 */
[----:B------:R-:W-:Y:S02]  /*29200*/  LOP3.LUT R20, R20, 0xffffffef, RZ, 0xc0, !PT ;  /* 0xffffffef14147812 */ /* 0x000fe400078ec0ff */
[----:B------:R-:W-:Y:S01]  /*29210*/  ISETP.LT.AND P1, PT, R154, UR8, !P0 ;  /* 0x000000089a007c0c */ /* 0x000fe2000c721270 */
[----:B-1----:R-:W-:Y:S01]  /*29220*/  VIADD R24, R24, UR4 ;  /* 0x0000000418187c36 */ /* 0x002fe20008000000 */
[----:B------:R-:W-:Y:S01]  /*29230*/  LOP3.LUT R16, R16, 0x7fffffff, RZ, 0xc0, !PT ;  /* 0x7fffffff10107812 */ /* 0x000fe200078ec0ff */
[----:B------:R-:W-:Y:S01]  /*29240*/  ULDC.64 UR4, c[0x0][0x228] ;  /* 0x00008a0000047ab9 */ /* 0x000fe20000000a00 */
[----:B------:R-:W-:Y:S01]  /*29250*/  VIADD R50, R23, 0x64 ;  /* 0x0000006417327836 */ /* 0x000fe20000000000 */
[----:B------:R-:W-:-:S02]  /*29260*/  ULDC UR57, c[0x0][0x228] ;  /* 0x00008a0000397ab9 */ /* 0x000fc40000000800 */
[----:B------:R-:W-:Y:S01]  /*29270*/  @P3 LOP3.LUT R20, R20, 0x10, RZ, 0xfc, !PT ;  /* 0x0000001014143812 */ /* 0x000fe200078efcff */
[----:B------:R-:W-:-:S03]  /*29280*/  ULDC UR8, c[0x0][0x228] ;  /* 0x00008a0000087ab9 */ /* 0x000fc60000000800 */
        /* <DEDUP_REMOVED lines=12> */
[----:B------:R-:W-:Y:S01]  /*29350*/  ISETP.LT.AND P1, PT, R154, UR46, !P0 ;  /* 0x0000002e9a007c0c */ /* 0x000fe2000c721270 */
[----:B------:R-:W-:Y:S01]  /*29360*/  ULDC UR46, c[0x0][0x22c] ;  /* 0x00008b00002e7ab9 */ /* 0x000fe20000000800 */
[----:B------:R-:W-:Y:S01]  /*29370*/  ISETP.LT.AND P3, PT, R155, UR4, !P0 ;  /* 0x000000049b007c0c */ /* 0x000fe2000c761270 */
[----:B------:R-:W-:Y:S01]  /*29380*/  ULDC UR4, c[0x0][0x248] ;  /* 0x0000920000047ab9 */ /* 0x000fe20000000800 */
[----:B------:R-:W-:-:S07]  /*29390*/  ISETP.LT.AND P0, PT, R152, UR41, !P0 ;  /* 0x0000002998007c0c */ /* 0x000fce000c701270 */
[----:B------:R-:W-:Y:S02]  /*293a0*/  @P2 LOP3.LUT R19, R19, 0x80000000, RZ, 0xfc, !PT ;  /* 0x8000000013132812 */ /* 0x000fe400078efcff */
[----:B------:R-:W-:Y:S01]  /*293b0*/  LOP3.LUT R20, R20, 0xfffffffe, RZ, 0xc0, !PT ;  /* 0xfffffffe14147812 */ /* 0x000fe200078ec0ff */
        /* <DEDUP_REMOVED lines=8> */
[----:B------:R-:W-:Y:S01]  /*29440*/  ULDC UR46, c[0x0][0x228] ;  /* 0x00008a00002e7ab9 */ /* 0x000fe20000000800 */
[----:B------:R-:W-:Y:S02]  /*29450*/  @P3 LOP3.LUT R20, R20, 0x1, RZ, 0xfc, !PT ;  /* 0x0000000114143812 */ /* 0x000fe400078efcff */
[----:B------:R-:W-:Y:S01]  /*29460*/  ISETP.LT.AND P3, PT, R155, UR42, !P0 ;  /* 0x0000002a9b007c0c */ /* 0x000fe2000c761270 */
[----:B------:R1:W-:Y:S01]  /*29470*/  STL [R1+0x1298], R24 ;  /* 0x0012981801007387 */ /* 0x0003e20000100800 */
[----:B------:R-:W-:Y:S01]  /*29480*/  ISETP.LT.AND P2, PT, R156, UR44, !P0 ;  /* 0x0000002c9c007c0c */ /* 0x000fe2000c741270 */
[----:B------:R-:W-:Y:S01]  /*29490*/  VIADD R51, R23, 0x63 ;  /* 0x0000006317337836 */ /* 0x000fe20000000000 */
[----:B------:R-:W-:Y:S01]  /*294a0*/  LOP3.LUT R19, R19, 0xefffffff, RZ, 0xc0, !PT ;  /* 0xefffffff13137812 */ /* 0x000fe200078ec0ff */
[C---:B------:R-:W-:Y:S01]  /*294b0*/  VIADD R52, R23.reuse, 0x62 ;  /* 0x0000006217347836 */ /* 0x040fe20000000000 */
[----:B------:R-:W-:Y:S01]  /*294c0*/  ISETP.LT.AND P1, PT, R154, UR43, !P0 ;  /* 0x0000002b9a007c0c */ /* 0x000fe2000c721270 */
[----:B------:R-:W-:Y:S01]  /*294d0*/  ULDC UR42, c[0x0][0x228] ;  /* 0x00008a00002a7ab9 */ /* 0x000fe20000000800 */
[----:B------:R-:W-:Y:S01]  /*294e0*/  VIADD R53, R23, 0x61 ;  /* 0x0000006117357836 */ /* 0x000fe20000000000 */
[----:B------:R-:W-:-:S04]  /*294f0*/  ULDC UR44, c[0x0][0x228] ;  /* 0x00008a00002c7ab9 */ /* 0x000fc80000000800 */
[----:B------:R-:W-:Y:S01]  /*29500*/  @P3 LOP3.LUT R19, R19, 0x10000000, RZ, 0xfc, !PT ;  /* 0x1000000013133812 */ /* 0x000fe200078efcff */
[----:B-1----:R-:W-:Y:S01]  /*29510*/  VIADD R24, R24, UR4 ;  /* 0x0000000418187c36 */ /* 0x002fe20008000000 */
[----:B------:R-:W-:Y:S01]  /*29520*/  ISETP.LT.AND P0, PT, R152, UR46, !P0 ;  /* 0x0000002e98007c0c */ /* 0x000fe2000c701270 */
[----:B------:R-:W-:Y:S01]  /*29530*/  ULDC UR46, c[0x0][0x22c] ;  /* 0x00008b00002e7ab9 */ /* 0x000fe20000000800 */
[----:B------:R-:W-:Y:S01]  /*29540*/  LOP3.LUT R19, R19, 0xf7ffffff, RZ, 0xc0, !PT ;  /* 0xf7ffffff13137812 */ /* 0x000fe200078ec0ff */
[----:B------:R-:W-:Y:S01]  /*29550*/  ULDC UR4, c[0x0][0x248] ;  /* 0x0000920000047ab9 */ /* 0x000fe20000000800 */
[----:B------:R-:W-:Y:S01]  /*29560*/  VIADD R54, R23, 0x60 ;  /* 0x0000006017367836 */ /* 0x000fe20000000000 */
[----:B------:R-:W-:Y:S01]  /*29570*/  ULDC UR43, c[0x0][0x228] ;  /* 0x00008a00002b7ab9 */ /* 0x000fe20000000800 */
[----:B------:R-:W-:-:S04]  /*29580*/  @P2 LOP3.LUT R19, R19, 0x8000000, RZ, 0xfc, !PT ;  /* 0x0800000013132812 */ /* 0x000fc800078efcff */
[----:B------:R-:W-:-:S04]  /*29590*/  LOP3.LUT R19, R19, 0xfbffffff, RZ, 0xc0, !PT ;  /* 0xfbffffff13137812 */ /* 0x000fc800078ec0ff */
        /* <DEDUP_REMOVED lines=19> */
[----:B------:R-:W-:Y:S01]  /*296d0*/  ULDC.64 UR4, c[0x0][0x228] ;  /* 0x00008a0000047ab9 */ /* 0x000fe20000000a00 */
[----:B------:R-:W-:Y:S02]  /*296e0*/  ULDC UR40, c[0x0][0x228] ;  /* 0x00008a0000287ab9 */ /* 0x000fe40000000800 */
[----:B------:R-:W-:-:S04]  /*296f0*/  @P1 LOP3.LUT R19, R19, 0x400000, RZ, 0xfc, !PT ;  /* 0x0040000013131812 */ /* 0x000fc800078efcff */
[----:B------:R-:W-:-:S04]  /*29700*/  LOP3.LUT R19, R19, 0xffdfffff, RZ, 0xc0, !PT ;  /* 0xffdfffff13137812 */ /* 0x000fc800078ec0ff */
[----:B------:R-:W-:Y:S02]  /*29710*/  @P0 LOP3.LUT R19, R19, 0x200000, RZ, 0xfc, !PT ;  /* 0x0020000013130812 */ /* 0x000fe400078efcff */
[----:B------:R-:W-:-:S04]  /*29720*/  ISETP.GE.AND P0, PT, R38, UR5, PT ;  /* 0x0000000526007c0c */ /* 0x000fc8000bf06270 */
[----:B------:R-:W-:Y:S01]  /*29730*/  ISETP.LT.AND P3, PT, R155, UR4, !P0 ;  /* 0x000000049b007c0c */ /* 0x000fe2000c761270 */
[----:B------:R-:W-:Y:S01]  /*29740*/  ULDC UR4, c[0x0][0x248] ;  /* 0x0000920000047ab9 */ /* 0x000fe20000000800 */
[----:B------:R-:W-:Y:S01]  /*29750*/  ISETP.LT.AND P2, PT, R156, UR55, !P0 ;  /* 0x000000379c007c0c */ /* 0x000fe2000c741270 */
[----:B------:R1:W-:Y:S01]  /*29760*/  STL [R1+0x12a0], R24 ;  /* 0x0012a01801007387 */ /* 0x0003e20000100800 */
[----:B------:R-:W-:Y:S01]  /*29770*/  LOP3.LUT R19, R19, 0xffefffff, RZ, 0xc0, !PT ;  /* 0xffefffff13137812 */ /* 0x000fe200078ec0ff */
[C---:B------:R-:W-:Y:S01]  /*29780*/  VIADD R55, R23.reuse, 0x5f ;  /* 0x0000005f17377836 */ /* 0x040fe20000000000 */
[----:B------:R-:W-:Y:S01]  /*29790*/  ISETP.LT.AND P1, PT, R154, UR54, !P0 ;  /* 0x000000369a007c0c */ /* 0x000fe2000c721270 */
[----:B------:R-:W-:Y:S01]  /*297a0*/  VIADD R56, R23, 0x5e ;  /* 0x0000005e17387836 */ /* 0x000fe20000000000 */
[----:B------:R-:W-:-:S05]  /*297b0*/  ULDC UR55, c[0x0][0x228] ;  /* 0x00008a0000377ab9 */ /* 0x000fca0000000800 */
[----:B------:R-:W-:Y:S01]  /*297c0*/  @P3 LOP3.LUT R19, R19, 0x100000, RZ, 0xfc, !PT ;  /* 0x0010000013133812 */ /* 0x000fe200078efcff */
[----:B-1----:R-:W-:Y:S01]  /*297d0*/  VIADD R24, R24, UR4 ;  /* 0x0000000418187c36 */ /* 0x002fe20008000000 */
[----:B------:R-:W-:Y:S01]  /*297e0*/  ISETP.LT.AND P0, PT, R152, UR53, !P0 ;  /* 0x0000003598007c0c */ /* 0x000fe2000c701270 */
[----:B------:R-:W-:Y:S01]  /*297f0*/  ULDC.64 UR4, c[0x0][0x228] ;  /* 0x00008a0000047ab9 */ /* 0x000fe20000000a00 */
[----:B------:R-:W-:Y:S01]  /*29800*/  LOP3.LUT R19, R19, 0xfff7ffff, RZ, 0xc0, !PT ;  /* 0xfff7ffff13137812 */ /* 0x000fe200078ec0ff */
[C---:B------:R-:W-:Y:S01]  /*29810*/  VIADD R57, R23.reuse, 0x5d ;  /* 0x0000005d17397836 */ /* 0x040fe20000000000 */
[----:B------:R1:W-:Y:S01]  /*29820*/  STL [R1+0x12a4], R24 ;  /* 0x0012a41801007387 */ /* 0x0003e20000100800 */
[----:B------:R-:W-:Y:S01]  /*29830*/  VIADD R58, R23, 0x5c ;  /* 0x0000005c173a7836 */ /* 0x000fe20000000000 */
[----:B------:R-:W-:Y:S01]  /*29840*/  @P2 LOP3.LUT R19, R19, 0x80000, RZ, 0xfc, !PT ;  /* 0x0008000013132812 */ /* 0x000fe200078efcff */
[C---:B------:R-:W-:Y:S01]  /*29850*/  VIADD R59, R23.reuse, 0x5b ;  /* 0x0000005b173b7836 */ /* 0x040fe20000000000 */
[----:B------:R-:W-:Y:S01]  /*29860*/  ULDC UR54, c[0x0][0x228] ;  /* 0x00008a0000367ab9 */ /* 0x000fe20000000800 */
        /* <DEDUP_REMOVED lines=8> */
[----:B------:R-:W-:-:S03]  /*298f0*/  ULDC UR5, c[0x0][0x22c] ;  /* 0x00008b0000057ab9 */ /* 0x000fc60000000800 */
[----:B------:R-:W-:Y:S01]  /*29900*/  ISETP.LT.AND P3, PT, R155, UR4, !P0 ;  /* 0x000000049b007c0c */ /* 0x000fe2000c761270 */
[----:B------:R-:W-:Y:S01]  /*29910*/  ULDC UR4, c[0x0][0x248] ;  /* 0x0000920000047ab9 */ /* 0x000fe20000000800 */
[----:B------:R-:W-:Y:S02]  /*29920*/  ISETP.LT.AND P2, PT, R156, UR52, !P0 ;  /* 0x000000349c007c0c */ /* 0x000fe4000c741270 */
[----:B------:R-:W-:Y:S02]  /*29930*/  LOP3.LUT R19, R19, 0xfffeffff, RZ, 0xc0, !PT ;  /* 0xfffeffff13137812 */ /* 0x000fe400078ec0ff */
[----:B------:R-:W-:Y:S01]  /*29940*/  ISETP.LT.AND P1, PT, R154, UR47, !P0 ;  /* 0x0000002f9a007c0c */ /* 0x000fe2000c721270 */
[----:B-1----:R-:W-:Y:S01]  /*29950*/  VIADD R24, R24, UR4 ;  /* 0x0000000418187c36 */ /* 0x002fe20008000000 */
[----:B------:R-:W-:-:S05]  /*29960*/  ULDC UR52, c[0x0][0x228] ;  /* 0x00008a0000347ab9 */ /* 0x000fca0000000800 */
[----:B------:R-:W-:Y:S01]  /*29970*/  @P3 LOP3.LUT R19, R19, 0x10000, RZ, 0xfc, !PT ;  /* 0x0001000013133812 */ /* 0x000fe200078efcff */
[----:B------:R-:W-:Y:S01]  /*29980*/  ULDC UR4, c[0x0][0x228] ;  /* 0x00008a0000047ab9 */ /* 0x000fe20000000800 */
[----:B------:R-:W-:Y:S02]  /*29990*/  ULDC UR47, c[0x0][0x228] ;  /* 0x00008a00002f7ab9 */ /* 0x000fe40000000800 */
        /* <DEDUP_REMOVED lines=9> */
[----:B------:R-:W-:Y:S01]  /*29a30*/  ISETP.GE.AND P0, PT, R40, UR46, PT ;  /* 0x0000002e28007c0c */ /* 0x000fe2000bf06270 */
[----:B------:R-:W-:-:S03]  /*29a40*/  ULDC UR46, c[0x0][0x228] ;  /* 0x00008a00002e7ab9 */ /* 0x000fc60000000800 */
[----:B------:R-:W-:Y:S01]  /*29a50*/  ISETP.LT.AND P3, PT, R155, UR49, !P0 ;  /* 0x000000319b007c0c */ /* 0x000fe2000c761270 */
[----:B------:R-:W-:Y:S01]  /*29a60*/  ULDC UR49, c[0x0][0x228] ;  /* 0x00008a0000317ab9 */ /* 0x000fe20000000800 */
        /* <DEDUP_REMOVED lines=20> */
[----:B------:R-:W-:Y:S02]  /*29bb0*/  ISETP.LT.AND P3, PT, R155, UR21, !P0 ;  /* 0x000000159b007c0c */ /* 0x000fe4000c761270 */
        /* <DEDUP_REMOVED lines=23> */
[----:B------:R-:W-:-:S09]  /*29d30*/  ISETP.LT.AND P1, PT, R154, UR17, !P0 ;  /* 0x000000119a007c0c */ /* 0x000fd2000c721270 */
[----:B------:R-:W-:-:S04]  /*29d40*/  @P3 LOP3.LUT R19, R19, 0x10, RZ, 0xfc, !PT ;  /* 0x0000001013133812 */ /* 0x000fc800078efcff */
[----:B------:R-:W-:-:S04]  /*29d50*/  LOP3.LUT R19, R19, 0xfffffff7, RZ, 0xc0, !PT ;  /* 0xfffffff713137812 */ /* 0x000fc800078ec0ff */
[----:B------:R-:W-:Y:S02]  /*29d60*/  @P2 LOP3.LUT R19, R19, 0x8, RZ, 0xfc, !PT ;  /* 0x0000000813132812 */ /* 0x000fe400078efcff */
[----:B------:R-:W-:Y:S01]  /*29d70*/  ISETP.LT.AND P0, PT, R152, UR16, !P0 ;  /* 0x0000001098007c0c */ /* 0x000fe2000c701270 */
[----:B------:R-:W-:Y:S01]  /*29d80*/  ULDC UR16, c[0x0][0x248] ;  /* 0x0000920000107ab9 */ /* 0x000fe20000000800 */
[----:B------:R-:W-:-:S04]  /*29d90*/  LOP3.LUT R19, R19, 0xfffffffb, RZ, 0xc0, !PT ;  /* 0xfffffffb13137812 */ /* 0x000fc800078ec0ff */
[----:B------:R-:W-:Y:S01]  /*29da0*/  @P1 LOP3.LUT R19, R19, 0x4, RZ, 0xfc, !PT ;  /* 0x0000000413131812 */ /* 0x000fe200078efcff */
[----:B-1----:R-:W-:Y:S01]  /*29db0*/  VIADD R24, R24, UR16 ;  /* 0x0000001018187c36 */ /* 0x002fe20008000000 */
[----:B------:R-:W-:Y:S02]  /*29dc0*/  ULDC.64 UR16, c[0x0][0x228] ;  /* 0x00008a0000107ab9 */ /* 0x000fe40000000a00 */
        /* <DEDUP_REMOVED lines=13> */
[----:B------:R-:W-:-:S06]  /*29ea0*/  ULDC UR12, c[0x0][0x248] ;  /* 0x00009200000c7ab9 */ /* 0x000fcc0000000800 */
[----:B------:R-:W-:-:S04]  /*29eb0*/  @P2 LOP3.LUT R18, R18, 0x80000000, RZ, 0xfc, !PT ;  /* 0x8000000012122812 */ /* 0x000fc800078efcff */
[----:B------:R-:W-:-:S04]  /*29ec0*/  LOP3.LUT R18, R18, 0xbfffffff, RZ, 0xc0, !PT ;  /* 0xbfffffff12127812 */ /* 0x000fc800078ec0ff */
[----:B------:R-:W-:-:S04]  /*29ed0*/  @P1 LOP3.LUT R18, R18, 0x40000000, RZ, 0xfc, !PT ;  /* 0x4000000012121812 */ /* 0x000fc800078efcff */
[----:B------:R-:W-:-:S04]  /*29ee0*/  LOP3.LUT R18, R18, 0xdfffffff, RZ, 0xc0, !PT ;  /* 0xdfffffff12127812 */ /* 0x000fc800078ec0ff */
[----:B------:R-:W-:Y:S02]  /*29ef0*/  @P0 LOP3.LUT R18, R18, 0x20000000, RZ, 0xfc, !PT ;  /* 0x2000000012120812 */ /* 0x000fe400078efcff */
[----:B------:R-:W-:Y:S02]  /*29f00*/  ISETP.GE.AND P0, PT, R44, UR61, PT ;  /* 0x0000003d2c007c0c */ /* 0x000fe4000bf06270 */
[----:B------:R-:W-:Y:S01]  /*29f10*/  @P3 LOP3.LUT R19, R19, 0x1, RZ, 0xfc, !PT ;  /* 0x0000000113133812 */ /* 0x000fe200078efcff */
[----:B-1----:R-:W-:Y:S01]  /*29f20*/  VIADD R24, R24, UR12 ;  /* 0x0000000c18187c36 */ /* 0x002fe20008000000 */
[----:B------:R-:W-:Y:S01]  /*29f30*/  ISETP.LT.AND P3, PT, R155, UR51, !P0 ;  /* 0x000000339b007c0c */ /* 0x000fe2000c761270 */
[----:B------:R-:W-:Y:S01]  /*29f40*/  ULDC UR61, c[0x0][0x22c] ;  /* 0x00008b00003d7ab9 */ /* 0x000fe20000000800 */
[----:B------:R-:W-:Y:S01]  /*29f50*/  ISETP.LT.AND P2, PT, R156, UR50, !P0 ;  /* 0x000000329c007c0c */ /* 0x000fe2000c741270 */
[----:B------:R-:W-:Y:S01]  /*29f60*/  ULDC UR12, c[0x0][0x22c] ;  /* 0x00008b00000c7ab9 */ /* 0x000fe20000000800 */
[----:B------:R-:W-:-:S02]  /*29f70*/  LOP3.LUT R18, R18, 0xefffffff, RZ, 0xc0, !PT ;  /* 0xefffffff12127812 */ /* 0x000fc400078ec0ff */
[----:B------:R-:W-:Y:S01]  /*29f80*/  ISETP.LT.AND P1, PT, R154, UR7, !P0 ;  /* 0x000000079a007c0c */ /* 0x000fe2000c721270 */
[----:B------:R1:W-:Y:S01]  /*29f90*/  STL [R1+0x12b8], R24 ;  /* 0x0012b81801007387 */ /* 0x0003e20000100800 */
[----:B------:R-:W-:Y:S01]  /*29fa0*/  ULDC UR50, c[0x0][0x228] ;  /* 0x00008a0000327ab9 */ /* 0x000fe20000000800 */
[----:B------:R-:W-:-:S04]  /*29fb0*/  ULDC UR51, c[0x0][0x228] ;  /* 0x00008a0000337ab9 */ /* 0x000fc80000000800 */
[----:B------:R-:W-:-:S04]  /*29fc0*/  @P3 LOP3.LUT R18, R18, 0x10000000, RZ, 0xfc, !PT ;  /* 0x1000000012123812 */ /* 0x000fc800078efcff */
[----:B------:R-:W-:-:S04]  /*29fd0*/  LOP3.LUT R18, R18, 0xf7ffffff, RZ, 0xc0, !PT ;  /* 0xf7ffffff12127812 */ /* 0x000fc800078ec0ff */
[----:B------:R-:W-:Y:S02]  /*29fe0*/  @P2 LOP3.LUT R18, R18, 0x8000000, RZ, 0xfc, !PT ;  /* 0x0800000012122812 */ /* 0x000fe400078efcff */
[----:B------:R-:W-:Y:S01]  /*29ff0*/  ISETP.LT.AND P0, PT, R152, UR6, !P0 ;  /* 0x0000000698007c0c */ /* 0x000fe2000c701270 */
[----:B------:R-:W-:Y:S01]  /*2a000*/  ULDC UR6, c[0x0][0x248] ;  /* 0x0000920000067ab9 */ /* 0x000fe20000000800 */
[----:B------:R-:W-:-:S04]  /*2a010*/  LOP3.LUT R18, R18, 0xfbffffff, RZ, 0xc0, !PT ;  /* 0xfbffffff12127812 */ /* 0x000fc800078ec0ff */
[----:B------:R-:W-:-:S04]  /*2a020*/  @P1 LOP3.LUT R18, R18, 0x4000000, RZ, 0xfc, !PT ;  /* 0x0400000012121812 */ /* 0x000fc800078efcff */
[----:B------:R-:W-:-:S04]  /*2a030*/  LOP3.LUT R18, R18, 0xfdffffff, RZ, 0xc0, !PT ;  /* 0xfdffffff12127812 */ /* 0x000fc800078ec0ff */
[----:B------:R-:W-:Y:S02]  /*2a040*/  @P0 LOP3.LUT R18, R18, 0x2000000, RZ, 0xfc, !PT ;  /* 0x0200000012120812 */ /* 0x000fe400078efcff */
[----:B------:R-:W-:Y:S01]  /*2a050*/  ISETP.GE.AND P0, PT, R45, UR60, PT ;  /* 0x0000003c2d007c0c */ /* 0x000fe2000bf06270 */
[----:B-1----:R-:W-:Y:S01]  /*2a060*/  VIADD R24, R24, UR6 ;  /* 0x0000000618187c36 */ /* 0x002fe20008000000 */
[----:B------:R-:W-:Y:S01]  /*2a070*/  LOP3.LUT R18, R18, 0xfeffffff, RZ, 0xc0, !PT ;  /* 0xfeffffff12127812 */ /* 0x000fe200078ec0ff */
[----:B------:R-:W-:Y:S01]  /*2a080*/  ULDC UR6, c[0x0][0x248] ;  /* 0x0000920000067ab9 */ /* 0x000fe20000000800 */
[----:B------:R-:W-:Y:S01]  /*2a090*/  ISETP.LT.AND P3, PT, R155, UR59, !P0 ;  /* 0x0000003b9b007c0c */ /* 0x000fe2000c761270 */
[----:B------:R-:W-:Y:S01]  /*2a0a0*/  ULDC UR60, c[0x0][0x228] ;  /* 0x00008a00003c7ab9 */ /* 0x000fe20000000800 */
[----:B------:R-:W-:Y:S02]  /*2a0b0*/  ISETP.LT.AND P2, PT, R156, UR58, !P0 ;  /* 0x0000003a9c007c0c */ /* 0x000fe4000c741270 */
[----:B------:R-:W-:Y:S01]  /*2a0c0*/  ISETP.LT.AND P1, PT, R154, UR10, !P0 ;  /* 0x0000000a9a007c0c */ /* 0x000fe2000c721270 */
[----:B------:R1:W-:Y:S01]  /*2a0d0*/  STL [R1+0x12bc], R24 ;  /* 0x0012bc1801007387 */ /* 0x0003e20000100800 */
[----:B------:R-:W-:-:S07]  /*2a0e0*/  ULDC UR59, c[0x0][0x228] ;  /* 0x00008a00003b7ab9 */ /* 0x000fce0000000800 */
[----:B------:R-:W-:Y:S01]  /*2a0f0*/  @P3 LOP3.LUT R18, R18, 0x1000000, RZ, 0xfc, !PT ;  /* 0x0100000012123812 */ /* 0x000fe200078efcff */
[----:B------:R-:W-:Y:S01]  /*2a100*/  ULDC UR58, c[0x0][0x228] ;  /* 0x00008a00003a7ab9 */ /* 0x000fe20000000800 */
[----:B------:R-:W-:Y:S02]  /*2a110*/  ULDC UR10, c[0x0][0x228] ;  /* 0x00008a00000a7ab9 */ /* 0x000fe40000000800 */
        /* <DEDUP_REMOVED lines=16> */
[----:B------:R-:W-:Y:S01]  /*2a220*/  ULDC UR56, c[0x0][0x22c] ;  /* 0x00008b0000387ab9 */ /* 0x000fe20000000800 */
[----:B------:R-:W-:Y:S01]  /*2a230*/  ISETP.LT.AND P1, PT, R154, UR19, !P0 ;  /* 0x000000139a007c0c */ /* 0x000fe2000c721270 */
[----:B------:R-:W-:-:S06]  /*2a240*/  VIADD R62, R23, 0x58 ;  /* 0x00000058173e7836 */ /* 0x000fcc0000000000 */
[----:B------:R-:W-:Y:S01]  /*2a250*/  @P3 LOP3.LUT R18, R18, 0x100000, RZ, 0xfc, !PT ;  /* 0x0010000012123812 */ /* 0x000fe200078efcff */
[----:B-1----:R-:W-:Y:S01]  /*2a260*/  VIADD R24, R24, UR6 ;  /* 0x0000000618187c36 */ /* 0x002fe20008000000 */
[----:B------:R-:W-:Y:S01]  /*2a270*/  ISETP.LT.AND P0, PT, R152, UR14, !P0 ;  /* 0x0000000e98007c0c */ /* 0x000fe2000c701270 */
[----:B------:R-:W-:Y:S01]  /*2a280*/  ULDC.64 UR6, c[0x0][0x228] ;  /* 0x00008a0000067ab9 */ /* 0x000fe20000000a00 */
[----:B------:R-:W-:Y:S01]  /*2a290*/  LOP3.LUT R18, R18, 0xfff7ffff, RZ, 0xc0, !PT ;  /* 0xfff7ffff12127812 */ /* 0x000fe200078ec0ff */
[----:B------:R-:W-:Y:S01]  /*2a2a0*/  ULDC UR14, c[0x0][0x228] ;  /* 0x00008a00000e7ab9 */ /* 0x000fe20000000800 */
[----:B------:R-:W-:Y:S02]  /*2a2b0*/  ULDC UR19, c[0x0][0x228] ;  /* 0x00008a0000137ab9 */ /* 0x000fe40000000800 */
[----:B------:R-:W-:-:S04]  /*2a2c0*/  @P2 LOP3.LUT R18, R18, 0x80000, RZ, 0xfc, !PT ;  /* 0x0008000012122812 */ /* 0x000fc800078efcff */
[----:B------:R-:W-:-:S04]  /*2a2d0*/  LOP3.LUT R18, R18, 0xfffbffff, RZ, 0xc0, !PT ;  /* 0xfffbffff12127812 */ /* 0x000fc800078ec0ff */
        /* <DEDUP_REMOVED lines=31> */
[C---:B------:R-:W-:Y:S01]  /*2a4d0*/  VIADD R63, R23.reuse, 0x57 ;  /* 0x00000057173f7836 */ /* 0x040fe20000000000 */
[----:B------:R-:W-:Y:S01]  /*2a4e0*/  ISETP.LT.AND P1, PT, R154, UR41, !P0 ;  /* 0x000000299a007c0c */ /* 0x000fe2000c721270 */
[----:B------:R-:W-:-:S08]  /*2a4f0*/  VIADD R64, R23, 0x56 ;  /* 0x0000005617407836 */ /* 0x000fd00000000000 */
[----:B------:R-:W-:Y:S01]  /*2a500*/  @P3 LOP3.LUT R18, R18, 0x1000, RZ, 0xfc, !PT ;  /* 0x0000100012123812 */ /* 0x000fe200078efcff */
[----:B-1----:R-:W-:Y:S01]  /*2a510*/  VIADD R24, R24, UR6 ;  /* 0x0000000618187c36 */ /* 0x002fe20008000000 */
[----:B------:R-:W-:Y:S01]  /*2a520*/  ISETP.LT.AND P0, PT, R152, UR39, !P0 ;  /* 0x0000002798007c0c */ /* 0x000fe2000c701270 */
[----:B------:R-:W-:Y:S01]  /*2a530*/  ULDC UR6, c[0x0][0x248] ;  /* 0x0000920000067ab9 */ /* 0x000fe20000000800 */
[----:B------:R-:W-:Y:S01]  /*2a540*/  LOP3.LUT R18, R18, 0xfffff7ff, RZ, 0xc0, !PT ;  /* 0xfffff7ff12127812 */ /* 0x000fe200078ec0ff */
[C---:B------:R-:W-:Y:S01]  /*2a550*/  VIADD R65, R23.reuse, 0x55 ;  /* 0x0000005517417836 */ /* 0x040fe20000000000 */
[----:B------:R1:W-:Y:S01]  /*2a560*/  STL [R1+0x12cc], R24 ;  /* 0x0012cc1801007387 */ /* 0x0003e20000100800 */
[C---:B------:R-:W-:Y:S01]  /*2a570*/  VIADD R66, R23.reuse, 0x54 ;  /* 0x0000005417427836 */ /* 0x040fe20000000000 */
[----:B------:R-:W-:Y:S01]  /*2a580*/  @P2 LOP3.LUT R18, R18, 0x800, RZ, 0xfc, !PT ;  /* 0x0000080012122812 */ /* 0x000fe200078efcff */
[----:B------:R-:W-:Y:S01]  /*2a590*/  VIADD R67, R23, 0x53 ;  /* 0x0000005317437836 */ /* 0x000fe20000000000 */
[----:B------:R-:W-:Y:S01]  /*2a5a0*/  LOP3.LUT R15, R15, 0x7fffffff, RZ, 0xc0, !PT ;  /* 0x7fffffff0f0f7812 */ /* 0x000fe200078ec0ff */
[C---:B------:R-:W-:Y:S01]  /*2a5b0*/  VIADD R68, R23.reuse, 0x52 ;  /* 0x0000005217447836 */ /* 0x040fe20000000000 */
[----:B------:R-:W-:Y:S01]  /*2a5c0*/  LOP3.LUT R18, R18, 0xfffffbff, RZ, 0xc0, !PT ;  /* 0xfffffbff12127812 */ /* 0x000fe200078ec0ff */
[C---:B------:R-:W-:Y:S01]  /*2a5d0*/  VIADD R69, R23.reuse, 0x51 ;  /* 0x0000005117457836 */ /* 0x040fe20000000000 */
[----:B------:R-:W-:Y:S01]  /*2a5e0*/  ULDC UR37, c[0x0][0x228] ;  /* 0x00008a0000257ab9 */ /* 0x000fe20000000800 */
[C---:B------:R-:W-:Y:S01]  /*2a5f0*/  VIADD R70, R23.reuse, 0x50 ;  /* 0x0000005017467836 */ /* 0x040fe20000000000 */
[----:B------:R-:W-:Y:S01]  /*2a600*/  @P1 LOP3.LUT R18, R18, 0x400, RZ, 0xfc, !PT ;  /* 0x0000040012121812 */ /* 0x000fe200078efcff */
[C---:B------:R-:W-:Y:S01]  /*2a610*/  VIADD R71, R23.reuse, 0x4f ;  /* 0x0000004f17477836 */ /* 0x040fe20000000000 */
[----:B------:R-:W-:Y:S01]  /*2a620*/  ULDC UR39, c[0x0][0x228] ;  /* 0x00008a0000277ab9 */ /* 0x000fe20000000800 */
[----:B------:R-:W-:Y:S01]  /*2a630*/  VIADD R72, R23, 0x4e ;  /* 0x0000004e17487836 */ /* 0x000fe20000000000 */
[----:B------:R-:W-:Y:S01]  /*2a640*/  LOP3.LUT R18, R18, 0xfffffdff, RZ, 0xc0, !PT ;  /* 0xfffffdff12127812 */ /* 0x000fe200078ec0ff */
[----:B------:R-:W-:-:S03]  /*2a650*/  ULDC UR41, c[0x0][0x228] ;  /* 0x00008a0000297ab9 */ /* 0x000fc60000000800 */
[----:B------:R-:W-:Y:S02]  /*2a660*/  @P0 LOP3.LUT R18, R18, 0x200, RZ, 0xfc, !PT ;  /* 0x0000020012120812 */ /* 0x000fe400078efcff */
[----:B------:R-:W-:Y:S01]  /*2a670*/  ISETP.GE.AND P0, PT, R49, UR61, PT ;  /* 0x0000003d31007c0c */ /* 0x000fe2000bf06270 */
[----:B------:R-:W-:-:S03]  /*2a680*/  ULDC UR61, c[0x0][0x228] ;  /* 0x00008a00003d7ab9 */ /* 0x000fc60000000800 */
[----:B------:R-:W-:Y:S01]  /*2a690*/  ISETP.LT.AND P3, PT, R155, UR27, !P0 ;  /* 0x0000001b9b007c0c */ /* 0x000fe2000c761270 */
[----:B-1----:R-:W-:Y:S01]  /*2a6a0*/  VIADD R24, R24, UR6 ;  /* 0x0000000618187c36 */ /* 0x002fe20008000000 */
[----:B------:R-:W-:Y:S01]  /*2a6b0*/  ISETP.LT.AND P2, PT, R156, UR7, !P0 ;  /* 0x000000079c007c0c */ /* 0x000fe2000c741270 */
[----:B------:R-:W-:Y:S01]  /*2a6c0*/  ULDC.64 UR6, c[0x0][0x228] ;  /* 0x00008a0000067ab9 */ /* 0x000fe20000000a00 */
[----:B------:R-:W-:Y:S01]  /*2a6d0*/  LOP3.LUT R18, R18, 0xfffffeff, RZ, 0xc0, !PT ;  /* 0xfffffeff12127812 */ /* 0x000fe200078ec0ff */
[----:B------:R-:W-:Y:S01]  /*2a6e0*/  ULDC UR27, c[0x0][0x228] ;  /* 0x00008a00001b7ab9 */ /* 0x000fe20000000800 */
[----:B------:R-:W-:Y:S01]  /*2a6f0*/  ISETP.LT.AND P1, PT, R154, UR60, !P0 ;  /* 0x0000003c9a007c0c */ /* 0x000fe2000c721270 */
[----:B------:R-:W-:-:S06]  /*2a700*/  ULDC UR60, c[0x0][0x228] ;  /* 0x00008a00003c7ab9 */ /* 0x000fcc0000000800 */
        /* <DEDUP_REMOVED lines=39> */
[----:B------:R-:W-:-:S07]  /*2a980*/  ISETP.LT.AND P0, PT, R152, UR61, !P0 ;  /* 0x0000003d98007c0c */ /* 0x000fce000c701270 */
[----:B------:R-:W-:-:S04]  /*2a990*/  @P2 LOP3.LUT R17, R17, 0x80000000, RZ, 0xfc, !PT ;  /* 0x8000000011112812 */ /* 0x000fc800078efcff */
[----:B------:R-:W-:Y:S01]  /*2a9a0*/  @P3 LOP3.LUT R18, R18, 0x1, RZ, 0xfc, !PT ;  /* 0x0000000112123812 */ /* 0x000fe200078efcff */
        /* <DEDUP_REMOVED lines=28> */
[----:B-1----:R-:W-:Y:S01]  /*2ab70*/  VIADD R24, R24, UR4 ;  /* 0x0000000418187c36 */ /* 0x002fe20008000000 */
[----:B------:R-:W-:Y:S01]  /*2ab80*/  ISETP.LT.AND P2, PT, R156, UR40, !P0 ;  /* 0x000000289c007c0c */ /* 0x000fe2000c741270 */
[----:B------:R-:W-:Y:S01]  /*2ab90*/  ULDC UR4, c[0x0][0x248] ;  /* 0x0000920000047ab9 */ /* 0x000fe20000000800 */
[----:B------:R-:W-:Y:S01]  /*2aba0*/  LOP3.LUT R17, R17, 0xfeffffff, RZ, 0xc0, !PT ;  /* 0xfeffffff11117812 */ /* 0x000fe200078ec0ff */
[----:B------:R-:W-:Y:S01]  /*2abb0*/  ULDC UR24, c[0x0][0x228] ;  /* 0x00008a0000187ab9 */ /* 0x000fe20000000800 */
[----:B------:R-:W-:Y:S01]  /*2abc0*/  ISETP.LT.AND P1, PT, R154, UR45, !P0 ;  /* 0x0000002d9a007c0c */ /* 0x000fe2000c721270 */
[----:B------:R1:W-:Y:S01]  /*2abd0*/  STL [R1+0x12dc], R24 ;  /* 0x0012dc1801007387 */ /* 0x0003e20000100800 */
[----:B------:R-:W-:-:S05]  /*2abe0*/  ULDC UR40, c[0x0][0x22c] ;  /* 0x00008b0000287ab9 */ /* 0x000fca0000000800 */
[----:B------:R-:W-:Y:S01]  /*2abf0*/  @P3 LOP3.LUT R17, R17, 0x1000000, RZ, 0xfc, !PT ;  /* 0x0100000011113812 */ /* 0x000fe200078efcff */
[----:B------:R-:W-:-:S03]  /*2ac00*/  ULDC UR45, c[0x0][0x228] ;  /* 0x00008a00002d7ab9 */ /* 0x000fc60000000800 */
        /* <DEDUP_REMOVED lines=75> */
[----:B------:R-:W-:Y:S02]  /*2b0c0*/  ISETP.LT.AND P3, PT, R155, UR13, !P0 ;  /* 0x0000000d9b007c0c */ /* 0x000fe4000c761270 */
        /* <DEDUP_REMOVED lines=61> */
[----:B------:R-:W-:Y:S02]  /*2b4a0*/  LOP3.LUT R16, R16, 0xefffffff, RZ, 0xc0, !PT ;  /* 0xefffffff10107812 */ /* 0x000fe400078ec0ff */
[----:B------:R-:W-:Y:S01]  /*2b4b0*/  LOP3.LUT R14, R14, 0x7fffffff, RZ, 0xc0, !PT ;  /* 0x7fffffff0e0e7812 */ /* 0x000fe200078ec0ff */
[----:B------:R-:W-:Y:S01]  /*2b4c0*/  VIADD R76, R23, 0x4a ;  /* 0x0000004a174c7836 */ /* 0x000fe20000000000 */
[----:B------:R-:W-:Y:S01]  /*2b4d0*/  ISETP.LT.AND P3, PT, R155, UR55, !P0 ;  /* 0x000000379b007c0c */ /* 0x000fe2000c761270 */
[C---:B------:R-:W-:Y:S01]  /*2b4e0*/  VIADD R77, R23.reuse, 0x49 ;  /* 0x00000049174d7836 */ /* 0x040fe20000000000 */
[----:B------:R-:W-:Y:S01]  /*2b4f0*/  ISETP.LT.AND P2, PT, R156, UR54, !P0 ;  /* 0x000000369c007c0c */ /* 0x000fe2000c741270 */
[C---:B------:R-:W-:Y:S01]  /*2b500*/  VIADD R78, R23.reuse, 0x48 ;  /* 0x00000048174e7836 */ /* 0x040fe20000000000 */
[----:B------:R-:W-:Y:S01]  /*2b510*/  ISETP.LT.AND P1, PT, R154, UR10, !P0 ;  /* 0x0000000a9a007c0c */ /* 0x000fe2000c721270 */
[----:B------:R-:W-:Y:S01]  /*2b520*/  ULDC UR10, c[0x0][0x248] ;  /* 0x00009200000a7ab9 */ /* 0x000fe20000000800 */
[C---:B------:R-:W-:Y:S01]  /*2b530*/  VIADD R79, R23.reuse, 0x47 ;  /* 0x00000047174f7836 */ /* 0x040fe20000000000 */
[----:B------:R-:W-:Y:S01]  /*2b540*/  ULDC UR56, c[0x0][0x228] ;  /* 0x00008a0000387ab9 */ /* 0x000fe20000000800 */
[----:B------:R-:W-:Y:S01]  /*2b550*/  VIADD R80, R23, 0x46 ;  /* 0x0000004617507836 */ /* 0x000fe20000000000 */
[----:B------:R-:W-:-:S04]  /*2b560*/  ULDC UR55, c[0x0][0x22c] ;  /* 0x00008b0000377ab9 */ /* 0x000fc80000000800 */
        /* <DEDUP_REMOVED lines=19> */
[----:B------:R-:W-:Y:S02]  /*2b6a0*/  ISETP.LT.AND P2, PT, R156, UR9, !P0 ;  /* 0x000000099c007c0c */ /* 0x000fe4000c741270 */
        /* <DEDUP_REMOVED lines=85> */
[----:B------:R-:W-:Y:S02]  /*2bc00*/  ISETP.LT.AND P0, PT, R152, UR7, !P0 ;  /* 0x0000000798007c0c */ /* 0x000fe4000c701270 */
[----:B------:R-:W-:Y:S01]  /*2bc10*/  LOP3.LUT R16, R16, 0xffffffbf, RZ, 0xc0, !PT ;  /* 0xffffffbf10107812 */ /* 0x000fe200078ec0ff */
[----:B-1----:R-:W-:Y:S01]  /*2bc20*/  VIADD R24, R24, UR51 ;  /* 0x0000003318187c36 */ /* 0x002fe20008000000 */
[----:B------:R-:W-:Y:S02]  /*2bc30*/  ULDC UR51, c[0x0][0x228] ;  /* 0x00008a0000337ab9 */ /* 0x000fe40000000800 */
[----:B------:R-:W-:Y:S02]  /*2bc40*/  @P1 LOP3.LUT R16, R16, 0x40, RZ, 0xfc, !PT ;  /* 0x0000004010101812 */ /* 0x000fe400078efcff */
[----:B------:R1:W-:Y:S02]  /*2bc50*/  STL [R1+0x130c], R24 ;  /* 0x00130c1801007387 */ /* 0x0003e40000100800 */
[----:B------:R-:W-:-:S04]  /*2bc60*/  LOP3.LUT R16, R16, 0xffffffdf, RZ, 0xc0, !PT ;  /* 0xffffffdf10107812 */ /* 0x000fc800078ec0ff */
[----:B------:R-:W-:Y:S01]  /*2bc70*/  @P0 LOP3.LUT R16, R16, 0x20, RZ, 0xfc, !PT ;  /* 0x0000002010100812 */ /* 0x000fe200078efcff */
[----:B-1----:R-:W-:Y:S01]  /*2bc80*/  VIADD R24, R24, UR6 ;  /* 0x0000000618187c36 */ /* 0x002fe20008000000 */
[----:B------:R-:W-:Y:S02]  /*2bc90*/  ULDC.64 UR6, c[0x0][0x228] ;  /* 0x00008a0000067ab9 */ /* 0x000fe40000000a00 */
[----:B------:R-:W-:-:S04]  /*2bca0*/  ISETP.GE.AND P0, PT, R66, UR7, PT ;  /* 0x0000000742007c0c */ /* 0x000fc8000bf06270 */
[----:B------:R-:W-:Y:S01]  /*2bcb0*/  ISETP.LT.AND P3, PT, R155, UR6, !P0 ;  /* 0x000000069b007c0c */ /* 0x000fe2000c761270 */
[----:B------:R-:W-:Y:S01]  /*2bcc0*/  ULDC UR6, c[0x0][0x248] ;  /* 0x0000920000067ab9 */ /* 0x000fe20000000800 */
[----:B------:R-:W-:Y:S02]  /*2bcd0*/  ISETP.LT.AND P2, PT, R156, UR59, !P0 ;  /* 0x0000003b9c007c0c */ /* 0x000fe4000c741270 */
[----:B------:R-:W-:Y:S01]  /*2bce0*/  LOP3.LUT R16, R16, 0xffffffef, RZ, 0xc0, !PT ;  /* 0xffffffef10107812 */ /* 0x000fe200078ec0ff */
[----:B------:R1:W-:Y:S01]  /*2bcf0*/  STL [R1+0x1310], R24 ;  /* 0x0013101801007387 */ /* 0x0003e20000100800 */
[----:B------:R-:W-:Y:S01]  /*2bd00*/  ISETP.LT.AND P1, PT, R154, UR61, !P0 ;  /* 0x0000003d9a007c0c */ /* 0x000fe2000c721270 */
[----:B------:R-:W-:Y:S01]  /*2bd10*/  ULDC UR61, c[0x0][0x228] ;  /* 0x00008a00003d7ab9 */ /* 0x000fe20000000800 */
[----:B------:R-:W-:-:S05]  /*2bd20*/  ULDC UR59, c[0x0][0x228] ;  /* 0x00008a00003b7ab9 */ /* 0x000fca0000000800 */
        /* <DEDUP_REMOVED lines=14> */
[C---:B------:R-:W-:Y:S01]  /*2be10*/  VIADD R82, R23.reuse, 0x44 ;  /* 0x0000004417527836 */ /* 0x040fe20000000000 */
[----:B------:R-:W-:Y:S01]  /*2be20*/  ISETP.LT.AND P2, PT, R156, UR29, !P0 ;  /* 0x0000001d9c007c0c */ /* 0x000fe2000c741270 */
[----:B------:R-:W-:Y:S01]  /*2be30*/  ULDC UR7, c[0x0][0x228] ;  /* 0x00008a0000077ab9 */ /* 0x000fe20000000800 */
[----:B------:R-:W-:Y:S01]  /*2be40*/  ISETP.LT.AND P1, PT, R154, UR27, !P0 ;  /* 0x0000001b9a007c0c */ /* 0x000fe2000c721270 */
[----:B------:R-:W-:Y:S01]  /*2be50*/  VIADD R83, R23, 0x43 ;  /* 0x0000004317537836 */ /* 0x000fe20000000000 */
[----:B------:R-:W-:Y:S01]  /*2be60*/  ISETP.LT.AND P3, PT, R155, UR6, !P0 ;  /* 0x000000069b007c0c */ /* 0x000fe2000c761270 */
[----:B------:R-:W-:Y:S01]  /*2be70*/  ULDC UR6, c[0x0][0x248] ;  /* 0x0000920000067ab9 */ /* 0x000fe20000000800 */
[----:B------:R-:W-:Y:S01]  /*2be80*/  ISETP.LT.AND P0, PT, R152, UR24, !P0 ;  /* 0x0000001898007c0c */ /* 0x000fe2000c701270 */
[----:B------:R-:W-:Y:S01]  /*2be90*/  ULDC UR27, c[0x0][0x228] ;  /* 0x00008a00001b7ab9 */ /* 0x000fe20000000800 */
[----:B------:R-:W-:Y:S01]  /*2bea0*/  LOP3.LUT R13, R13, 0x7fffffff, RZ, 0xc0, !PT ;  /* 0x7fffffff0d0d7812 */ /* 0x000fe200078ec0ff */
[C---:B------:R-:W-:Y:S01]  /*2beb0*/  VIADD R84, R23.reuse, 0x42 ;  /* 0x0000004217547836 */ /* 0x040fe20000000000 */
        /* <DEDUP_REMOVED lines=15> */
[----:B------:R-:W-:Y:S01]  /*2bfb0*/  LOP3.LUT R15, R15, 0xefffffff, RZ, 0xc0, !PT ;  /* 0xefffffff0f0f7812 */ /* 0x000fe200078ec0ff */
[----:B------:R-:W-:Y:S01]  /*2bfc0*/  VIADD R86, R23, 0x40 ;  /* 0x0000004017567836 */ /* 0x000fe20000000000 */
[----:B------:R-:W-:Y:S01]  /*2bfd0*/  ISETP.LT.AND P1, PT, R154, UR26, !P0 ;  /* 0x0000001a9a007c0c */ /* 0x000fe2000c721270 */
[----:B------:R1:W-:Y:S01]  /*2bfe0*/  STL [R1+0x1320], R24 ;  /* 0x0013201801007387 */ /* 0x0003e20000100800 */
[----:B------:R-:W-:Y:S01]  /*2bff0*/  ULDC UR30, c[0x0][0x228] ;  /* 0x00008a00001e7ab9 */ /* 0x000fe20000000800 */
[----:B------:R-:W-:-:S04]  /*2c000*/  ULDC UR32, c[0x0][0x228] ;  /* 0x00008a0000207ab9 */ /* 0x000fc80000000800 */
        /* <DEDUP_REMOVED lines=82> */
[----:B------:R-:W-:-:S08]  /*2c530*/  ULDC UR41, c[0x0][0x228] ;  /* 0x00008a0000297ab9 */ /* 0x000fd00000000800 */
        /* <DEDUP_REMOVED lines=10> */
[----:B------:R-:W-:-:S02]  /*2c5e0*/  ULDC UR44, c[0x0][0x228] ;  /* 0x00008a00002c7ab9 */ /* 0x000fc40000000800 */
[----:B------:R-:W-:-:S04]  /*2c5f0*/  LOP3.LUT R15, R15, 0xfffffbff, RZ, 0xc0, !PT ;  /* 0xfffffbff0f0f7812 */ /* 0x000fc800078ec0ff */
[----:B------:R-:W-:-:S04]  /*2c600*/  @P1 LOP3.LUT R15, R15, 0x400, RZ, 0xfc, !PT ;  /* 0x000004000f0f1812 */ /* 0x000fc800078efcff */
[----:B------:R-:W-:-:S04]  /*2c610*/  LOP3.LUT R15, R15, 0xfffffdff, RZ, 0xc0, !PT ;  /* 0xfffffdff0f0f7812 */ /* 0x000fc800078ec0ff */
[----:B------:R-:W-:Y:S02]  /*2c620*/  @P0 LOP3.LUT R15, R15, 0x200, RZ, 0xfc, !PT ;  /* 0x000002000f0f0812 */ /* 0x000fe400078efcff */
[----:B------:R-:W-:Y:S01]  /*2c630*/  ISETP.GE.AND P0, PT, R73, UR43, PT ;  /* 0x0000002b49007c0c */ /* 0x000fe2000bf06270 */
[----:B------:R-:W-:-:S03]  /*2c640*/  ULDC UR43, c[0x0][0x228] ;  /* 0x00008a00002b7ab9 */ /* 0x000fc60000000800 */
[----:B------:R-:W-:Y:S02]  /*2c650*/  ISETP.LT.AND P3, PT, R155, UR13, !P0 ;  /* 0x0000000d9b007c0c */ /* 0x000fe4000c761270 */
[----:B------:R-:W-:Y:S01]  /*2c660*/  ISETP.LT.AND P2, PT, R156, UR12, !P0 ;  /* 0x0000000c9c007c0c */ /* 0x000fe2000c741270 */
[----:B------:R-:W-:Y:S01]  /*2c670*/  ULDC UR12, c[0x0][0x248] ;  /* 0x00009200000c7ab9 */ /* 0x000fe20000000800 */
[----:B------:R-:W-:Y:S02]  /*2c680*/  LOP3.LUT R15, R15, 0xfffffeff, RZ, 0xc0, !PT ;  /* 0xfffffeff0f0f7812 */ /* 0x000fe400078ec0ff */
[----:B------:R-:W-:Y:S01]  /*2c690*/  ISETP.LT.AND P1, PT, R154, UR47, !P0 ;  /* 0x0000002f9a007c0c */ /* 0x000fe2000c721270 */
[----:B-1----:R-:W-:-:S06]  /*2c6a0*/  VIADD R24, R24, UR12 ;  /* 0x0000000c18187c36 */ /* 0x002fcc0008000000 */
[----:B------:R-:W-:Y:S01]  /*2c6b0*/  @P3 LOP3.LUT R15, R15, 0x100, RZ, 0xfc, !PT ;  /* 0x000001000f0f3812 */ /* 0x000fe200078efcff */
[----:B------:R-:W-:Y:S01]  /*2c6c0*/  ULDC.64 UR12, c[0x0][0x228] ;  /* 0x00008a00000c7ab9 */ /* 0x000fe20000000a00 */
[----:B------:R-:W-:Y:S01]  /*2c6d0*/  VIADD R90, R23, 0x3c ;  /* 0x0000003c175a7836 */ /* 0x000fe20000000000 */
[----:B------:R-:W-:Y:S01]  /*2c6e0*/  ULDC UR47, c[0x0][0x228] ;  /* 0x00008a00002f7ab9 */ /* 0x000fe20000000800 */
        /* <DEDUP_REMOVED lines=18> */
[----:B------:R-:W-:Y:S01]  /*2c810*/  ULDC.64 UR12, c[0x0][0x228] ;  /* 0x00008a00000c7ab9 */ /* 0x000fe20000000a00 */
        /* <DEDUP_REMOVED lines=24> */
[----:B------:R-:W-:Y:S01]  /*2c9a0*/  @P3 LOP3.LUT R15, R15, 0x1, RZ, 0xfc, !PT ;  /* 0x000000010f0f3812 */ /* 0x000fe200078efcff */
[----:B------:R-:W-:Y:S01]  /*2c9b0*/  ULDC UR12, c[0x0][0x228] ;  /* 0x00008a00000c7ab9 */ /* 0x000fe20000000800 */
        /* <DEDUP_REMOVED lines=10> */
[----:B------:R-:W-:Y:S01]  /*2ca60*/  VIADD R91, R23, 0x3b ;  /* 0x0000003b175b7836 */ /* 0x000fe20000000000 */
        /* <DEDUP_REMOVED lines=17> */
[----:B------:R-:W-:Y:S01]  /*2cb80*/  ISETP.LT.AND P2, PT, R156, UR61, !P0 ;  /* 0x0000003d9c007c0c */ /* 0x000fe2000c741270 */
[----:B------:R-:W-:Y:S01]  /*2cb90*/  ULDC UR22, c[0x0][0x228] ;  /* 0x00008a0000167ab9 */ /* 0x000fe20000000800 */
[----:B------:R-:W-:Y:S01]  /*2cba0*/  ISETP.LT.AND P1, PT, R154, UR52, !P0 ;  /* 0x000000349a007c0c */ /* 0x000fe2000c721270 */
[----:B------:R1:W-:Y:S08]  /*2cbb0*/  STL [R1+0x1384], R24 ;  /* 0x0013841801007387 */ /* 0x0003f00000100800 */
[----:B------:R-:W-:Y:S01]  /*2cbc0*/  @P3 LOP3.LUT R14, R14, 0x1000000, RZ, 0xfc, !PT ;  /* 0x010000000e0e3812 */ /* 0x000fe200078efcff */
[----:B------:R-:W-:Y:S01]  /*2cbd0*/  ULDC UR52, c[0x0][0x228] ;  /* 0x00008a0000347ab9 */ /* 0x000fe20000000800 */
[----:B------:R-:W-:-:S02]  /*2cbe0*/  ULDC UR61, c[0x0][0x228] ;  /* 0x00008a00003d7ab9 */ /* 0x000fc40000000800 */
        /* <DEDUP_REMOVED lines=35> */
[----:B------:R-:W-:Y:S02]  /*2ce20*/  LOP3.LUT R14, R14, 0xfffeffff, RZ, 0xc0, !PT ;  /* 0xfffeffff0e0e7812 */ /* 0x000fe400078ec0ff */
[----:B------:R-:W-:Y:S01]  /*2ce30*/  LOP3.LUT R12, R12, 0x7fffffff, RZ, 0xc0, !PT ;  /* 0x7fffffff0c0c7812 */ /* 0x000fe200078ec0ff */
[----:B------:R-:W-:Y:S01]  /*2ce40*/  VIADD R92, R23, 0x3a ;  /* 0x0000003a175c7836 */ /* 0x000fe20000000000 */
[----:B------:R-:W-:Y:S01]  /*2ce50*/  ISETP.LT.AND P1, PT, R154, UR52, !P0 ;  /* 0x000000349a007c0c */ /* 0x000fe2000c721270 */
[----:B------:R-:W-:Y:S01]  /*2ce60*/  ULDC UR52, c[0x0][0x228] ;  /* 0x00008a0000347ab9 */ /* 0x000fe20000000800 */
[----:B------:R-:W-:-:S03]  /*2ce70*/  ULDC UR51, c[0x0][0x228] ;  /* 0x00008a0000337ab9 */ /* 0x000fc60000000800 */
[----:B------:R-:W-:-:S04]  /*2ce80*/  @P3 LOP3.LUT R14, R14, 0x10000, RZ, 0xfc, !PT ;  /* 0x000100000e0e3812 */ /* 0x000fc800078efcff */
[----:B------:R-:W-:-:S04]  /*2ce90*/  LOP3.LUT R14, R14, 0xffff7fff, RZ, 0xc0, !PT ;  /* 0xffff7fff0e0e7812 */ /* 0x000fc800078ec0ff */
[----:B------:R-:W-:Y:S02]  /*2cea0*/  @P2 LOP3.LUT R14, R14, 0x8000, RZ, 0xfc, !PT ;  /* 0x000080000e0e2812 */ /* 0x000fe400078efcff */
[----:B------:R-:W-:Y:S01]  /*2ceb0*/  ISETP.LT.AND P0, PT, R152, UR61, !P0 ;  /* 0x0000003d98007c0c */ /* 0x000fe2000c701270 */
[----:B-1----:R-:W-:Y:S01]  /*2cec0*/  VIADD R24, R24, UR8 ;  /* 0x0000000818187c36 */ /* 0x002fe20008000000 */
[----:B------:R-:W-:Y:S01]  /*2ced0*/  LOP3.LUT R14, R14, 0xffffbfff, RZ, 0xc0, !PT ;  /* 0xffffbfff0e0e7812 */ /* 0x000fe200078ec0ff */
[----:B------:R-:W-:Y:S01]  /*2cee0*/  ULDC UR8, c[0x0][0x248] ;  /* 0x0000920000087ab9 */ /* 0x000fe20000000800 */
[----:B------:R-:W-:Y:S01]  /*2cef0*/  VIADD R93, R23, 0x39 ;  /* 0x00000039175d7836 */ /* 0x000fe20000000000 */
        /* <DEDUP_REMOVED lines=11> */
[C---:B------:R-:W-:Y:S01]  /*2cfb0*/  VIADD R95, R23.reuse, 0x37 ;  /* 0x00000037175f7836 */ /* 0x040fe20000000000 */
[----:B------:R-:W-:Y:S01]  /*2cfc0*/  ISETP.LT.AND P1, PT, R154, UR57, !P0 ;  /* 0x000000399a007c0c */ /* 0x000fe2000c721270 */
[----:B------:R-:W-:Y:S01]  /*2cfd0*/  VIADD R96, R23, 0x36 ;  /* 0x0000003617607836 */ /* 0x000fe20000000000 */
[----:B------:R-:W-:-:S07]  /*2cfe0*/  ULDC UR59, c[0x0][0x22c] ;  /* 0x00008b00003b7ab9 */ /* 0x000fce0000000800 */
        /* <DEDUP_REMOVED lines=8> */
[----:B------:R-:W-:Y:S01]  /*2d070*/  @P2 LOP3.LUT R14, R14, 0x800, RZ, 0xfc, !PT ;  /* 0x000008000e0e2812 */ /* 0x000fe200078efcff */
[----:B------:R-:W-:-:S03]  /*2d080*/  ULDC UR57, c[0x0][0x228] ;  /* 0x00008a0000397ab9 */ /* 0x000fc60000000800 */
[----:B------:R-:W-:-:S04]  /*2d090*/  LOP3.LUT R14, R14, 0xfffffbff, RZ, 0xc0, !PT ;  /* 0xfffffbff0e0e7812 */ /* 0x000fc800078ec0ff */
        /* <DEDUP_REMOVED lines=16> */
[----:B------:R-:W-:Y:S01]  /*2d1a0*/  ULDC.64 UR8, c[0x0][0x228] ;  /* 0x00008a0000087ab9 */ /* 0x000fe20000000a00 */
[----:B------:R-:W-:Y:S01]  /*2d1b0*/  LOP3.LUT R14, R14, 0xffffff7f, RZ, 0xc0, !PT ;  /* 0xffffff7f0e0e7812 */ /* 0x000fe200078ec0ff */
[----:B------:R-:W-:Y:S01]  /*2d1c0*/  VIADD R99, R23, 0x33 ;  /* 0x0000003317637836 */ /* 0x000fe20000000000 */
[----:B------:R1:W-:Y:S01]  /*2d1d0*/  STL [R1+0x13c4], R24 ;  /* 0x0013c41801007387 */ /* 0x0003e20000100800 */
[----:B------:R-:W-:Y:S01]  /*2d1e0*/  LOP3.LUT R11, R11, 0x7fffffff, RZ, 0xc0, !PT ;  /* 0x7fffffff0b0b7812 */ /* 0x000fe200078ec0ff */
[C---:B------:R-:W-:Y:S01]  /*2d1f0*/  VIADD R100, R23.reuse, 0x32 ;  /* 0x0000003217647836 */ /* 0x040fe20000000000 */
[----:B------:R-:W-:Y:S01]  /*2d200*/  @P2 LOP3.LUT R14, R14, 0x80, RZ, 0xfc, !PT ;  /* 0x000000800e0e2812 */ /* 0x000fe200078efcff */
[----:B------:R-:W-:Y:S01]  /*2d210*/  ULDC UR24, c[0x0][0x228] ;  /* 0x00008a0000187ab9 */ /* 0x000fe20000000800 */
[----:B------:R-:W-:Y:S01]  /*2d220*/  VIADD R101, R23, 0x31 ;  /* 0x0000003117657836 */ /* 0x000fe20000000000 */
        /* <DEDUP_REMOVED lines=12> */
[----:B------:R-:W-:-:S07]  /*2d2f0*/  ISETP.LT.AND P1, PT, R154, UR7, !P0 ;  /* 0x000000079a007c0c */ /* 0x000fce000c721270 */
        /* <DEDUP_REMOVED lines=54> */
[C---:B------:R-:W-:Y:S01]  /*2d660*/  VIADD R102, R23.reuse, 0x30 ;  /* 0x0000003017667836 */ /* 0x040fe20000000000 */
[----:B------:R-:W-:Y:S01]  /*2d670*/  ISETP.LT.AND P2, PT, R156, UR16, !P0 ;  /* 0x000000109c007c0c */ /* 0x000fe2000c741270 */
[----:B------:R-:W-:Y:S01]  /*2d680*/  VIADD R103, R23, 0x2f ;  /* 0x0000002f17677836 */ /* 0x000fe20000000000 */
[----:B------:R-:W-:Y:S01]  /*2d690*/  ISETP.LT.AND P1, PT, R154, UR33, !P0 ;  /* 0x000000219a007c0c */ /* 0x000fe2000c721270 */
[----:B------:R1:W-:Y:S01]  /*2d6a0*/  STL [R1+0x13e0], R24 ;  /* 0x0013e01801007387 */ /* 0x0003e20000100800 */
[----:B------:R-:W-:Y:S01]  /*2d6b0*/  ULDC UR29, c[0x0][0x228] ;  /* 0x00008a00001d7ab9 */ /* 0x000fe20000000800 */
[----:B------:R-:W-:-:S06]  /*2d6c0*/  ULDC UR30, c[0x0][0x228] ;  /* 0x00008a00001e7ab9 */ /* 0x000fcc0000000800 */
[----:B------:R-:W-:Y:S01]  /*2d6d0*/  @P3 LOP3.LUT R13, R13, 0x1000000, RZ, 0xfc, !PT ;  /* 0x010000000d0d3812 */ /* 0x000fe200078efcff */
[----:B------:R-:W-:Y:S01]  /*2d6e0*/  ULDC UR16, c[0x0][0x228] ;  /* 0x00008a0000107ab9 */ /* 0x000fe20000000800 */
[----:B------:R-:W-:Y:S01]  /*2d6f0*/  VIADD R104, R23, 0x2e ;  /* 0x0000002e17687836 */ /* 0x000fe20000000000 */
[----:B------:R-:W-:Y:S01]  /*2d700*/  ULDC UR33, c[0x0][0x228] ;  /* 0x00008a0000217ab9 */ /* 0x000fe20000000800 */
[----:B------:R-:W-:-:S04]  /*2d710*/  LOP3.LUT R13, R13, 0xff7fffff, RZ, 0xc0, !PT ;  /* 0xff7fffff0d0d7812 */ /* 0x000fc800078ec0ff */
[----:B------:R-:W-:Y:S02]  /*2d720*/  @P2 LOP3.LUT R13, R13, 0x800000, RZ, 0xfc, !PT ;  /* 0x008000000d0d2812 */ /* 0x000fe400078efcff */
[----:B------:R-:W-:Y:S01]  /*2d730*/  ISETP.LT.AND P0, PT, R152, UR37, !P0 ;  /* 0x0000002598007c0c */ /* 0x000fe2000c701270 */
[----:B-1----:R-:W-:Y:S01]  /*2d740*/  VIADD R24, R24, UR4 ;  /* 0x0000000418187c36 */ /* 0x002fe20008000000 */
[----:B------:R-:W-:Y:S01]  /*2d750*/  LOP3.LUT R13, R13, 0xffbfffff, RZ, 0xc0, !PT ;  /* 0xffbfffff0d0d7812 */ /* 0x000fe200078ec0ff */
[----:B------:R-:W-:Y:S01]  /*2d760*/  ULDC.64 UR4, c[0x0][0x228] ;  /* 0x00008a0000047ab9 */ /* 0x000fe20000000a00 */
[----:B------:R-:W-:Y:S01]  /*2d770*/  VIADD R105, R23, 0x2d ;  /* 0x0000002d17697836 */ /* 0x000fe20000000000 */
[----:B------:R-:W-:Y:S01]  /*2d780*/  ULDC UR37, c[0x0][0x228] ;  /* 0x00008a0000257ab9 */ /* 0x000fe20000000800 */
        /* <DEDUP_REMOVED lines=111> */
[----:B------:R-:W-:Y:S01]  /*2de80*/  ISETP.LT.AND P3, PT, R155, UR12, !P0 ;  /* 0x0000000c9b007c0c */ /* 0x000fe2000c761270 */
[----:B------:R-:W-:Y:S01]  /*2de90*/  ULDC UR12, c[0x0][0x248] ;  /* 0x00009200000c7ab9 */ /* 0x000fe20000000800 */
[----:B------:R-:W-:Y:S01]  /*2dea0*/  ISETP.LT.AND P0, PT, R152, UR22, !P0 ;  /* 0x0000001698007c0c */ /* 0x000fe2000c701270 */
[----:B------:R-:W-:Y:S01]  /*2deb0*/  ULDC UR22, c[0x0][0x22c] ;  /* 0x00008b0000167ab9 */ /* 0x000fe20000000800 */
[----:B------:R-:W-:Y:S01]  /*2dec0*/  LOP3.LUT R13, R13, 0xfffffffe, RZ, 0xc0, !PT ;  /* 0xfffffffe0d0d7812 */ /* 0x000fe200078ec0ff */
[----:B------:R-:W-:-:S04]  /*2ded0*/  ULDC UR46, c[0x0][0x228] ;  /* 0x00008a00002e7ab9 */ /* 0x000fc80000000800 */
[----:B------:R-:W-:-:S04]  /*2dee0*/  @P2 LOP3.LUT R12, R12, 0x80000000, RZ, 0xfc, !PT ;  /* 0x800000000c0c2812 */ /* 0x000fc800078efcff */
[----:B------:R-:W-:-:S04]  /*2def0*/  LOP3.LUT R12, R12, 0xbfffffff, RZ, 0xc0, !PT ;  /* 0xbfffffff0c0c7812 */ /* 0x000fc800078ec0ff */
[----:B------:R-:W-:-:S04]  /*2df00*/  @P1 LOP3.LUT R12, R12, 0x40000000, RZ, 0xfc, !PT ;  /* 0x400000000c0c1812 */ /* 0x000fc800078efcff */
[----:B------:R-:W-:-:S04]  /*2df10*/  LOP3.LUT R12, R12, 0xdfffffff, RZ, 0xc0, !PT ;  /* 0xdfffffff0c0c7812 */ /* 0x000fc800078ec0ff */
[----:B------:R-:W-:Y:S02]  /*2df20*/  @P0 LOP3.LUT R12, R12, 0x20000000, RZ, 0xfc, !PT ;  /* 0x200000000c0c0812 */ /* 0x000fe400078efcff */
[----:B------:R-:W-:Y:S01]  /*2df30*/  ISETP.GE.AND P0, PT, R92, UR43, PT ;  /* 0x0000002b5c007c0c */ /* 0x000fe2000bf06270 */
[----:B------:R-:W-:Y:S01]  /*2df40*/  ULDC UR43, c[0x0][0x22c] ;  /* 0x00008b00002b7ab9 */ /* 0x000fe20000000800 */
[----:B------:R-:W-:Y:S02]  /*2df50*/  @P3 LOP3.LUT R13, R13, 0x1, RZ, 0xfc, !PT ;  /* 0x000000010d0d3812 */ /* 0x000fe400078efcff */
[----:B------:R-:W-:Y:S01]  /*2df60*/  ISETP.LT.AND P3, PT, R155, UR41, !P0 ;  /* 0x000000299b007c0c */ /* 0x000fe2000c761270 */
[----:B------:R-:W-:Y:S01]  /*2df70*/  ULDC UR41, c[0x0][0x228] ;  /* 0x00008a0000297ab9 */ /* 0x000fe20000000800 */
[----:B------:R-:W-:Y:S01]  /*2df80*/  ISETP.LT.AND P2, PT, R156, UR42, !P0 ;  /* 0x0000002a9c007c0c */ /* 0x000fe2000c741270 */
[----:B------:R-:W-:Y:S01]  /*2df90*/  ULDC UR42, c[0x0][0x228] ;  /* 0x00008a00002a7ab9 */ /* 0x000fe20000000800 */
[----:B------:R-:W-:-:S02]  /*2dfa0*/  LOP3.LUT R12, R12, 0xefffffff, RZ, 0xc0, !PT ;  /* 0xefffffff0c0c7812 */ /* 0x000fc400078ec0ff */
[----:B------:R-:W-:Y:S01]  /*2dfb0*/  ISETP.LT.AND P1, PT, R154, UR52, !P0 ;  /* 0x000000349a007c0c */ /* 0x000fe2000c721270 */
[----:B-1----:R-:W-:-:S06]  /*2dfc0*/  VIADD R24, R24, UR12 ;  /* 0x0000000c18187c36 */ /* 0x002fcc0008000000 */
        /* <DEDUP_REMOVED lines=8> */
[C---:B------:R-:W-:Y:S01]  /*2e050*/  VIADD R107, R23.reuse, 0x2b ;  /* 0x0000002b176b7836 */ /* 0x040fe20000000000 */
[----:B------:R-:W-:Y:S01]  /*2e060*/  LOP3.LUT R10, R10, 0x7fffffff, RZ, 0xc0, !PT ;  /* 0x7fffffff0a0a7812 */ /* 0x000fe200078ec0ff */
[----:B------:R-:W-:Y:S01]  /*2e070*/  VIADD R108, R23, 0x2a ;  /* 0x0000002a176c7836 */ /* 0x000fe20000000000 */
[----:B------:R-:W-:Y:S01]  /*2e080*/  @P1 LOP3.LUT R12, R12, 0x4000000, RZ, 0xfc, !PT ;  /* 0x040000000c0c1812 */ /* 0x000fe200078efcff */
[----:B------:R-:W-:-:S03]  /*2e090*/  ULDC UR51, c[0x0][0x228] ;  /* 0x00008a0000337ab9 */ /* 0x000fc60000000800 */
        /* <DEDUP_REMOVED lines=71> */
[C---:B------:R-:W-:Y:S01]  /*2e510*/  VIADD R158, R23.reuse, 0x28 ;  /* 0x00000028179e7836 */ /* 0x040fe20000000000 */
[----:B------:R-:W-:Y:S01]  /*2e520*/  ISETP.LT.AND P1, PT, R154, UR56, !P0 ;  /* 0x000000389a007c0c */ /* 0x000fe2000c721270 */
[----:B------:R1:W-:Y:S01]  /*2e530*/  STL [R1+0x13b8], R24 ;  /* 0x0013b81801007387 */ /* 0x0003e20000100800 */
[C---:B------:R-:W-:Y:S01]  /*2e540*/  VIADD R160, R23.reuse, 0x27 ;  /* 0x0000002717a07836 */ /* 0x040fe20000000000 */
[----:B------:R-:W-:Y:S01]  /*2e550*/  ULDC UR61, c[0x0][0x228] ;  /* 0x00008a00003d7ab9 */ /* 0x000fe20000000800 */
[----:B------:R-:W-:Y:S01]  /*2e560*/  VIADD R161, R23, 0x26 ;  /* 0x0000002617a17836 */ /* 0x000fe20000000000 */
[----:B------:R-:W-:-:S04]  /*2e570*/  ULDC UR60, c[0x0][0x228] ;  /* 0x00008a00003c7ab9 */ /* 0x000fc80000000800 */
[----:B------:R-:W-:Y:S01]  /*2e580*/  @P3 LOP3.LUT R12, R12, 0x1000, RZ, 0xfc, !PT ;  /* 0x000010000c0c3812 */ /* 0x000fe200078efcff */
[----:B------:R-:W-:Y:S01]  /*2e590*/  ULDC UR52, c[0x0][0x228] ;  /* 0x00008a0000347ab9 */ /* 0x000fe20000000800 */
[----:B------:R-:W-:Y:S02]  /*2e5a0*/  ULDC UR56, c[0x0][0x228] ;  /* 0x00008a0000387ab9 */ /* 0x000fe40000000800 */
        /* <DEDUP_REMOVED lines=15> */
[C---:B------:R-:W-:Y:S01]  /*2e6a0*/  VIADD R162, R23.reuse, 0x25 ;  /* 0x0000002517a27836 */ /* 0x040fe20000000000 */
[----:B------:R-:W-:Y:S01]  /*2e6b0*/  ISETP.LT.AND P1, PT, R154, UR7, !P0 ;  /* 0x000000079a007c0c */ /* 0x000fe2000c721270 */
[----:B------:R1:W-:Y:S01]  /*2e6c0*/  STL [R1+0x13ac], R24 ;  /* 0x0013ac1801007387 */ /* 0x0003e20000100800 */
[C---:B------:R-:W-:Y:S01]  /*2e6d0*/  VIADD R163, R23.reuse, 0x24 ;  /* 0x0000002417a37836 */ /* 0x040fe20000000000 */
[----:B------:R-:W-:Y:S01]  /*2e6e0*/  LOP3.LUT R0, R0, 0x7fffffff, RZ, 0xc0, !PT ;  /* 0x7fffffff00007812 */ /* 0x000fe200078ec0ff */
[----:B------:R-:W-:Y:S01]  /*2e6f0*/  ULDC UR57, c[0x0][0x228] ;  /* 0x00008a0000397ab9 */ /* 0x000fe20000000800 */
[----:B------:R-:W-:Y:S01]  /*2e700*/  VIADD R164, R23, 0x23 ;  /* 0x0000002317a47836 */ /* 0x000fe20000000000 */
[----:B------:R-:W-:-:S03]  /*2e710*/  ULDC UR59, c[0x0][0x228] ;  /* 0x00008a00003b7ab9 */ /* 0x000fc60000000800 */
        /* <DEDUP_REMOVED lines=36> */
[----:B------:R-:W-:Y:S01]  /*2e960*/  VIADD R165, R23, 0x22 ;  /* 0x0000002217a57836 */ /* 0x000fe20000000000 */
[----:B------:R-:W-:Y:S01]  /*2e970*/  ISETP.LT.AND P1, PT, R154, UR15, !P0 ;  /* 0x0000000f9a007c0c */ /* 0x000fe2000c721270 */
[----:B------:R-:W-:Y:S01]  /*2e980*/  ULDC UR16, c[0x0][0x228] ;  /* 0x00008a0000107ab9 */ /* 0x000fe20000000800 */
[----:B------:R-:W-:Y:S01]  /*2e990*/  ISETP.LT.AND P3, PT, R155, UR6, !P0 ;  /* 0x000000069b007c0c */ /* 0x000fe2000c761270 */
[----:B------:R-:W-:Y:S01]  /*2e9a0*/  ULDC UR6, c[0x0][0x248] ;  /* 0x0000920000067ab9 */ /* 0x000fe20000000800 */
[----:B------:R-:W-:Y:S01]  /*2e9b0*/  ISETP.LT.AND P0, PT, R152, UR9, !P0 ;  /* 0x0000000998007c0c */ /* 0x000fe2000c701270 */
[----:B------:R-:W-:-:S06]  /*2e9c0*/  ULDC UR15, c[0x0][0x228] ;  /* 0x00008a00000f7ab9 */ /* 0x000fcc0000000800 */
        /* <DEDUP_REMOVED lines=19> */
[----:B------:R-:W-:Y:S01]  /*2eb00*/  @P3 LOP3.LUT R11, R11, 0x10000000, RZ, 0xfc, !PT ;  /* 0x100000000b0b3812 */ /* 0x000fe200078efcff */
[----:B------:R-:W-:Y:S01]  /*2eb10*/  VIADD R167, R23, 0x20 ;  /* 0x0000002017a77836 */ /* 0x000fe20000000000 */
        /* <DEDUP_REMOVED lines=60> */
[----:B------:R-:W-:-:S08]  /*2eee0*/  VIADD R169, R23, 0x1e ;  /* 0x0000001e17a97836 */ /* 0x000fd00000000000 */
[----:B------:R-:W-:Y:S01]  /*2eef0*/  @P3 LOP3.LUT R11, R11, 0x10000, RZ, 0xfc, !PT ;  /* 0x000100000b0b3812 */ /* 0x000fe200078efcff */
[----:B-1----:R-:W-:Y:S01]  /*2ef00*/  VIADD R24, R24, UR4 ;  /* 0x0000000418187c36 */ /* 0x002fe20008000000 */
[----:B------:R-:W-:Y:S01]  /*2ef10*/  ISETP.LT.AND P0, PT, R152, UR30, !P0 ;  /* 0x0000001e98007c0c */ /* 0x000fe2000c701270 */
[----:B------:R-:W-:Y:S01]  /*2ef20*/  ULDC UR4, c[0x0][0x228] ;  /* 0x00008a0000047ab9 */ /* 0x000fe20000000800 */
        /* <DEDUP_REMOVED lines=136> */
[----:B------:R-:W-:Y:S01]  /*2f7b0*/  ULDC.64 UR12, c[0x0][0x228] ;  /* 0x00008a00000c7ab9 */ /* 0x000fe20000000a00 */
        /* <DEDUP_REMOVED lines=17> */
[----:B-1----:R-:W-:Y:S01]  /*2f8d0*/  VIADD R24, R24, UR41 ;  /* 0x0000002918187c36 */ /* 0x002fe20008000000 */
[----:B------:R-:W-:Y:S01]  /*2f8e0*/  LOP3.LUT R10, R10, 0xffff7fff, RZ, 0xc0, !PT ;  /* 0xffff7fff0a0a7812 */ /* 0x000fe200078ec0ff */
[----:B------:R-:W-:Y:S01]  /*2f8f0*/  ULDC UR41, c[0x0][0x22c] ;  /* 0x00008b0000297ab9 */ /* 0x000fe20000000800 */
[----:B------:R-:W-:Y:S01]  /*2f900*/  ISETP.LT.AND P2, PT, R156, UR54, !P0 ;  /* 0x000000369c007c0c */ /* 0x000fe2000c741270 */
[----:B------:R-:W-:Y:S01]  /*2f910*/  ULDC.64 UR12, c[0x0][0x228] ;  /* 0x00008a00000c7ab9 */ /* 0x000fe20000000a00 */
[----:B------:R-:W-:Y:S01]  /*2f920*/  LOP3.LUT R10, R10, 0xfffeffff, RZ, 0xc0, !PT ;  /* 0xfffeffff0a0a7812 */ /* 0x000fe200078ec0ff */
[----:B------:R1:W-:Y:S01]  /*2f930*/  STL [R1+0x135c], R24 ;  /* 0x00135c1801007387 */ /* 0x0003e20000100800 */
[----:B------:R-:W-:-:S05]  /*2f940*/  ULDC UR54, c[0x0][0x248] ;  /* 0x0000920000367ab9 */ /* 0x000fca0000000800 */
[----:B------:R-:W-:Y:S02]  /*2f950*/  @P1 LOP3.LUT R10, R10, 0x10000, RZ, 0xfc, !PT ;  /* 0x000100000a0a1812 */ /* 0x000fe400078efcff */
[----:B------:R-:W-:Y:S01]  /*2f960*/  ISETP.LT.AND P1, PT, R154, UR55, !P0 ;  /* 0x000000379a007c0c */ /* 0x000fe2000c721270 */
[----:B------:R-:W-:Y:S01]  /*2f970*/  ULDC UR55, c[0x0][0x248] ;  /* 0x0000920000377ab9 */ /* 0x000fe20000000800 */
[----:B------:R-:W-:Y:S02]  /*2f980*/  @P2 LOP3.LUT R10, R10, 0x8000, RZ, 0xfc, !PT ;  /* 0x000080000a0a2812 */ /* 0x000fe400078efcff */
[----:B------:R-:W-:Y:S01]  /*2f990*/  ISETP.LT.AND P0, PT, R152, UR57, !P0 ;  /* 0x0000003998007c0c */ /* 0x000fe2000c701270 */
[----:B-1----:R-:W-:Y:S01]  /*2f9a0*/  VIADD R24, R24, UR33 ;  /* 0x0000002118187c36 */ /* 0x002fe20008000000 */
[----:B------:R-:W-:Y:S01]  /*2f9b0*/  LOP3.LUT R10, R10, 0xffffbfff, RZ, 0xc0, !PT ;  /* 0xffffbfff0a0a7812 */ /* 0x000fe200078ec0ff */
[----:B------:R-:W-:-:S06]  /*2f9c0*/  ULDC UR57, c[0x0][0x248] ;  /* 0x0000920000397ab9 */ /* 0x000fcc0000000800 */
        /* <DEDUP_REMOVED lines=13> */
[----:B------:R-:W-:Y:S01]  /*2faa0*/  VIADD R171, R23, 0x1b ;  /* 0x0000001b17ab7836 */ /* 0x000fe20000000000 */
[----:B------:R-:W-:-:S02]  /*2fab0*/  ULDC UR58, c[0x0][0x228] ;  /* 0x00008a00003a7ab9 */ /* 0x000fc40000000800 */
[----:B------:R-:W-:-:S04]  /*2fac0*/  LOP3.LUT R10, R10, 0xfffff7ff, RZ, 0xc0, !PT ;  /* 0xfffff7ff0a0a7812 */ /* 0x000fc800078ec0ff */
[----:B------:R-:W-:Y:S02]  /*2fad0*/  @P2 LOP3.LUT R10, R10, 0x800, RZ, 0xfc, !PT ;  /* 0x000008000a0a2812 */ /* 0x000fe400078efcff */
[----:B------:R-:W-:Y:S02]  /*2fae0*/  ISETP.LT.AND P0, PT, R152, UR6, !P0 ;  /* 0x0000000698007c0c */ /* 0x000fe4000c701270 */
[----:B------:R-:W-:-:S04]  /*2faf0*/  LOP3.LUT R10, R10, 0xfffffbff, RZ, 0xc0, !PT ;  /* 0xfffffbff0a0a7812 */ /* 0x000fc800078ec0ff */
[----:B------:R-:W-:-:S04]  /*2fb00*/  @P1 LOP3.LUT R10, R10, 0x400, RZ, 0xfc, !PT ;  /* 0x000004000a0a1812 */ /* 0x000fc800078efcff */
[----:B------:R-:W-:-:S04]  /*2fb10*/  LOP3.LUT R10, R10, 0xfffffdff, RZ, 0xc0, !PT ;  /* 0xfffffdff0a0a7812 */ /* 0x000fc800078ec0ff */
[----:B------:R-:W-:Y:S02]  /*2fb20*/  @P0 LOP3.LUT R10, R10, 0x200, RZ, 0xfc, !PT ;  /* 0x000002000a0a0812 */ /* 0x000fe400078efcff */
[----:B------:R-:W-:-:S04]  /*2fb30*/  ISETP.GE.AND P0, PT, R162, UR41, PT ;  /* 0x00000029a2007c0c */ /* 0x000fc8000bf06270 */
[----:B------:R-:W-:Y:S02]  /*2fb40*/  ISETP.LT.AND P3, PT, R155, UR43, !P0 ;  /* 0x0000002b9b007c0c */ /* 0x000fe4000c761270 */
[----:B------:R-:W-:Y:S01]  /*2fb50*/  ISETP.LT.AND P2, PT, R156, UR42, !P0 ;  /* 0x0000002a9c007c0c */ /* 0x000fe2000c741270 */
[----:B-1----:R-:W-:Y:S01]  /*2fb60*/  VIADD R24, R24, UR32 ;  /* 0x0000002018187c36 */ /* 0x002fe20008000000 */
[----:B------:R-:W-:Y:S01]  /*2fb70*/  LOP3.LUT R10, R10, 0xfffffeff, RZ, 0xc0, !PT ;  /* 0xfffffeff0a0a7812 */ /* 0x000fe200078ec0ff */
[----:B------:R-:W-:Y:S01]  /*2fb80*/  ULDC.64 UR32, c[0x0][0x228] ;  /* 0x00008a0000207ab9 */ /* 0x000fe20000000a00 */
[----:B------:R-:W-:Y:S01]  /*2fb90*/  ISETP.LT.AND P1, PT, R154, UR7, !P0 ;  /* 0x000000079a007c0c */ /* 0x000fe2000c721270 */
[----:B------:R-:W-:Y:S01]  /*2fba0*/  ULDC.64 UR42, c[0x0][0x228] ;  /* 0x00008a00002a7ab9 */ /* 0x000fe20000000a00 */
[----:B------:R1:W-:Y:S05]  /*2fbb0*/  STL [R1+0x134c], R24 ;  /* 0x00134c1801007387 */ /* 0x0003ea0000100800 */
[----:B------:R-:W-:Y:S01]  /*2fbc0*/  @P3 LOP3.LUT R10, R10, 0x100, RZ, 0xfc, !PT ;  /* 0x000001000a0a3812 */ /* 0x000fe200078efcff */
[----:B------:R-:W-:-:S03]  /*2fbd0*/  ULDC.64 UR6, c[0x0][0x228] ;  /* 0x00008a0000067ab9 */ /* 0x000fc60000000a00 */
[----:B------:R-:W-:Y:S01]  /*2fbe0*/  LOP3.LUT R10, R10, 0xffffff7f, RZ, 0xc0, !PT ;  /* 0xffffff7f0a0a7812 */ /* 0x000fe200078ec0ff */
[----:B-1----:R-:W-:Y:S01]  /*2fbf0*/  VIADD R24, R24, UR40 ;  /* 0x0000002818187c36 */ /* 0x002fe20008000000 */
[----:B------:R-:W-:Y:S01]  /*2fc00*/  ISETP.LT.AND P0, PT, R152, UR8, !P0 ;  /* 0x0000000898007c0c */ /* 0x000fe2000c701270 */
[----:B------:R-:W-:Y:S01]  /*2fc10*/  ULDC UR8, c[0x0][0x228] ;  /* 0x00008a0000087ab9 */ /* 0x000fe20000000800 */
[----:B------:R-:W-:Y:S01]  /*2fc20*/  @P2 LOP3.LUT R10, R10, 0x80, RZ, 0xfc, !PT ;  /* 0x000000800a0a2812 */ /* 0x000fe200078efcff */
[----:B------:R-:W-:Y:S01]  /*2fc30*/  ULDC.64 UR40, c[0x0][0x228] ;  /* 0x00008a0000287ab9 */ /* 0x000fe20000000a00 */
[----:B------:R1:W-:Y:S02]  /*2fc40*/  STL [R1+0x1348], R24 ;  /* 0x0013481801007387 */ /* 0x0003e40000100800 */
[----:B------:R-:W-:Y:S01]  /*2fc50*/  LOP3.LUT R10, R10, 0xffffffbf, RZ, 0xc0, !PT ;  /* 0xffffffbf0a0a7812 */ /* 0x000fe200078ec0ff */
[----:B-1----:R-:W-:-:S03]  /*2fc60*/  VIADD R24, R24, UR49 ;  /* 0x0000003118187c36 */ /* 0x002fc60008000000 */
[----:B------:R-:W-:Y:S02]  /*2fc70*/  @P1 LOP3.LUT R10, R10, 0x40, RZ, 0xfc, !PT ;  /* 0x000000400a0a1812 */ /* 0x000fe400078efcff */
[----:B------:R1:W-:Y:S02]  /*2fc80*/  STL [R1+0x1340], R24 ;  /* 0x0013401801007387 */ /* 0x0003e40000100800 */
[----:B------:R-:W-:Y:S01]  /*2fc90*/  LOP3.LUT R10, R10, 0xffffffdf, RZ, 0xc0, !PT ;  /* 0xffffffdf0a0a7812 */ /* 0x000fe200078ec0ff */
[----:B-1----:R-:W-:-:S03]  /*2fca0*/  VIADD R24, R24, UR51 ;  /* 0x0000003318187c36 */ /* 0x002fc60008000000 */
[----:B------:R-:W-:Y:S02]  /*2fcb0*/  @P0 LOP3.LUT R10, R10, 0x20, RZ, 0xfc, !PT ;  /* 0x000000200a0a0812 */ /* 0x000fe400078efcff */
[----:B------:R1:W-:Y:S01]  /*2fcc0*/  STL [R1+0x133c], R24 ;  /* 0x00133c1801007387 */ /* 0x0003e20000100800 */
[----:B------:R-:W-:Y:S01]  /*2fcd0*/  ISETP.GE.AND P0, PT, R163, UR13, PT ;  /* 0x0000000da3007c0c */ /* 0x000fe2000bf06270 */
[----:B------:R-:W-:Y:S01]  /*2fce0*/  ULDC UR13, c[0x0][0x228] ;  /* 0x00008a00000d7ab9 */ /* 0x000fe20000000800 */
[----:B-1----:R-:W-:Y:S02]  /*2fcf0*/  VIADD R24, R24, UR50 ;  /* 0x0000003218187c36 */ /* 0x002fe40008000000 */
[----:B------:R-:W-:Y:S01]  /*2fd00*/  ISETP.LT.AND P1, PT, R155, UR12, !P0 ;  /* 0x0000000c9b007c0c */ /* 0x000fe2000c721270 */
[----:B------:R-:W-:Y:S02]  /*2fd10*/  ULDC UR12, c[0x0][0x228] ;  /* 0x00008a00000c7ab9 */ /* 0x000fe40000000800 */
[----:B------:R1:W-:Y:S02]  /*2fd20*/  STL [R1+0x1338], R24 ;  /* 0x0013381801007387 */ /* 0x0003e40000100800 */
[----:B-1----:R-:W-:-:S05]  /*2fd30*/  VIADD R24, R24, UR52 ;  /* 0x0000003418187c36 */ /* 0x002fca0008000000 */
[----:B------:R1:W-:Y:S01]  /*2fd40*/  STL [R1+0x1330], R24 ;  /* 0x0013301801007387 */ /* 0x0003e20000100800 */
[----:B------:R-:W-:Y:S02]  /*2fd50*/  ISETP.LT.AND P2, PT, R156, UR12, !P0 ;  /* 0x0000000c9c007c0c */ /* 0x000fe4000c741270 */
[----:B------:R-:W-:Y:S01]  /*2fd60*/  LOP3.LUT R10, R10, 0xffffffef, RZ, 0xc0, !PT ;  /* 0xffffffef0a0a7812 */ /* 0x000fe200078ec0ff */
[----:B-1----:R-:W-:-:S03]  /*2fd70*/  VIADD R24, R24, UR53 ;  /* 0x0000003518187c36 */ /* 0x002fc60008000000 */
[----:B------:R-:W-:Y:S02]  /*2fd80*/  @P1 LOP3.LUT R10, R10, 0x10, RZ, 0xfc, !PT ;  /* 0x000000100a0a1812 */ /* 0x000fe400078efcff */
[----:B------:R1:W-:Y:S01]  /*2fd90*/  STL [R1+0x132c], R24 ;  /* 0x00132c1801007387 */ /* 0x0003e20000100800 */
[----:B------:R-:W-:Y:S01]  /*2fda0*/  ISETP.LT.AND P1, PT, R154, UR13, !P0 ;  /* 0x0000000d9a007c0c */ /* 0x000fe2000c721270 */
[----:B------:R-:W-:Y:S01]  /*2fdb0*/  ULDC.64 UR12, c[0x0][0x228] ;  /* 0x00008a00000c7ab9 */ /* 0x000fe20000000a00 */
[----:B------:R-:W-:Y:S01]  /*2fdc0*/  LOP3.LUT R10, R10, 0xfffffff7, RZ, 0xc0, !PT ;  /* 0xfffffff70a0a7812 */ /* 0x000fe200078ec0ff */
[----:B-1----:R-:W-:-:S04]  /*2fdd0*/  VIADD R24, R24, UR54 ;  /* 0x0000003618187c36 */ /* 0x002fc80008000000 */
[----:B------:R-:W-:Y:S01]  /*2fde0*/  VIADD R25, R24, UR55 ;  /* 0x0000003718197c36 */ /* 0x000fe20008000000 */
[----:B------:R1:W-:Y:S01]  /*2fdf0*/  STL [R1+0x1328], R24 ;  /* 0x0013281801007387 */ /* 0x0003e20000100800 */
[----:B------:R-:W-:-:S03]  /*2fe00*/  @P2 LOP3.LUT R10, R10, 0x8, RZ, 0xfc, !PT ;  /* 0x000000080a0a2812 */ /* 0x000fc600078efcff */
[----:B-1----:R-:W2:Y:S01]  /*2fe10*/  LDL.LU R24, [R1+0x1274] ;  /* 0x0012740001187983 */ /* 0x002ea20000300800 */
[----:B------:R-:W-:Y:S02]  /*2fe20*/  ISETP.LT.AND P0, PT, R152, UR8, !P0 ;  /* 0x0000000898007c0c */ /* 0x000fe4000c701270 */
[----:B------:R-:W-:-:S04]  /*2fe30*/  LOP3.LUT R10, R10, 0xfffffffb, RZ, 0xc0, !PT ;  /* 0xfffffffb0a0a7812 */ /* 0x000fc800078ec0ff */
[----:B------:R-:W-:-:S04]  /*2fe40*/  @P1 LOP3.LUT R10, R10, 0x4, RZ, 0xfc, !PT ;  /* 0x000000040a0a1812 */ /* 0x000fc800078efcff */
[----:B------:R-:W-:-:S04]  /*2fe50*/  LOP3.LUT R10, R10, 0xfffffffd, RZ, 0xc0, !PT ;  /* 0xfffffffd0a0a7812 */ /* 0x000fc800078ec0ff */
[----:B------:R-:W-:Y:S02]  /*2fe60*/  @P0 LOP3.LUT R10, R10, 0x2, RZ, 0xfc, !PT ;  /* 0x000000020a0a0812 */ /* 0x000fe400078efcff */
[----:B------:R-:W-:-:S04]  /*2fe70*/  ISETP.GE.AND P0, PT, R164, UR33, PT ;  /* 0x00000021a4007c0c */ /* 0x000fc8000bf06270 */
[----:B------:R-:W-:Y:S02]  /*2fe80*/  ISETP.LT.AND P3, PT, R156, UR61, !P0 ;  /* 0x0000003d9c007c0c */ /* 0x000fe4000c761270 */
[----:B------:R-:W-:Y:S02]  /*2fe90*/  ISETP.LT.AND P1, PT, R155, UR32, !P0 ;  /* 0x000000209b007c0c */ /* 0x000fe4000c721270 */
[----:B------:R-:W-:Y:S02]  /*2fea0*/  ISETP.LT.AND P2, PT, R154, UR60, !P0 ;  /* 0x0000003c9a007c0c */ /* 0x000fe4000c741270 */
[----:B------:R-:W-:-:S07]  /*2feb0*/  LOP3.LUT R10, R10, 0xfffffffe, RZ, 0xc0, !PT ;  /* 0xfffffffe0a0a7812 */ /* 0x000fce00078ec0ff */
[----:B------:R-:W-:Y:S02]  /*2fec0*/  @P3 LOP3.LUT R0, R0, 0x80000000, RZ, 0xfc, !PT ;  /* 0x8000000000003812 */ /* 0x000fe400078efcff */
[----:B------:R-:W-:Y:S02]  /*2fed0*/  @P1 LOP3.LUT R10, R10, 0x1, RZ, 0xfc, !PT ;  /* 0x000000010a0a1812 */ /* 0x000fe400078efcff */
[----:B------:R-:W-:Y:S02]  /*2fee0*/  ISETP.LT.AND P1, PT, R152, UR59, !P0 ;  /* 0x0000003b98007c0c */ /* 0x000fe4000c721270 */
[----:B------:R-:W-:-:S04]  /*2fef0*/  LOP3.LUT R0, R0, 0xbfffffff, RZ, 0xc0, !PT ;  /* 0xbfffffff00007812 */ /* 0x000fc800078ec0ff */
[----:B------:R-:W-:Y:S02]  /*2ff00*/  @P2 LOP3.LUT R0, R0, 0x40000000, RZ, 0xfc, !PT ;  /* 0x4000000000002812 */ /* 0x000fe400078efcff */
[----:B------:R-:W-:Y:S02]  /*2ff10*/  ISETP.GE.AND P0, PT, R165, UR11, PT ;  /* 0x0000000ba5007c0c */ /* 0x000fe4000bf06270 */
[----:B------:R-:W-:-:S04]  /*2ff20*/  LOP3.LUT R0, R0, 0xdfffffff, RZ, 0xc0, !PT ;  /* 0xdfffffff00007812 */ /* 0x000fc800078ec0ff */
[----:B------:R-:W-:Y:S02]  /*2ff30*/  @P1 LOP3.LUT R0, R0, 0x20000000, RZ, 0xfc, !PT ;  /* 0x2000000000001812 */ /* 0x000fe400078efcff */
[----:B------:R-:W-:Y:S02]  /*2ff40*/  ISETP.LT.AND P1, PT, R155, UR10, !P0 ;  /* 0x0000000a9b007c0c */ /* 0x000fe4000c721270 */
[----:B------:R-:W-:Y:S02]  /*2ff50*/  ISETP.LT.AND P3, PT, R156, UR9, !P0 ;  /* 0x000000099c007c0c */ /* 0x000fe4000c761270 */
[----:B------:R-:W-:Y:S02]  /*2ff60*/  LOP3.LUT R0, R0, 0xefffffff, RZ, 0xc0, !PT ;  /* 0xefffffff00007812 */ /* 0x000fe400078ec0ff */
[----:B------:R-:W-:-:S07]  /*2ff70*/  ISETP.LT.AND P2, PT, R154, UR16, !P0 ;  /* 0x000000109a007c0c */ /* 0x000fce000c741270 */
[----:B------:R-:W-:-:S04]  /*2ff80*/  @P1 LOP3.LUT R0, R0, 0x10000000, RZ, 0xfc, !PT ;  /* 0x1000000000001812 */ /* 0x000fc800078efcff */
[----:B------:R-:W-:-:S04]  /*2ff90*/  LOP3.LUT R0, R0, 0xf7ffffff, RZ, 0xc0, !PT ;  /* 0xf7ffffff00007812 */ /* 0x000fc800078ec0ff */
        /* <DEDUP_REMOVED lines=28> */
[----:B------:R-:W-:Y:S02]  /*30160*/  LOP3.LUT R0, R0, 0xfffbffff, RZ, 0xc0, !PT ;  /* 0xfffbffff00007812 */ /* 0x000fe400078ec0ff */
[----:B------:R-:W-:Y:S02]  /*30170*/  ISETP.GE.AND P0, PT, R168, UR41, PT ;  /* 0x00000029a8007c0c */ /* 0x000fe4000bf06270 */
[----:B------:R-:W-:Y:S02]  /*30180*/  @P2 LOP3.LUT R0, R0, 0x40000, RZ, 0xfc, !PT ;  /* 0x0004000000002812 */ /* 0x000fe400078efcff */
[----:B------:R-:W-:-:S02]  /*30190*/  ISETP.LT.AND P3, PT, R155, UR40, !P0 ;  /* 0x000000289b007c0c */ /* 0x000fc4000c761270 */
[----:B------:R-:W-:-:S04]  /*301a0*/  LOP3.LUT R0, R0, 0xfffdffff, RZ, 0xc0, !PT ;  /* 0xfffdffff00007812 */ /* 0x000fc800078ec0ff */
[----:B------:R-:W-:-:S04]  /*301b0*/  @P1 LOP3.LUT R0, R0, 0x20000, RZ, 0xfc, !PT ;  /* 0x0002000000001812 */ /* 0x000fc800078efcff */
[----:B------:R-:W-:Y:S02]  /*301c0*/  LOP3.LUT R0, R0, 0xfffeffff, RZ, 0xc0, !PT ;  /* 0xfffeffff00007812 */ /* 0x000fe400078ec0ff */
[----:B------:R-:W-:Y:S02]  /*301d0*/  ISETP.LT.AND P1, PT, R156, UR26, !P0 ;  /* 0x0000001a9c007c0c */ /* 0x000fe4000c721270 */
[----:B------:R-:W-:Y:S02]  /*301e0*/  @P3 LOP3.LUT R0, R0, 0x10000, RZ, 0xfc, !PT ;  /* 0x0001000000003812 */ /* 0x000fe400078efcff */
[----:B------:R-:W-:Y:S02]  /*301f0*/  ISETP.LT.AND P2, PT, R154, UR25, !P0 ;  /* 0x000000199a007c0c */ /* 0x000fe4000c741270 */
[----:B------:R-:W-:-:S04]  /*30200*/  LOP3.LUT R0, R0, 0xffffbfff, RZ, 0xc0, !PT ;  /* 0xffffbfff00007812 */ /* 0x000fc800078ec0ff */
[----:B------:R-:W-:-:S04]  /*30210*/  LOP3.LUT R0, R0, 0xffff7fff, RZ, 0xc0, !PT ;  /* 0xffff7fff00007812 */ /* 0x000fc800078ec0ff */
[----:B------:R-:W-:Y:S02]  /*30220*/  @P1 LOP3.LUT R0, R0, 0x8000, RZ, 0xfc, !PT ;  /* 0x0000800000001812 */ /* 0x000fe400078efcff */
[----:B------:R-:W-:Y:S02]  /*30230*/  ISETP.LT.AND P1, PT, R152, UR22, !P0 ;  /* 0x0000001698007c0c */ /* 0x000fe4000c721270 */
[----:B------:R-:W-:Y:S02]  /*30240*/  @P2 LOP3.LUT R0, R0, 0x4000, RZ, 0xfc, !PT ;  /* 0x0000400000002812 */ /* 0x000fe400078efcff */
[----:B------:R-:W-:Y:S02]  /*30250*/  ISETP.GE.AND P0, PT, R169, UR30, PT ;  /* 0x0000001ea9007c0c */ /* 0x000fe4000bf06270 */
[----:B------:R-:W-:-:S07]  /*30260*/  LOP3.LUT R0, R0, 0xffffdfff, RZ, 0xc0, !PT ;  /* 0xffffdfff00007812 */ /* 0x000fce00078ec0ff */
        /* <DEDUP_REMOVED lines=14> */
[----:B------:R-:W-:Y:S02]  /*30350*/  @P1 LOP3.LUT R0, R0, 0x200, RZ, 0xfc, !PT ;  /* 0x0000020000001812 */ /* 0x000fe400078efcff */
[----:B------:R-:W-:Y:S02]  /*30360*/  ISETP.LT.AND P2, PT, R156, UR18, !P0 ;  /* 0x000000129c007c0c */ /* 0x000fe4000c741270 */
        /* <DEDUP_REMOVED lines=8> */
[----:B------:R-:W-:Y:S02]  /*303f0*/  ISETP.GE.AND P1, PT, R172, UR7, PT ;  /* 0x00000007ac007c0c */ /* 0x000fe4000bf26270 */
[----:B------:R-:W-:Y:S02]  /*30400*/  LOP3.LUT R0, R0, 0xfffffff7, RZ, 0xc0, !PT ;  /* 0xfffffff700007812 */ /* 0x000fe400078ec0ff */
[----:B------:R-:W-:Y:S02]  /*30410*/  ISETP.LT.AND P3, PT, R155, UR6, !P1 ;  /* 0x000000069b007c0c */ /* 0x000fe4000cf61270 */
[----:B------:R-:W-:Y:S02]  /*30420*/  @P0 LOP3.LUT R0, R0, 0x8, RZ, 0xfc, !PT ;  /* 0x0000000800000812 */ /* 0x000fe400078efcff */
[----:B------:R-:W-:-:S02]  /*30430*/  ISETP.LT.AND P2, PT, R156, UR46, !P1 ;  /* 0x0000002e9c007c0c */ /* 0x000fc4000cf41270 */
[----:B------:R-:W-:Y:S02]  /*30440*/  LOP3.LUT R0, R0, 0xfffffffb, RZ, 0xc0, !PT ;  /* 0xfffffffb00007812 */ /* 0x000fe400078ec0ff */
[----:B------:R-:W-:-:S05]  /*30450*/  ISETP.LT.AND P0, PT, R154, UR45, !P1 ;  /* 0x0000002d9a007c0c */ /* 0x000fca000cf01270 */
[----:B------:R-:W-:-:S04]  /*30460*/  @P3 LOP3.LUT R0, R0, 0x4, RZ, 0xfc, !PT ;  /* 0x0000000400003812 */ /* 0x000fc800078efcff */
[----:B------:R-:W-:Y:S01]  /*30470*/  LOP3.LUT R0, R0, 0xfffffffd, RZ, 0xc0, !PT ;  /* 0xfffffffd00007812 */ /* 0x000fe200078ec0ff */
[----:B------:R1:W-:Y:S03]  /*30480*/  STL [R1+0x131c], R25 ;  /* 0x00131c1901007387 */ /* 0x0003e60000100800 */
[----:B------:R-:W-:-:S04]  /*30490*/  @P2 LOP3.LUT R0, R0, 0x2, RZ, 0xfc, !PT ;  /* 0x0000000200002812 */ /* 0x000fc800078efcff */
[----:B------:R-:W-:Y:S01]  /*304a0*/  LOP3.LUT R0, R0, 0xfffffffe, RZ, 0xc0, !PT ;  /* 0xfffffffe00007812 */ /* 0x000fe200078ec0ff */
[----:B-1----:R-:W-:-:S03]  /*304b0*/  VIADD R25, R25, UR56 ;  /* 0x0000003819197c36 */ /* 0x002fc60008000000 */
[----:B------:R-:W-:Y:S02]  /*304c0*/  @P0 LOP3.LUT R0, R0, 0x1, RZ, 0xfc, !PT ;  /* 0x0000000100000812 */ /* 0x000fe400078efcff */
[----:B--2---:R-:W-:Y:S01]  /*304d0*/  ISETP.GE.AND P0, PT, R173, R24, PT ;  /* 0x00000018ad00720c */ /* 0x004fe20003f06270 */
[----:B------:R1:W-:Y:S03]  /*304e0*/  STL [R1+0x1318], R25 ;  /* 0x0013181901007387 */ /* 0x0003e60000100800 */
[----:B------:R-:W-:Y:S01]  /*304f0*/  ISETP.LT.AND P2, PT, R154, UR38, !P0 ;  /* 0x000000269a007c0c */ /* 0x000fe2000c741270 */
[----:B-1----:R-:W-:-:S05]  /*30500*/  VIADD R25, R25, UR57 ;  /* 0x0000003919197c36 */ /* 0x002fca0008000000 */
[----:B------:R1:W-:Y:S01]  /*30510*/  STL [R1+0x13f8], R25 ;  /* 0x0013f81901007387 */ /* 0x0003e20000100800 */
[----:B------:R-:W-:Y:S02]  /*30520*/  ISETP.LT.AND P6, PT, R152, UR28, !P0 ;  /* 0x0000001c98007c0c */ /* 0x000fe4000c7c1270 */
[----:B------:R-:W-:-:S04]  /*30530*/  LOP3.LUT R0, R0, 0xffffff7f, RZ, 0xc0, !PT ;  /* 0xffffff7f00007812 */ /* 0x000fc800078ec0ff */
[----:B------:R-:W-:Y:S02]  /*30540*/  @P2 LOP3.LUT R0, R0, 0x80, RZ, 0xfc, !PT ;  /* 0x0000008000002812 */ /* 0x000fe400078efcff */
[----:B------:R-:W-:Y:S02]  /*30550*/  ISETP.GE.AND P4, PT, R171, UR13, PT ;  /* 0x0000000dab007c0c */ /* 0x000fe4000bf86270 */
[----:B------:R-:W-:Y:S02]  /*30560*/  LOP3.LUT R0, R0, 0xffffffbf, RZ, 0xc0, !PT ;  /* 0xffffffbf00007812 */ /* 0x000fe400078ec0ff */
[C---:B------:R-:W-:Y:S02]  /*30570*/  ISETP.LT.AND P1, PT, R152.reuse, UR44, !P1 ;  /* 0x0000002c98007c0c */ /* 0x040fe4000cf21270 */
[----:B------:R-:W-:Y:S02]  /*30580*/  ISETP.GE.AND P5, PT, R152, UR36, PT ;  /* 0x0000002498007c0c */ /* 0x000fe4000bfa6270 */
[----:B------:R-:W-:-:S02]  /*30590*/  ISETP.LT.AND P2, PT, R155, UR12, !P4 ;  /* 0x0000000c9b007c0c */ /* 0x000fc4000e741270 */
[----:B------:R-:W-:Y:S02]  /*305a0*/  ISETP.LT.AND P3, PT, R156, UR58, !P4 ;  /* 0x0000003a9c007c0c */ /* 0x000fe4000e761270 */
[----:B------:R-:W-:Y:S01]  /*305b0*/  @P6 LOP3.LUT R0, R0, 0x40, RZ, 0xfc, !PT ;  /* 0x0000004000006812 */ /* 0x000fe200078efcff */
[----:B------:R-:W-:Y:S01]  /*305c0*/  STL [R1+0x1418], R14 ;  /* 0x0014180e01007387 */ /* 0x000fe20000100800 */
[----:B------:R-:W-:Y:S02]  /*305d0*/  LOP3.LUT R21, R21, 0xfdffffff, RZ, 0xc0, !PT ;  /* 0xfdffffff15157812 */ /* 0x000fe400078ec0ff */
[----:B------:R-:W-:Y:S01]  /*305e0*/  LOP3.LUT R22, R22, 0x7fffffff, RZ, 0xc0, !PT ;  /* 0x7fffffff16167812 */ /* 0x000fe200078ec0ff */
[----:B------:R-:W-:Y:S01]  /*305f0*/  STL [R1+0x1414], R15 ;  /* 0x0014140f01007387 */ /* 0x000fe20000100800 */
[----:B------:R-:W-:Y:S01]  /*30600*/  LOP3.LUT R158, R158, 0xfffffffe, RZ, 0xc0, !PT ;  /* 0xfffffffe9e9e7812 */ /* 0x000fe200078ec0ff */
[----:B------:R-:W-:Y:S01]  /*30610*/  BAR.SYNC.DEFER_BLOCKING 0x0 ;  /* 0x0000000000007b1d */ /* 0x000fe20000010000 */
[----:B------:R-:W-:Y:S01]  /*30620*/  IMAD.MOV.U32 R30, RZ, RZ, R109 ;  /* 0x000000ffff1e7224 */ /* 0x000fe200078e006d */
[----:B------:R-:W-:Y:S01]  /*30630*/  @P0 LOP3.LUT R21, R21, 0x2000000, RZ, 0xfc, !PT ;  /* 0x0200000015150812 */ /* 0x000fe200078efcff */
[----:B------:R-:W-:Y:S01]  /*30640*/  IMAD.MOV.U32 R31, RZ, RZ, R111 ;  /* 0x000000ffff1f7224 */ /* 0x000fe200078e006f */
[----:B------:R-:W-:Y:S01]  /*30650*/  LOP3.LUT P0, RZ, R0, 0x800, RZ, 0xc0, !PT ;  /* 0x0000080000ff7812 */ /* 0x000fe2000780c0ff */
[----:B------:R-:W-:Y:S01]  /*30660*/  IMAD.MOV.U32 R34, RZ, RZ, R132 ;  /* 0x000000ffff227224 */ /* 0x000fe200078e0084 */
[----:B------:R-:W-:Y:S01]  /*30670*/  ULDC UR4, c[0x0][0x22c] ;  /* 0x00008b0000047ab9 */ /* 0x000fe20000000800 */
[----:B------:R-:W-:Y:S01]  /*30680*/  IMAD.MOV.U32 R35, RZ, RZ, R134 ;  /* 0x000000ffff237224 */ /* 0x000fe200078e0086 */
[----:B------:R-:W-:Y:S01]  /*30690*/  STL [R1+0x1410], R16 ;  /* 0x0014101001007387 */ /* 0x000fe20000100800 */
[----:B------:R-:W-:Y:S01]  /*306a0*/  IMAD.MOV.U32 R42, RZ, RZ, R137 ;  /* 0x000000ffff2a7224 */ /* 0x000fe200078e0089 */
[----:B------:R-:W-:Y:S01]  /*306b0*/  ULDC UR8, c[0x0][0x248] ;  /* 0x0000920000087ab9 */ /* 0x000fe20000000800 */
[----:B------:R-:W-:Y:S01]  /*306c0*/  IMAD.MOV.U32 R43, RZ, RZ, R139 ;  /* 0x000000ffff2b7224 */ /* 0x000fe200078e008b */
[----:B------:R-:W-:Y:S01]  /*306d0*/  STL [R1+0x140c], R17 ;  /* 0x00140c1101007387 */ /* 0x000fe20000100800 */
[----:B------:R-:W-:Y:S01]  /*306e0*/  IMAD.MOV.U32 R74, RZ, RZ, R141 ;  /* 0x000000ffff4a7224 */ /* 0x000fe200078e008d */
[----:B------:R-:W-:Y:S01]  /*306f0*/  ULDC.64 UR6, c[0x0][0x228] ;  /* 0x00008a0000067ab9 */ /* 0x000fe20000000a00 */
[----:B------:R-:W-:Y:S01]  /*30700*/  IMAD.MOV.U32 R75, RZ, RZ, R143 ;  /* 0x000000ffff4b7224 */ /* 0x000fe200078e008f */
[----:B------:R-:W-:Y:S01]  /*30710*/  STL [R1+0x1408], R18 ;  /* 0x0014081201007387 */ /* 0x000fe20000100800 */
[----:B------:R-:W-:Y:S01]  /*30720*/  IMAD.MOV.U32 R106, RZ, RZ, R145 ;  /* 0x000000ffff6a7224 */ /* 0x000fe200078e0091 */
[----:B------:R-:W-:Y:S01]  /*30730*/  ULDC UR5, c[0x0][0x228] ;  /* 0x00008a0000057ab9 */ /* 0x000fe20000000800 */
[----:B------:R-:W-:Y:S01]  /*30740*/  IMAD.MOV.U32 R107, RZ, RZ, R147 ;  /* 0x000000ffff6b7224 */ /* 0x000fe200078e0093 */
[----:B------:R-:W-:Y:S01]  /*30750*/  STL [R1+0x1404], R19 ;  /* 0x0014041301007387 */ /* 0x000fe20000100800 */
[----:B------:R-:W-:Y:S01]  /*30760*/  ULDC UR9, c[0x0][0x248] ;  /* 0x0000920000097ab9 */ /* 0x000fe20000000800 */
[----:B------:R-:W-:Y:S01]  /*30770*/  ULDC UR10, c[0x0][0x248] ;  /* 0x00009200000a7ab9 */ /* 0x000fe20000000800 */
[----:B------:R-:W-:Y:S01]  /*30780*/  @P0 LOP3.LUT R22, R22, 0x80000000, RZ, 0xfc, !PT ;  /* 0x8000000016160812 */ /* 0x000fe200078efcff */
[----:B------:R-:W-:Y:S01]  /*30790*/  STL [R1+0x1400], R20 ;  /* 0x0014001401007387 */ /* 0x000fe20000100800 */
[----:B------:R-:W-:Y:S01]  /*307a0*/  ISETP.LT.AND P5, PT, R23, UR4, !P5 ;  /* 0x0000000417007c0c */ /* 0x000fe2000efa1270 */
[----:B------:R-:W-:Y:S01]  /*307b0*/  ULDC UR4, c[0x0][0x228] ;  /* 0x00008a0000047ab9 */ /* 0x000fe20000000800 */
[----:B------:R-:W-:Y:S01]  /*307c0*/  LOP3.LUT P0, RZ, R0, 0x4, RZ, 0xc0, !PT ;  /* 0x0000000400ff7812 */ /* 0x000fe2000780c0ff */
[----:B------:R-:W2:Y:S04]  /*307d0*/  LDL.LU R24, [R1+0x554] ;  /* 0x0005540001187983 */ /* 0x000ea80000300800 */
[----:B-1----:R-:W2:Y:S04]  /*307e0*/  LDL.LU R25, [R1+0x55c] ;  /* 0x00055c0001197983 */ /* 0x002ea80000300800 */
[----:B------:R-:W2:Y:S04]  /*307f0*/  LDL.LU R26, [R1+0x354] ;  /* 0x00035400011a7983 */ /* 0x000ea80000300800 */
[----:B------:R-:W2:Y:S01]  /*30800*/  LDL.LU R27, [R1+0x35c] ;  /* 0x00035c00011b7983 */ /* 0x000ea20000300800 */
[----:B------:R-:W-:-:S02]  /*30810*/  @P0 LOP3.LUT R158, R158, 0x1, RZ, 0xfc, !PT ;  /* 0x000000019e9e0812 */ /* 0x000fc400078efcff */
[----:B------:R-:W-:Y:S01]  /*30820*/  LOP3.LUT P0, RZ, R0, 0x2, RZ, 0xc0, !PT ;  /* 0x0000000200ff7812 */ /* 0x000fe2000780c0ff */
[----:B------:R-:W1:Y:S01]  /*30830*/  LDS.128 R16, [R157] ;  /* 0x000000009d107984 */ /* 0x000e620000000c00 */
[----:B------:R-:W-:-:S03]  /*30840*/  LOP3.LUT R158, R158, 0xfffffffd, RZ, 0xc0, !PT ;  /* 0xfffffffd9e9e7812 */ /* 0x000fc600078ec0ff */
[----:B------:R-:W3:Y:S01]  /*30850*/  LDL.LU R28, [R1+0x154] ;  /* 0x00015400011c7983 */ /* 0x000ee20000300800 */
[----:B------:R-:W-:Y:S07]  /*30860*/  BAR.SYNC.DEFER_BLOCKING 0x0 ;  /* 0x0000000000007b1d */ /* 0x000fee0000010000 */
[----:B------:R-:W-:Y:S02]  /*30870*/  @P0 LOP3.LUT R158, R158, 0x2, RZ, 0xfc, !PT ;  /* 0x000000029e9e0812 */ /* 0x000fe400078efcff */
[----:B------:R-:W-:Y:S01]  /*30880*/  LOP3.LUT P0, RZ, R0, 0x1, RZ, 0xc0, !PT ;  /* 0x0000000100ff7812 */ /* 0x000fe2000780c0ff */
[----:B-1----:R-:W-:Y:S04]  /*30890*/  STL.64 [R1+0x550], R16 ;  /* 0x0005501001007387 */ /* 0x002fe80000100a00 */
[----:B------:R-:W-:Y:S04]  /*308a0*/  STL.64 [R1+0x558], R18 ;  /* 0x0005581201007387 */ /* 0x000fe80000100a00 */
[----:B------:R-:W3:Y:S04]  /*308b0*/  LDL.LU R29, [R1+0x15c] ;  /* 0x00015c00011d7983 */ /* 0x000ee80000300800 */
[----:B--2---:R1:W-:Y:S01]  /*308c0*/  STSM.16.M88.4 [R153], R24 ;  /* 0x0000001899007844 */ /* 0x0043e20000000200 */
[----:B------:R-:W-:Y:S06]  /*308d0*/  BAR.SYNC.DEFER_BLOCKING 0x0 ;  /* 0x0000000000007b1d */ /* 0x000fec0000010000 */
[----:B-1----:R-:W2:Y:S04]  /*308e0*/  LDL.LU R24, [R1+0xd60] ;  /* 0x000d600001187983 */ /* 0x002ea80000300800 */
[----:B------:R-:W1:Y:S01]  /*308f0*/  LDS.128 R16, [R157] ;  /* 0x000000009d107984 */ /* 0x000e620000000c00 */
[----:B------:R-:W-:Y:S06]  /*30900*/  BAR.SYNC.DEFER_BLOCKING 0x0 ;  /* 0x0000000000007b1d */ /* 0x000fec0000010000 */
[----:B-1----:R-:W-:Y:S04]  /*30910*/  STL.64 [R1+0x350], R16 ;  /* 0x0003501001007387 */ /* 0x002fe80000100a00 */
[----:B------:R-:W-:Y:S04]  /*30920*/  STL.64 [R1+0x358], R18 ;  /* 0x0003581201007387 */ /* 0x000fe80000100a00 */
[----:B------:R-:W2:Y:S04]  /*30930*/  LDL.LU R25, [R1+0xd68] ;  /* 0x000d680001197983 */ /* 0x000ea80000300800 */
[----:B------:R-:W2:Y:S04]  /*30940*/  LDL.LU R26, [R1+0xb60] ;  /* 0x000b6000011a7983 */ /* 0x000ea80000300800 */
[----:B------:R-:W2:Y:S04]  /*30950*/  LDL.LU R27, [R1+0xb68] ;  /* 0x000b6800011b7983 */ /* 0x000ea80000300800 */
[----:B---3--:R1:W-:Y:S01]  /*30960*/  STSM.16.M88.4 [R153], R28 ;  /* 0x0000001c99007844 */ /* 0x0083e20000000200 */
[----:B------:R-:W-:Y:S06]  /*30970*/  BAR.SYNC.DEFER_BLOCKING 0x0 ;  /* 0x0000000000007b1d */ /* 0x000fec0000010000 */
[----:B-1----:R-:W3:Y:S04]  /*30980*/  LDL.LU R28, [R1+0x960] ;  /* 0x00096000011c7983 */ /* 0x002ee80000300800 */
[----:B------:R-:W1:Y:S01]  /*30990*/  LDS.128 R16, [R157] ;  /* 0x000000009d107984 */ /* 0x000e620000000c00 */
[----:B------:R-:W-:Y:S06]  /*309a0*/  BAR.SYNC.DEFER_BLOCKING 0x0 ;  /* 0x0000000000007b1d */ /* 0x000fec0000010000 */
[----:B-1----:R-:W-:Y:S04]  /*309b0*/  STL.64 [R1+0x150], R16 ;  /* 0x0001501001007387 */ /* 0x002fe80000100a00 */
[----:B------:R-:W-:Y:S04]  /*309c0*/  STL.64 [R1+0x158], R18 ;  /* 0x0001581201007387 */ /* 0x000fe80000100a00 */
[----:B------:R-:W3:Y:S04]  /*309d0*/  LDL.LU R29, [R1+0x968] ;  /* 0x00096800011d7983 */ /* 0x000ee80000300800 */
[----:B------:R-:W3:Y:S04]  /*309e0*/  LDL.LU R30, [R1+0x760] ;  /* 0x00076000011e7983 */ /* 0x000ee80000300800 */
        /* <DEDUP_REMOVED lines=18> */
[----:B------:R-:W3:Y:S01]  /*30b10*/  LDL.LU R29, [R1+0x168] ;  /* 0x00016800011d7983 */ /* 0x000ee20000300800 */
[----:B------:R-:W-:-:S02]  /*30b20*/  IMAD.MOV.U32 R30, RZ, RZ, R112 ;  /* 0x000000ffff1e7224 */ /* 0x000fc400078e0070 */
[----:B------:R-:W-:Y:S01]  /*30b30*/  IMAD.MOV.U32 R31, RZ, RZ, R114 ;  /* 0x000000ffff1f7224 */ /* 0x000fe200078e0072 */
        /* <DEDUP_REMOVED lines=245> */
[----:B-1----:R-:W-:Y:S04]  /*31a90*/  STL.64 [R1], R16 ;  /* 0x0000001001007387 */ /* 0x002fe80000100a00 */
[----:B------:R-:W-:Y:S04]  /*31aa0*/  STL.64 [R1+0x8], R18 ;  /* 0x0000081201007387 */ /* 0x000fe80000100a00 */
[----:B------:R-:W2:Y:S04]  /*31ab0*/  LDL.LU R25, [R1+0xd9c] ;  /* 0x000d9c0001197983 */ /* 0x000ea80000300800 */
[----:B------:R-:W2:Y:S04]  /*31ac0*/  LDL.LU R26, [R1+0xb94] ;  /* 0x000b9400011a7983 */ /* 0x000ea80000300800 */
[----:B------:R-:W2:Y:S04]  /*31ad0*/  LDL.LU R27, [R1+0xb9c] ;  /* 0x000b9c00011b7983 */ /* 0x000ea80000300800 */
[----:B---3--:R1:W-:Y:S01]  /*31ae0*/  STSM.16.M88.4 [R153], R28 ;  /* 0x0000001c99007844 */ /* 0x0083e20000000200 */
[----:B------:R-:W-:Y:S06]  /*31af0*/  BAR.SYNC.DEFER_BLOCKING 0x0 ;  /* 0x0000000000007b1d */ /* 0x000fec0000010000 */
[----:B-1----:R-:W3:Y:S04]  /*31b00*/  LDL.LU R28, [R1+0x994] ;  /* 0x00099400011c7983 */ /* 0x002ee80000300800 */
[----:B------:R-:W3:Y:S04]  /*31b10*/  LDL.LU R29, [R1+0x99c] ;  /* 0x00099c00011d7983 */ /* 0x000ee80000300800 */
[----:B------:R-:W3:Y:S04]  /*31b20*/  LDL.LU R30, [R1+0x794] ;  /* 0x00079400011e7983 */ /* 0x000ee80000300800 */
[----:B------:R-:W3:Y:S04]  /*31b30*/  LDL.LU R31, [R1+0x79c] ;  /* 0x00079c00011f7983 */ /* 0x000ee80000300800 */
[----:B------:R-:W1:Y:S01]  /*31b40*/  LDS.128 R248, [R157] ;  /* 0x000000009df87984 */ /* 0x000e620000000c00 */
[----:B------:R-:W-:Y:S06]  /*31b50*/  BAR.SYNC.DEFER_BLOCKING 0x0 ;  /* 0x0000000000007b1d */ /* 0x000fec0000010000 */
[----:B--2---:R2:W-:Y:S02]  /*31b60*/  STSM.16.M88.4 [R153], R24 ;  /* 0x0000001899007844 */ /* 0x0045e40000000200 */
[----:B------:R-:W-:Y:S06]  /*31b70*/  BAR.SYNC.DEFER_BLOCKING 0x0 ;  /* 0x0000000000007b1d */ /* 0x000fec0000010000 */
[----:B--2---:R-:W2:Y:S04]  /*31b80*/  LDL.LU R24, [R1+0x594] ;  /* 0x0005940001187983 */ /* 0x004ea80000300800 */
[----:B------:R-:W2:Y:S04]  /*31b90*/  LDL.LU R25, [R1+0x59c] ;  /* 0x00059c0001197983 */ /* 0x000ea80000300800 */
[----:B------:R-:W2:Y:S04]  /*31ba0*/  LDL.LU R26, [R1+0x394] ;  /* 0x00039400011a7983 */ /* 0x000ea80000300800 */
[----:B------:R-:W2:Y:S04]  /*31bb0*/  LDL.LU R27, [R1+0x39c] ;  /* 0x00039c00011b7983 */ /* 0x000ea80000300800 */
[----:B------:R-:W4:Y:S01]  /*31bc0*/  LDS.128 R244, [R157] ;  /* 0x000000009df47984 */ /* 0x000f220000000c00 */
[----:B------:R-:W-:Y:S06]  /*31bd0*/  BAR.SYNC.DEFER_BLOCKING 0x0 ;  /* 0x0000000000007b1d */ /* 0x000fec0000010000 */
[----:B---3--:R3:W-:Y:S02]  /*31be0*/  STSM.16.M88.4 [R153], R28 ;  /* 0x0000001c99007844 */ /* 0x0087e40000000200 */
[----:B------:R-:W-:Y:S06]  /*31bf0*/  BAR.SYNC.DEFER_BLOCKING 0x0 ;  /* 0x0000000000007b1d */ /* 0x000fec0000010000 */
[----:B---3--:R-:W3:Y:S04]  /*31c00*/  LDL.LU R28, [R1+0x194] ;  /* 0x00019400011c7983 */ /* 0x008ee80000300800 */
[----:B------:R-:W3:Y:S04]  /*31c10*/  LDL.LU R29, [R1+0x19c] ;  /* 0x00019c00011d7983 */ /* 0x000ee80000300800 */
[----:B------:R-:W4:Y:S01]  /*31c20*/  LDS.128 R240, [R157] ;  /* 0x000000009df07984 */ /* 0x000f220000000c00 */
[----:B------:R-:W-:Y:S01]  /*31c30*/  BAR.SYNC.DEFER_BLOCKING 0x0 ;  /* 0x0000000000007b1d */ /* 0x000fe20000010000 */
[----:B------:R-:W-:-:S02]  /*31c40*/  IMAD.MOV.U32 R30, RZ, RZ, R125 ;  /* 0x000000ffff1e7224 */ /* 0x000fc400078e007d */
[----:B------:R-:W-:-:S03]  /*31c50*/  IMAD.MOV.U32 R31, RZ, RZ, R127 ;  /* 0x000000ffff1f7224 */ /* 0x000fc600078e007f */
        /* <DEDUP_REMOVED lines=12> */
[----:B------:R-:W3:Y:S04]  /*31d20*/  LDL.LU R30, [R1+0x7a0] ;  /* 0x0007a000011e7983 */ /* 0x000ee80000300800 */
[----:B------:R-:W3:Y:S04]  /*31d30*/  LDL.LU R31, [R1+0x7a8] ;  /* 0x0007a800011f7983 */ /* 0x000ee80000300800 */
[----:B------:R-:W4:Y:S01]  /*31d40*/  LDS.128 R232, [R157] ;  /* 0x000000009de87984 */ /* 0x000f220000000c00 */
        /* <DEDUP_REMOVED lines=71> */
[----:B------:R-:W4:Y:S04]  /*321c0*/  LDL.LU R32, [R1+0x1b0] ;  /* 0x0001b00001207983 */ /* 0x000f280000300800 */
[----:B------:R-:W4:Y:S04]  /*321d0*/  LDL.LU R33, [R1+0x1b8] ;  /* 0x0001b80001217983 */ /* 0x000f280000300800 */
[----:B------:R-:W1:Y:S01]  /*321e0*/  LDS.128 R196, [R157] ;  /* 0x000000009dc47984 */ /* 0x000e620000000c00 */
[----:B------:R-:W-:Y:S06]  /*321f0*/  BAR.SYNC.DEFER_BLOCKING 0x0 ;  /* 0x0000000000007b1d */ /* 0x000fec0000010000 */
[----:B---3--:R3:W-:Y:S02]  /*32200*/  STSM.16.M88.4 [R153], R28 ;  /* 0x0000001c99007844 */ /* 0x0087e40000000200 */
[----:B------:R-:W-:Y:S06]  /*32210*/  BAR.SYNC.DEFER_BLOCKING 0x0 ;  /* 0x0000000000007b1d */ /* 0x000fec0000010000 */
[----:B---3--:R-:W3:Y:S04]  /*32220*/  LDL.LU R28, [R1+0xdb4] ;  /* 0x000db400011c7983 */ /* 0x008ee80000300800 */
        /* <DEDUP_REMOVED lines=10> */
[----:B------:R-:W1:Y:S01]  /*322d0*/  LDS.128 R188, [R157] ;  /* 0x000000009dbc7984 */ /* 0x000e620000000c00 */
[----:B------:R-:W-:Y:S06]  /*322e0*/  BAR.SYNC.DEFER_BLOCKING 0x0 ;  /* 0x0000000000007b1d */ /* 0x000fec0000010000 */
[----:B------:R-:W2:Y:S04]  /*322f0*/  LDL.LU R27, [R1+0x7bc] ;  /* 0x0007bc00011b7983 */ /* 0x000ea80000300800 */
[----:B----4-:R-:W-:Y:S01]  /*32300*/  STSM.16.M88.4 [R153], R32 ;  /* 0x0000002099007844 */ /* 0x010fe20000000200 */
[----:B------:R-:W-:Y:S06]  /*32310*/  BAR.SYNC.DEFER_BLOCKING 0x0 ;  /* 0x0000000000007b1d */ /* 0x000fec0000010000 */
[----:B------:R-:W4:Y:S02]  /*32320*/  LDS.128 R184, [R157] ;  /* 0x000000009db87984 */ /* 0x000f240000000c00 */
        /* <DEDUP_REMOVED lines=22> */
[----:B------:R-:W-:-:S02]  /*32490*/  IMAD.MOV.U32 R26, RZ, RZ, R133 ;  /* 0x000000ffff1a7224 */ /* 0x000fc400078e0085 */
[----:B------:R-:W-:Y:S01]  /*324a0*/  IMAD.MOV.U32 R27, RZ, RZ, R135 ;  /* 0x000000ffff1b7224 */ /* 0x000fe200078e0087 */
        /* <DEDUP_REMOVED lines=29> */
[----:B------:R-:W4:Y:S04]  /*32680*/  LDL.LU R32, [R1+0x9c4] ;  /* 0x0009c40001207983 */ /* 0x000f280000300800 */
[----:B------:R-:W4:Y:S04]  /*32690*/  LDL.LU R33, [R1+0x9cc] ;  /* 0x0009cc0001217983 */ /* 0x000f280000300800 */
[----:B------:R-:W4:Y:S04]  /*326a0*/  LDL.LU R34, [R1+0x7c4] ;  /* 0x0007c40001227983 */ /* 0x000f280000300800 */
[----:B------:R-:W4:Y:S04]  /*326b0*/  LDL.LU R35, [R1+0x7cc] ;  /* 0x0007cc0001237983 */ /* 0x000f280000300800 */
[----:B------:R-:W4:Y:S04]  /*326c0*/  LDL.LU R36, [R1+0x5c4] ;  /* 0x0005c40001247983 */ /* 0x000f280000300800 */
[----:B------:R-:W4:Y:S04]  /*326d0*/  LDL.LU R37, [R1+0x5cc] ;  /* 0x0005cc0001257983 */ /* 0x000f280000300800 */
[----:B------:R-:W4:Y:S04]  /*326e0*/  LDL.LU R38, [R1+0x3c4] ;  /* 0x0003c40001267983 */ /* 0x000f280000300800 */
[----:B------:R-:W4:Y:S04]  /*326f0*/  LDL.LU R39, [R1+0x3cc] ;  /* 0x0003cc0001277983 */ /* 0x000f280000300800 */
[----:B------:R-:W1:Y:S01]  /*32700*/  LDS.128 R128, [R157] ;  /* 0x000000009d807984 */ /* 0x000e620000000c00 */
[----:B------:R-:W-:-:S02]  /*32710*/  IMAD.MOV.U32 R26, RZ, RZ, R136 ;  /* 0x000000ffff1a7224 */ /* 0x000fc400078e0088 */
[----:B------:R-:W-:Y:S01]  /*32720*/  IMAD.MOV.U32 R27, RZ, RZ, R138 ;  /* 0x000000ffff1b7224 */ /* 0x000fe200078e008a */
[----:B------:R-:W-:Y:S06]  /*32730*/  BAR.SYNC.DEFER_BLOCKING 0x0 ;  /* 0x0000000000007b1d */ /* 0x000fec0000010000 */
[----:B------:R-:W4:Y:S04]  /*32740*/  LDL.LU R40, [R1+0x1c4] ;  /* 0x0001c40001287983 */ /* 0x000f280000300800 */
[----:B------:R-:W4:Y:S04]  /*32750*/  LDL.LU R41, [R1+0x1cc] ;  /* 0x0001cc0001297983 */ /* 0x000f280000300800 */
[----:B------:R-:W4:Y:S04]  /*32760*/  LDL.LU R44, [R1+0xdd0] ;  /* 0x000dd000012c7983 */ /* 0x000f280000300800 */
[----:B------:R-:W4:Y:S04]  /*32770*/  LDL.LU R45, [R1+0xdd8] ;  /* 0x000dd800012d7983 */ /* 0x000f280000300800 */
[----:B------:R-:W4:Y:S04]  /*32780*/  LDL.LU R46, [R1+0xbd0] ;  /* 0x000bd000012e7983 */ /* 0x000f280000300800 */
[----:B------:R-:W4:Y:S04]  /*32790*/  LDL.LU R47, [R1+0xbd8] ;  /* 0x000bd800012f7983 */ /* 0x000f280000300800 */
[----:B--2---:R-:W-:Y:S01]  /*327a0*/  STSM.16.M88.4 [R153], R24 ;  /* 0x0000001899007844 */ /* 0x004fe20000000200 */
[----:B------:R-:W-:Y:S06]  /*327b0*/  BAR.SYNC.DEFER_BLOCKING 0x0 ;  /* 0x0000000000007b1d */ /* 0x000fec0000010000 */
[----:B------:R-:W2:Y:S02]  /*327c0*/  LDS.128 R24, [R157] ;  /* 0x000000009d187984 */ /* 0x000ea40000000c00 */
[----:B------:R-:W-:Y:S06]  /*327d0*/  BAR.SYNC.DEFER_BLOCKING 0x0 ;  /* 0x0000000000007b1d */ /* 0x000fec0000010000 */
[----:B---3--:R-:W-:Y:S02]  /*327e0*/  STSM.16.M88.4 [R153], R28 ;  /* 0x0000001c99007844 */ /* 0x008fe40000000200 */
[----:B------:R-:W-:Y:S06]  /*327f0*/  BAR.SYNC.DEFER_BLOCKING 0x0 ;  /* 0x0000000000007b1d */ /* 0x000fec0000010000 */
[----:B------:R-:W3:Y:S02]  /*32800*/  LDS.128 R28, [R157] ;  /* 0x000000009d1c7984 */ /* 0x000ee40000000c00 */
[----:B------:R-:W-:Y:S06]  /*32810*/  BAR.SYNC.DEFER_BLOCKING 0x0 ;  /* 0x0000000000007b1d */ /* 0x000fec0000010000 */
[----:B----4-:R-:W-:Y:S02]  /*32820*/  STSM.16.M88.4 [R153], R32 ;  /* 0x0000002099007844 */ /* 0x010fe40000000200 */
[----:B------:R-:W-:Y:S06]  /*32830*/  BAR.SYNC.DEFER_BLOCKING 0x0 ;  /* 0x0000000000007b1d */ /* 0x000fec0000010000 */
[----:B------:R-:W4:Y:S02]  /*32840*/  LDS.128 R32, [R157] ;  /* 0x000000009d207984 */ /* 0x000f240000000c00 */
[----:B------:R-:W-:Y:S06]  /*32850*/  BAR.SYNC.DEFER_BLOCKING 0x0 ;  /* 0x0000000000007b1d */ /* 0x000fec0000010000 */
[----:B------:R1:W-:Y:S02]  /*32860*/  STSM.16.M88.4 [R153], R36 ;  /* 0x0000002499007844 */ /* 0x0003e40000000200 */
[----:B------:R-:W-:Y:S06]  /*32870*/  BAR.SYNC.DEFER_BLOCKING 0x0 ;  /* 0x0000000000007b1d */ /* 0x000fec0000010000 */
[----:B-1----:R-:W2:Y:S04]  /*32880*/  LDL.LU R36, [R1+0x9d0] ;  /* 0x0009d00001247983 */ /* 0x002ea80000300800 */
[----:B------:R-:W2:Y:S04]  /*32890*/  LDL.LU R37, [R1+0x9d8] ;  /* 0x0009d80001257983 */ /* 0x000ea80000300800 */
[----:B------:R-:W2:Y:S04]  /*328a0*/  LDL.LU R38, [R1+0x7d0] ;  /* 0x0007d00001267983 */ /* 0x000ea80000300800 */
[----:B------:R-:W2:Y:S04]  /*328b0*/  LDL.LU R39, [R1+0x7d8] ;  /* 0x0007d80001277983 */ /* 0x000ea80000300800 */
[----:B------:R-:W1:Y:S01]  /*328c0*/  LDS.128 R52, [R157] ;  /* 0x000000009d347984 */ /* 0x000e620000000c00 */
[----:B------:R-:W-:Y:S06]  /*328d0*/  BAR.SYNC.DEFER_BLOCKING 0x0 ;  /* 0x0000000000007b1d */ /* 0x000fec0000010000 */
[----:B------:R-:W3:Y:S04]  /*328e0*/  LDL.LU R56, [R1+0x5d0] ;  /* 0x0005d00001387983 */ /* 0x000ee80000300800 */
[----:B------:R-:W3:Y:S04]  /*328f0*/  LDL.LU R57, [R1+0x5d8] ;  /* 0x0005d80001397983 */ /* 0x000ee80000300800 */
[----:B------:R-:W3:Y:S04]  /*32900*/  LDL.LU R58, [R1+0x3d0] ;  /* 0x0003d000013a7983 */ /* 0x000ee80000300800 */
[----:B------:R-:W3:Y:S04]  /*32910*/  LDL.LU R59, [R1+0x3d8] ;  /* 0x0003d800013b7983 */ /* 0x000ee80000300800 */
[----:B------:R-:W-:Y:S01]  /*32920*/  STSM.16.M88.4 [R153], R40 ;  /* 0x0000002899007844 */ /* 0x000fe20000000200 */
[----:B------:R-:W-:Y:S06]  /*32930*/  BAR.SYNC.DEFER_BLOCKING 0x0 ;  /* 0x0000000000007b1d */ /* 0x000fec0000010000 */
[----:B------:R-:W1:Y:S02]  /*32940*/  LDS.128 R48, [R157] ;  /* 0x000000009d307984 */ /* 0x000e640000000c00 */
[----:B------:R-:W-:Y:S06]  /*32950*/  BAR.SYNC.DEFER_BLOCKING 0x0 ;  /* 0x0000000000007b1d */ /* 0x000fec0000010000 */
[----:B------:R-:W-:Y:S02]  /*32960*/  STSM.16.M88.4 [R153], R44 ;  /* 0x0000002c99007844 */ /* 0x000fe40000000200 */
[----:B------:R-:W-:Y:S06]  /*32970*/  BAR.SYNC.DEFER_BLOCKING 0x0 ;  /* 0x0000000000007b1d */ /* 0x000fec0000010000 */
[----:B------:R-:W1:Y:S02]  /*32980*/  LDS.128 R44, [R157] ;  /* 0x000000009d2c7984 */ /* 0x000e640000000c00 */
[----:B------:R-:W-:Y:S06]  /*32990*/  BAR.SYNC.DEFER_BLOCKING 0x0 ;  /* 0x0000000000007b1d */ /* 0x000fec0000010000 */
[----:B--2---:R2:W-:Y:S02]  /*329a0*/  STSM.16.M88.4 [R153], R36 ;  /* 0x0000002499007844 */ /* 0x0045e40000000200 */
[----:B------:R-:W-:Y:S06]  /*329b0*/  BAR.SYNC.DEFER_BLOCKING 0x0 ;  /* 0x0000000000007b1d */ /* 0x000fec0000010000 */
[----:B--2---:R-:W2:Y:S04]  /*329c0*/  LDL.LU R36, [R1+0x1d0] ;  /* 0x0001d00001247983 */ /* 0x004ea80000300800 */
[----:B------:R-:W2:Y:S04]  /*329d0*/  LDL.LU R37, [R1+0x1d8] ;  /* 0x0001d80001257983 */ /* 0x000ea80000300800 */
        /* <DEDUP_REMOVED lines=13> */
[----:B------:R-:W-:Y:S01]  /*32ab0*/  BAR.SYNC.DEFER_BLOCKING 0x0 ;  /* 0x0000000000007b1d */ /* 0x000fe20000010000 */
[----:B------:R-:W-:-:S02]  /*32ac0*/  IMAD.MOV.U32 R38, RZ, RZ, R140 ;  /* 0x000000ffff267224 */ /* 0x000fc400078e008c */
[----:B------:R-:W-:-:S03]  /*32ad0*/  IMAD.MOV.U32 R39, RZ, RZ, R142 ;  /* 0x000000ffff277224 */ /* 0x000fc600078e008e */
[----:B------:R-:W4:Y:S04]  /*32ae0*/  LDL.LU R72, [R1+0x1d4] ;  /* 0x0001d40001487983 */ /* 0x000f280000300800 */
[----:B------:R-:W4:Y:S04]  /*32af0*/  LDL.LU R73, [R1+0x1dc] ;  /* 0x0001dc0001497983 */ /* 0x000f280000300800 */
[----:B------:R-:W4:Y:S04]  /*32b00*/  LDL.LU R76, [R1+0xde0] ;  /* 0x000de000014c7983 */ /* 0x000f280000300800 */
[----:B------:R-:W4:Y:S04]  /*32b10*/  LDL.LU R77, [R1+0xde8] ;  /* 0x000de800014d7983 */ /* 0x000f280000300800 */
[----:B---3--:R-:W-:Y:S01]  /*32b20*/  STSM.16.M88.4 [R153], R56 ;  /* 0x0000003899007844 */ /* 0x008fe20000000200 */
[----:B------:R-:W-:Y:S06]  /*32b30*/  BAR.SYNC.DEFER_BLOCKING 0x0 ;  /* 0x0000000000007b1d */ /* 0x000fec0000010000 */
[----:B------:R-:W3:Y:S04]  /*32b40*/  LDL.LU R78, [R1+0xbe0] ;  /* 0x000be000014e7983 */ /* 0x000ee80000300800 */
[----:B------:R-:W3:Y:S04]  /*32b50*/  LDL.LU R79, [R1+0xbe8] ;  /* 0x000be800014f7983 */ /* 0x000ee80000300800 */
[----:B------:R-:W1:Y:S01]  /*32b60*/  LDS.128 R56, [R157] ;  /* 0x000000009d387984 */ /* 0x000e620000000c00 */
[----:B------:R-:W-:Y:S06]  /*32b70*/  BAR.SYNC.DEFER_BLOCKING 0x0 ;  /* 0x0000000000007b1d */ /* 0x000fec0000010000 */
[----:B--2---:R-:W-:Y:S02]  /*32b80*/  STSM.16.M88.4 [R153], R36 ;  /* 0x0000002499007844 */ /* 0x004fe40000000200 */
[----:B------:R-:W-:Y:S06]  /*32b90*/  BAR.SYNC.DEFER_BLOCKING 0x0 ;  /* 0x0000000000007b1d */ /* 0x000fec0000010000 */
[----:B------:R-:W2:Y:S02]  /*32ba0*/  LDS.128 R36, [R157] ;  /* 0x000000009d247984 */ /* 0x000ea40000000c00 */
[----:B------:R-:W-:Y:S06]  /*32bb0*/  BAR.SYNC.DEFER_BLOCKING 0x0 ;  /* 0x0000000000007b1d */ /* 0x000fec0000010000 */
[----:B----4-:R-:W-:Y:S02]  /*32bc0*/  STSM.16.M88.4 [R153], R60 ;  /* 0x0000003c99007844 */ /* 0x010fe40000000200 */
[----:B------:R-:W-:Y:S06]  /*32bd0*/  BAR.SYNC.DEFER_BLOCKING 0x0 ;  /* 0x0000000000007b1d */ /* 0x000fec0000010000 */
[----:B------:R-:W4:Y:S02]  /*32be0*/  LDS.128 R60, [R157] ;  /* 0x000000009d3c7984 */ /* 0x000f240000000c00 */
[----:B------:R-:W-:Y:S06]  /*32bf0*/  BAR.SYNC.DEFER_BLOCKING 0x0 ;  /* 0x0000000000007b1d */ /* 0x000fec0000010000 */
[----:B------:R-:W-:Y:S02]  /*32c00*/  STSM.16.M88.4 [R153], R64 ;  /* 0x0000004099007844 */ /* 0x000fe40000000200 */
        /* <DEDUP_REMOVED lines=11> */
[----:B------:R-:W4:Y:S04]  /*32cc0*/  LDL.LU R88, [R1+0x5e0] ;  /* 0x0005e00001587983 */ /* 0x000f280000300800 */
[----:B------:R-:W4:Y:S04]  /*32cd0*/  LDL.LU R89, [R1+0x5e8] ;  /* 0x0005e80001597983 */ /* 0x000f280000300800 */
[----:B------:R-:W4:Y:S04]  /*32ce0*/  LDL.LU R90, [R1+0x3e0] ;  /* 0x0003e000015a7983 */ /* 0x000f280000300800 */
[----:B------:R-:W4:Y:S04]  /*32cf0*/  LDL.LU R91, [R1+0x3e8] ;  /* 0x0003e800015b7983 */ /* 0x000f280000300800 */
[----:B------:R-:W-:Y:S01]  /*32d00*/  STSM.16.M88.4 [R153], R72 ;  /* 0x0000004899007844 */ /* 0x000fe20000000200 */
[----:B------:R-:W-:Y:S06]  /*32d10*/  BAR.SYNC.DEFER_BLOCKING 0x0 ;  /* 0x0000000000007b1d */ /* 0x000fec0000010000 */
[----:B------:R-:W1:Y:S02]  /*32d20*/  LDS.128 R84, [R157] ;  /* 0x000000009d547984 */ /* 0x000e640000000c00 */
[----:B------:R-:W-:Y:S06]  /*32d30*/  BAR.SYNC.DEFER_BLOCKING 0x0 ;  /* 0x0000000000007b1d */ /* 0x000fec0000010000 */
[----:B---3--:R-:W-:Y:S02]  /*32d40*/  STSM.16.M88.4 [R153], R76 ;  /* 0x0000004c99007844 */ /* 0x008fe40000000200 */
[----:B------:R-:W-:Y:S06]  /*32d50*/  BAR.SYNC.DEFER_BLOCKING 0x0 ;  /* 0x0000000000007b1d */ /* 0x000fec0000010000 */
[----:B------:R-:W3:Y:S02]  /*32d60*/  LDS.128 R72, [R157] ;  /* 0x000000009d487984 */ /* 0x000ee40000000c00 */
[----:B------:R-:W-:Y:S06]  /*32d70*/  BAR.SYNC.DEFER_BLOCKING 0x0 ;  /* 0x0000000000007b1d */ /* 0x000fec0000010000 */
[----:B--2---:R2:W-:Y:S02]  /*32d80*/  STSM.16.M88.4 [R153], R68 ;  /* 0x0000004499007844 */ /* 0x0045e40000000200 */
[----:B------:R-:W-:Y:S06]  /*32d90*/  BAR.SYNC.DEFER_BLOCKING 0x0 ;  /* 0x0000000000007b1d */ /* 0x000fec0000010000 */
[----:B--2---:R-:W2:Y:S04]  /*32da0*/  LDL.LU R68, [R1+0x1e0] ;  /* 0x0001e00001447983 */ /* 0x004ea80000300800 */
[----:B------:R-:W2:Y:S04]  /*32db0*/  LDL.LU R69, [R1+0x1e8] ;  /* 0x0001e80001457983 */ /* 0x000ea80000300800 */
[----:B------:R-:W3:Y:S04]  /*32dc0*/  LDL.LU R92, [R1+0xde4] ;  /* 0x000de400015c7983 */ /* 0x000ee80000300800 */
        /* <DEDUP_REMOVED lines=13> */
[----:B------:R-:W1:Y:S01]  /*32ea0*/  LDS.128 R76, [R157] ;  /* 0x000000009d4c7984 */ /* 0x000e620000000c00 */
[----:B------:R-:W-:Y:S06]  /*32eb0*/  BAR.SYNC.DEFER_BLOCKING 0x0 ;  /* 0x0000000000007b1d */ /* 0x000fec0000010000 */
[----:B------:R-:W3:Y:S04]  /*32ec0*/  LDL.LU R108, [R1+0xdf0] ;  /* 0x000df000016c7983 */ /* 0x000ee80000300800 */
[----:B------:R-:W3:Y:S04]  /*32ed0*/  LDL.LU R109, [R1+0xdf8] ;  /* 0x000df800016d7983 */ /* 0x000ee80000300800 */
[----:B------:R-:W3:Y:S04]  /*32ee0*/  LDL.LU R110, [R1+0xbf0] ;  /* 0x000bf000016e7983 */ /* 0x000ee80000300800 */
[----:B------:R-:W3:Y:S04]  /*32ef0*/  LDL.LU R111, [R1+0xbf8] ;  /* 0x000bf800016f7983 */ /* 0x000ee80000300800 */
[----:B----4-:R-:W-:Y:S01]  /*32f00*/  STSM.16.M88.4 [R153], R88 ;  /* 0x0000005899007844 */ /* 0x010fe20000000200 */
[----:B------:R-:W-:Y:S01]  /*32f10*/  BAR.SYNC.DEFER_BLOCKING 0x0 ;  /* 0x0000000000007b1d */ /* 0x000fe20000010000 */
[----:B------:R-:W-:-:S02]  /*32f20*/  IMAD.MOV.U32 R70, RZ, RZ, R144 ;  /* 0x000000ffff467224 */ /* 0x000fc400078e0090 */
[----:B------:R-:W-:-:S03]  /*32f30*/  IMAD.MOV.U32 R71, RZ, RZ, R146 ;  /* 0x000000ffff477224 */ /* 0x000fc600078e0092 */
[----:B------:R-:W4:Y:S04]  /*32f40*/  LDL.LU R112, [R1+0x9f0] ;  /* 0x0009f00001707983 */ /* 0x000f280000300800 */
[----:B------:R-:W4:Y:S04]  /*32f50*/  LDL.LU R113, [R1+0x9f8] ;  /* 0x0009f80001717983 */ /* 0x000f280000300800 */
[----:B------:R-:W4:Y:S04]  /*32f60*/  LDL.LU R114, [R1+0x7f0] ;  /* 0x0007f00001727983 */ /* 0x000f280000300800 */
[----:B------:R-:W4:Y:S04]  /*32f70*/  LDL.LU R115, [R1+0x7f8] ;  /* 0x0007f80001737983 */ /* 0x000f280000300800 */
[----:B------:R-:W1:Y:S01]  /*32f80*/  LDS.128 R88, [R157] ;  /* 0x000000009d587984 */ /* 0x000e620000000c00 */
[----:B------:R-:W-:Y:S06]  /*32f90*/  BAR.SYNC.DEFER_BLOCKING 0x0 ;  /* 0x0000000000007b1d */ /* 0x000fec0000010000 */
        /* <DEDUP_REMOVED lines=12> */
[----:B------:R-:W-:Y:S02]  /*33060*/  STSM.16.M88.4 [R153], R96 ;  /* 0x0000006099007844 */ /* 0x000fe40000000200 */
        /* <DEDUP_REMOVED lines=15> */
[----:B----4-:R4:W-:Y:S02]  /*33160*/  STSM.16.M88.4 [R153], R112 ;  /* 0x0000007099007844 */ /* 0x0109e40000000200 */
[----:B------:R-:W-:Y:S06]  /*33170*/  BAR.SYNC.DEFER_BLOCKING 0x0 ;  /* 0x0000000000007b1d */ /* 0x000fec0000010000 */
[----:B----4-:R-:W4:Y:S04]  /*33180*/  LDL.LU R112, [R1+0x1f0] ;  /* 0x0001f00001707983 */ /* 0x010f280000300800 */
[----:B------:R-:W4:Y:S04]  /*33190*/  LDL.LU R113, [R1+0x1f8] ;  /* 0x0001f80001717983 */ /* 0x000f280000300800 */
[----:B------:R-:W2:Y:S04]  /*331a0*/  LDL.LU R124, [R1+0xdf4] ;  /* 0x000df400017c7983 */ /* 0x000ea80000300800 */
[----:B------:R-:W2:Y:S04]  /*331b0*/  LDL.LU R125, [R1+0xdfc] ;  /* 0x000dfc00017d7983 */ /* 0x000ea80000300800 */
[----:B------:R-:W2:Y:S04]  /*331c0*/  LDL.LU R126, [R1+0xbf4] ;  /* 0x000bf400017e7983 */ /* 0x000ea80000300800 */
        /* <DEDUP_REMOVED lines=12> */
[----:B------:R-:W-:Y:S01]  /*33290*/  BAR.SYNC.DEFER_BLOCKING 0x0 ;  /* 0x0000000000007b1d */ /* 0x000fe20000010000 */
[----:B------:R-:W-:-:S02]  /*332a0*/  IMAD.MOV.U32 R114, RZ, RZ, R148 ;  /* 0x000000ffff727224 */ /* 0x000fc400078e0094 */
[----:B------:R-:W-:-:S03]  /*332b0*/  IMAD.MOV.U32 R115, RZ, RZ, R150 ;  /* 0x000000ffff737224 */ /* 0x000fc600078e0096 */
[----:B------:R-:W3:Y:S04]  /*332c0*/  LDL.LU R20, [R1+0xe00] ;  /* 0x000e000001147983 */ /* 0x000ee80000300800 */
[----:B------:R-:W-:Y:S01]  /*332d0*/  STSM.16.M88.4 [R153], R120 ;  /* 0x0000007899007844 */ /* 0x000fe20000000200 */
[----:B------:R-:W-:Y:S06]  /*332e0*/  BAR.SYNC.DEFER_BLOCKING 0x0 ;  /* 0x0000000000007b1d */ /* 0x000fec0000010000 */
[----:B------:R-:W1:Y:S02]  /*332f0*/  LDS.128 R120, [R157] ;  /* 0x000000009d787984 */ /* 0x000e640000000c00 */
[----:B------:R-:W-:Y:S06]  /*33300*/  BAR.SYNC.DEFER_BLOCKING 0x0 ;  /* 0x0000000000007b1d */ /* 0x000fec0000010000 */
[----:B----4-:R-:W-:Y:S02]  /*33310*/  STSM.16.M88.4 [R153], R112 ;  /* 0x0000007099007844 */ /* 0x010fe40000000200 */
[----:B------:R-:W-:Y:S06]  /*33320*/  BAR.SYNC.DEFER_BLOCKING 0x0 ;  /* 0x0000000000007b1d */ /* 0x000fec0000010000 */
[----:B------:R-:W4:Y:S02]  /*33330*/  LDS.128 R112, [R157] ;  /* 0x000000009d707984 */ /* 0x000f240000000c00 */
[----:B------:R-:W-:Y:S06]  /*33340*/  BAR.SYNC.DEFER_BLOCKING 0x0 ;  /* 0x0000000000007b1d */ /* 0x000fec0000010000 */
[----:B--2---:R-:W-:Y:S02]  /*33350*/  STSM.16.M88.4 [R153], R124 ;  /* 0x0000007c99007844 */ /* 0x004fe40000000200 */
[----:B------:R-:W-:Y:S06]  /*33360*/  BAR.SYNC.DEFER_BLOCKING 0x0 ;  /* 0x0000000000007b1d */ /* 0x000fec0000010000 */
[----:B------:R-:W2:Y:S02]  /*33370*/  LDS.128 R124, [R157] ;  /* 0x000000009d7c7984 */ /* 0x000ea40000000c00 */
[----:B------:R-:W-:Y:S06]  /*33380*/  BAR.SYNC.DEFER_BLOCKING 0x0 ;  /* 0x0000000000007b1d */ /* 0x000fec0000010000 */
[----:B---3--:R-:W-:Y:S02]  /*33390*/  STSM.16.M88.4 [R153], R132 ;  /* 0x0000008499007844 */ /* 0x008fe40000000200 */
[----:B------:R-:W-:Y:S06]  /*333a0*/  BAR.SYNC.DEFER_BLOCKING 0x0 ;  /* 0x0000000000007b1d */ /* 0x000fec0000010000 */
[----:B------:R-:W3:Y:S02]  /*333b0*/  LDS.128 R132, [R157] ;  /* 0x000000009d847984 */ /* 0x000ee40000000c00 */
[----:B------:R-:W-:Y:S06]  /*333c0*/  BAR.SYNC.DEFER_BLOCKING 0x0 ;  /* 0x0000000000007b1d */ /* 0x000fec0000010000 */
[----:B------:R1:W-:Y:S02]  /*333d0*/  STSM.16.M88.4 [R153], R136 ;  /* 0x0000008899007844 */ /* 0x0003e40000000200 */
[----:B------:R-:W-:Y:S06]  /*333e0*/  BAR.SYNC.DEFER_BLOCKING 0x0 ;  /* 0x0000000000007b1d */ /* 0x000fec0000010000 */
[----:B-1----:R-:W4:Y:S04]  /*333f0*/  LDL.LU R136, [R1+0x1f4] ;  /* 0x0001f40001887983 */ /* 0x002f280000300800 */
[----:B------:R-:W4:Y:S04]  /*33400*/  LDL.LU R137, [R1+0x1fc] ;  /* 0x0001fc0001897983 */ /* 0x000f280000300800 */
[----:B------:R-:W2:Y:S04]  /*33410*/  LDL.LU R19, [R1+0xa00] ;  /* 0x000a000001137983 */ /* 0x000ea80000300800 */
[----:B------:R-:W3:Y:S04]  /*33420*/  LDL.LU R17, [R1+0x800] ;  /* 0x0008000001117983 */ /* 0x000ee80000300800 */
[----:B------:R-:W1:Y:S01]  /*33430*/  LDS.128 R140, [R157] ;  /* 0x000000009d8c7984 */ /* 0x000e620000000c00 */
[----:B------:R-:W-:-:S02]  /*33440*/  IMAD.MOV.U32 R138, RZ, RZ, R149 ;  /* 0x000000ffff8a7224 */ /* 0x000fc400078e0095 */
[----:B------:R-:W-:Y:S01]  /*33450*/  IMAD.MOV.U32 R139, RZ, RZ, R151 ;  /* 0x000000ffff8b7224 */ /* 0x000fe200078e0097 */
[----:B------:R-:W-:Y:S01]  /*33460*/  BAR.SYNC.DEFER_BLOCKING 0x0 ;  /* 0x0000000000007b1d */ /* 0x000fe20000010000 */
[----:B------:R-:W-:-:S04]  /*33470*/  IMAD R16, R23, UR8, RZ ;  /* 0x0000000817107c24 */ /* 0x000fc8000f8e02ff */
[----:B------:R-:W-:Y:S01]  /*33480*/  IMAD.WIDE R144, R16, 0x4, R2 ;  /* 0x0000000410907825 */ /* 0x000fe200078e0202 */
[----:B------:R-:W-:Y:S01]  /*33490*/  ULDC UR8, c[0x0][0x248] ;  /* 0x0000920000087ab9 */ /* 0x000fe20000000800 */
[----:B----4-:R-:W-:Y:S01]  /*334a0*/  STSM.16.M88.4 [R153], R136 ;  /* 0x0000008899007844 */ /* 0x010fe20000000200 */
[----:B------:R-:W-:Y:S06]  /*334b0*/  BAR.SYNC.DEFER_BLOCKING 0x0 ;  /* 0x0000000000007b1d */ /* 0x000fec0000010000 */
[----:B------:R4:W-:Y:S04]  /*334c0*/  @P5 STG.E desc[UR34][R144.64], R15 ;  /* 0x0000000f90005986 */ /* 0x0009e8000c101922 */
[----:B----4-:R-:W4:Y:S01]  /*334d0*/  LDL.LU R15, [R1+0x600] ;  /* 0x00060000010f7983 */ /* 0x010f220000300800 */
[----:B------:R-:W-:-:S03]  /*334e0*/  ISETP.GE.AND P5, PT, R23, UR7, PT ;  /* 0x0000000717007c0c */ /* 0x000fc6000bfa6270 */
[----:B------:R-:W4:Y:S01]  /*334f0*/  LDL.LU R18, [R1+0x400] ;  /* 0x0004000001127983 */ /* 0x000f220000300800 */
[----:B------:R-:W-:Y:S01]  /*33500*/  ISETP.LT.AND P6, PT, R154, UR4, !P5 ;  /* 0x000000049a007c0c */ /* 0x000fe2000efc1270 */
[----:B------:R-:W-:-:S12]  /*33510*/  IMAD.WIDE R136, R16, 0x4, R4 ;  /* 0x0000000410887825 */ /* 0x000fd800078e0204 */
[----:B------:R1:W-:Y:S04]  /*33520*/  @P6 STG.E desc[UR34][R136.64], R14 ;  /* 0x0000000e88006986 */ /* 0x0003e8000c101922 */
[----:B-1----:R-:W4:Y:S01]  /*33530*/  LDL.LU R14, [R1+0x200] ;  /* 0x00020000010e7983 */ /* 0x002f220000300800 */
[----:B------:R-:W-:Y:S01]  /*33540*/  ISETP.LT.AND P6, PT, R156, UR5, !P5 ;  /* 0x000000059c007c0c */ /* 0x000fe2000efc1270 */
[----:B------:R-:W-:Y:S01]  /*33550*/  IMAD.WIDE R136, R16, 0x4, R6 ;  /* 0x0000000410887825 */ /* 0x000fe200078e0206 */
[----:B------:R-:W-:Y:S01]  /*33560*/  ISETP.LT.AND P5, PT, R155, UR6, !P5 ;  /* 0x000000069b007c0c */ /* 0x000fe2000efa1270 */
[----:B------:R-:W-:Y:S01]  /*33570*/  ULDC.64 UR6, c[0x0][0x228] ;  /* 0x00008a0000067ab9 */ /* 0x000fe20000000a00 */
[----:B------:R-:W-:Y:S01]  /*33580*/  ULDC UR5, c[0x0][0x228] ;  /* 0x00008a0000057ab9 */ /* 0x000fe20000000800 */
[----:B------:R-:W-:-:S08]  /*33590*/  VIADD R138, R23, 0x1 ;  /* 0x00000001178a7836 */ /* 0x000fd00000000000 */
[----:B------:R1:W-:Y:S02]  /*335a0*/  @P6 STG.E desc[UR34][R136.64], R20 ;  /* 0x0000001488006986 */ /* 0x0003e4000c101922 */
[----:B-1----:R-:W-:Y:S02]  /*335b0*/  IMAD.WIDE R136, R16, 0x4, R8 ;  /* 0x0000000410887825 */ /* 0x002fe400078e0208 */
[----:B------:R-:W4:Y:S04]  /*335c0*/  LDL.LU R20, [R1+0x116c] ;  /* 0x00116c0001147983 */ /* 0x000f280000300800 */
[----:B------:R-:W4:Y:S04]  /*335d0*/  LDL.LU R146, [R1+0xe24] ;  /* 0x000e240001927983 */ /* 0x000f280000300800 */
[----:B--2---:R1:W-:Y:S01]  /*335e0*/  @P5 STG.E desc[UR34][R136.64], R19 ;  /* 0x0000001388005986 */ /* 0x0043e2000c101922 */
[----:B------:R-:W-:Y:S01]  /*335f0*/  ISETP.GE.AND P5, PT, R138, UR7, PT ;  /* 0x000000078a007c0c */ /* 0x000fe2000bfa6270 */
[----:B------:R-:W-:Y:S01]  /*33600*/  IMAD R16, R23, UR9, RZ ;  /* 0x0000000917107c24 */ /* 0x000fe2000f8e02ff */
[----:B------:R-:W-:-:S02]  /*33610*/  ULDC UR9, c[0x0][0x248] ;  /* 0x0000920000097ab9 */ /* 0x000fc40000000800 */
[----:B------:R-:W-:Y:S01]  /*33620*/  ISETP.LT.AND P6, PT, R152, UR5, !P5 ;  /* 0x0000000598007c0c */ /* 0x000fe2000efc1270 */
[----:B------:R-:W-:Y:S01]  /*33630*/  VIADD R16, R16, UR8 ;  /* 0x0000000810107c36 */ /* 0x000fe20008000000 */
[----:B------:R-:W-:Y:S01]  /*33640*/  ULDC UR5, c[0x0][0x228] ;  /* 0x00008a0000057ab9 */ /* 0x000fe20000000800 */
[----:B------:R-:W-:Y:S01]  /*33650*/  VIADD R138, R23, 0x2 ;  /* 0x00000002178a7836 */ /* 0x000fe20000000000 */
[----:B------:R-:W-:Y:S01]  /*33660*/  ULDC UR8, c[0x0][0x248] ;  /* 0x0000920000087ab9 */ /* 0x000fe20000000800 */
[----:B-1----:R-:W-:-:S08]  /*33670*/  IMAD.WIDE R136, R16, 0x4, R2 ;  /* 0x0000000410887825 */ /* 0x002fd000078e0202 */
[----:B---3--:R1:W-:Y:S04]  /*33680*/  @P6 STG.E desc[UR34][R136.64], R17 ;  /* 0x0000001188006986 */ /* 0x0083e8000c101922 */
[----:B-1----:R-:W2:Y:S01]  /*33690*/  LDL.LU R17, [R1+0xe14] ;  /* 0x000e140001117983 */ /* 0x002ea20000300800 */
[----:B------:R-:W-:Y:S01]  /*336a0*/  ISETP.LT.AND P6, PT, R154, UR5, !P5 ;  /* 0x000000059a007c0c */ /* 0x000fe2000efc1270 */
[----:B------:R-:W-:Y:S01]  /*336b0*/  IMAD.WIDE R136, R16, 0x4, R4 ;  /* 0x0000000410887825 */ /* 0x000fe200078e0204 */
[----:B------:R-:W-:Y:S01]  /*336c0*/  ULDC UR5, c[0x0][0x228] ;  /* 0x00008a0000057ab9 */ /* 0x000fe20000000800 */
[----:B------:R-:W3:Y:S02]  /*336d0*/  LDL.LU R147, [R1+0xe04] ;  /* 0x000e040001937983 */ /* 0x000ee40000300800 */
[----:B------:R-:W-:-:S04]  /*336e0*/  IMAD R19, R23, UR10, RZ ;  /* 0x0000000a17137c24 */ /* 0x000fc8000f8e02ff */
[----:B------:R-:W-:-:S04]  /*336f0*/  VIADD R19, R19, UR9 ;  /* 0x0000000913137c36 */ /* 0x000fc80008000000 */
[----:B------:R-:W-:Y:S01]  /*33700*/  VIADD R19, R19, UR8 ;  /* 0x0000000813137c36 */ /* 0x000fe20008000000 */
[----:B----4-:R1:W-:Y:S01]  /*33710*/  @P6 STG.E desc[UR34][R136.64], R15 ;  /* 0x0000000f88006986 */ /* 0x0103e2000c101922 */
[----:B------:R-:W-:Y:S01]  /*33720*/  ISETP.LT.AND P6, PT, R156, UR5, !P5 ;  /* 0x000000059c007c0c */ /* 0x000fe2000efc1270 */
[----:B------:R-:W-:Y:S02]  /*33730*/  ULDC UR5, c[0x0][0x22c] ;  /* 0x00008b0000057ab9 */ /* 0x000fe40000000800 */
[----:B-1----:R-:W4:Y:S01]  /*33740*/  LDL.LU R15, [R1+0xa04] ;  /* 0x000a0400010f7983 */ /* 0x002f220000300800 */
[----:B------:R-:W-:-:S09]  /*33750*/  IMAD.WIDE R136, R16, 0x4, R6 ;  /* 0x0000000410887825 */ /* 0x000fd200078e0206 */
[----:B------:R1:W-:Y:S01]  /*33760*/  @P6 STG.E desc[UR34][R136.64], R18 ;  /* 0x0000001288006986 */ /* 0x0003e2000c101922 */
[----:B------:R-:W-:Y:S01]  /*33770*/  ISETP.LT.AND P5, PT, R155, UR6, !P5 ;  /* 0x000000069b007c0c */ /* 0x000fe2000efa1270 */
[----:B------:R-:W-:Y:S01]  /*33780*/  ULDC UR6, c[0x0][0x228] ;  /* 0x00008a0000067ab9 */ /* 0x000fe20000000800 */
[----:B-1----:R-:W-:Y:S02]  /*33790*/  IMAD.WIDE R136, R16, 0x4, R8 ;  /* 0x0000000410887825 */ /* 0x002fe400078e0208 */
[----:B------:R-:W4:Y:S04]  /*337a0*/  LDL.LU R16, [R1+0x10b8] ;  /* 0x0010b80001107983 */ /* 0x000f280000300800 */
[----:B------:R-:W4:Y:S05]  /*337b0*/  LDL.LU R18, [R1+0x804] ;  /* 0x0008040001127983 */ /* 0x000f2a0000300800 */
[----:B------:R1:W-:Y:S04]  /*337c0*/  @P5 STG.E desc[UR34][R136.64], R14 ;  /* 0x0000000e88005986 */ /* 0x0003e8000c101922 */
[----:B-1----:R-:W4:Y:S01]  /*337d0*/  LDL.LU R14, [R1+0x604] ;  /* 0x00060400010e7983 */ /* 0x002f220000300800 */
[----:B------:R-:W-:Y:S01]  /*337e0*/  ISETP.GE.AND P5, PT, R138, UR5, PT ;  /* 0x000000058a007c0c */ /* 0x000fe2000bfa6270 */
[----:B------:R-:W-:Y:S01]  /*337f0*/  IMAD.WIDE R136, R19, 0x4, R2 ;  /* 0x0000000413887825 */ /* 0x000fe200078e0202 */
[----:B------:R-:W-:-:S02]  /*33800*/  ULDC UR5, c[0x0][0x228] ;  /* 0x00008a0000057ab9 */ /* 0x000fc40000000800 */
[----:B------:R-:W-:Y:S01]  /*33810*/  ISETP.LT.AND P6, PT, R152, UR6, !P5 ;  /* 0x0000000698007c0c */ /* 0x000fe2000efc1270 */
[----:B------:R-:W-:Y:S01]  /*33820*/  VIADD R138, R23, 0x3 ;  /* 0x00000003178a7836 */ /* 0x000fe20000000000 */
[----:B------:R-:W-:-:S11]  /*33830*/  ULDC UR6, c[0x0][0x228] ;  /* 0x00008a0000067ab9 */ /* 0x000fd60000000800 */
[----:B------:R1:W-:Y:S01]  /*33840*/  @P6 STG.E desc[UR34][R136.64], R146 ;  /* 0x0000009288006986 */ /* 0x0003e2000c101922 */
[----:B------:R-:W-:Y:S01]  /*33850*/  ISETP.LT.AND P6, PT, R154, UR5, !P5 ;  /* 0x000000059a007c0c */ /* 0x000fe2000efc1270 */
[----:B------:R-:W-:Y:S02]  /*33860*/  ULDC UR5, c[0x0][0x228] ;  /* 0x00008a0000057ab9 */ /* 0x000fe40000000800 */
[----:B-1----:R-:W4:Y:S01]  /*33870*/  LDL.LU R146, [R1+0x404] ;  /* 0x0004040001927983 */ /* 0x002f220000300800 */
[----:B------:R-:W-:-:S09]  /*33880*/  IMAD.WIDE R136, R19, 0x4, R4 ;  /* 0x0000000413887825 */ /* 0x000fd200078e0204 */
[----:B--2---:R1:W-:Y:S04]  /*33890*/  @P6 STG.E desc[UR34][R136.64], R17 ;  /* 0x0000001188006986 */ /* 0x0043e8000c101922 */
[----:B-1----:R-:W2:Y:S01]  /*338a0*/  LDL.LU R17, [R1+0x204] ;  /* 0x0002040001117983 */ /* 0x002ea20000300800 */
[----:B------:R-:W-:Y:S01]  /*338b0*/  ISETP.LT.AND P6, PT, R156, UR5, !P5 ;  /* 0x000000059c007c0c */ /* 0x000fe2000efc1270 */
[----:B------:R-:W-:Y:S01]  /*338c0*/  IMAD.WIDE R136, R19, 0x4, R6 ;  /* 0x0000000413887825 */ /* 0x000fe200078e0206 */
[----:B------:R-:W-:Y:S02]  /*338d0*/  ULDC UR5, c[0x0][0x228] ;  /* 0x00008a0000057ab9 */ /* 0x000fe40000000800 */
[----:B------:R-:W-:Y:S01]  /*338e0*/  ISETP.LT.AND P5, PT, R155, UR5, !P5 ;  /* 0x000000059b007c0c */ /* 0x000fe2000efa1270 */
[----:B------:R-:W-:-:S08]  /*338f0*/  ULDC UR5, c[0x0][0x22c] ;  /* 0x00008b0000057ab9 */ /* 0x000fd00000000800 */
[----:B---3--:R1:W-:Y:S02]  /*33900*/  @P6 STG.E desc[UR34][R136.64], R147 ;  /* 0x0000009388006986 */ /* 0x0083e4000c101922 */
[----:B-1----:R-:W-:Y:S02]  /*33910*/  IMAD.WIDE R136, R19, 0x4, R8 ;  /* 0x0000000413887825 */ /* 0x002fe400078e0208 */
[----:B------:R-:W3:Y:S04]  /*33920*/  LDL.LU R19, [R1+0xe28] ;  /* 0x000e280001137983 */ /* 0x000ee80000300800 */
[----:B----4-:R1:W-:Y:S01]  /*33930*/  @P5 STG.E desc[UR34][R136.64], R15 ;  /* 0x0000000f88005986 */ /* 0x0103e2000c101922 */
[----:B------:R-:W-:Y:S01]  /*33940*/  ISETP.GE.AND P5, PT, R138, UR5, PT ;  /* 0x000000058a007c0c */ /* 0x000fe2000bfa6270 */
[----:B------:R-:W-:-:S03]  /*33950*/  ULDC UR5, c[0x0][0x228] ;  /* 0x00008a0000057ab9 */ /* 0x000fc60000000800 */
[----:B------:R-:W-:Y:S01]  /*33960*/  ISETP.LT.AND P6, PT, R152, UR6, !P5 ;  /* 0x0000000698007c0c */ /* 0x000fe2000efc1270 */
[----:B-1----:R-:W4:Y:S01]  /*33970*/  LDL.LU R15, [R1+0xe18] ;  /* 0x000e1800010f7983 */ /* 0x002f220000300800 */
[----:B------:R-:W-:Y:S01]  /*33980*/  IMAD.WIDE R136, R20, 0x4, R2 ;  /* 0x0000000414887825 */ /* 0x000fe200078e0202 */
[----:B------:R-:W-:-:S10]  /*33990*/  ULDC.64 UR6, c[0x0][0x228] ;  /* 0x00008a0000067ab9 */ /* 0x000fd40000000a00 */
[----:B------:R1:W-:Y:S01]  /*339a0*/  @P6 STG.E desc[UR34][R136.64], R18 ;  /* 0x0000001288006986 */ /* 0x0003e2000c101922 */
[----:B------:R-:W-:Y:S01]  /*339b0*/  ISETP.LT.AND P6, PT, R154, UR5, !P5 ;  /* 0x000000059a007c0c */ /* 0x000fe2000efc1270 */
[----:B------:R-:W-:Y:S02]  /*339c0*/  ULDC UR5, c[0x0][0x228] ;  /* 0x00008a0000057ab9 */ /* 0x000fe40000000800 */
[----:B-1----:R-:W4:Y:S01]  /*339d0*/  LDL.LU R18, [R1+0xe08] ;  /* 0x000e080001127983 */ /* 0x002f220000300800 */
[----:B------:R-:W-:-:S09]  /*339e0*/  IMAD.WIDE R136, R20, 0x4, R4 ;  /* 0x0000000414887825 */ /* 0x000fd200078e0204 */
[----:B------:R1:W-:Y:S04]  /*339f0*/  @P6 STG.E desc[UR34][R136.64], R14 ;  /* 0x0000000e88006986 */ /* 0x0003e8000c101922 */
[----:B-1----:R-:W4:Y:S01]  /*33a00*/  LDL.LU R14, [R1+0xa08] ;  /* 0x000a0800010e7983 */ /* 0x002f220000300800 */
[----:B------:R-:W-:Y:S01]  /*33a10*/  ISETP.LT.AND P6, PT, R156, UR5, !P5 ;  /* 0x000000059c007c0c */ /* 0x000fe2000efc1270 */
[----:B------:R-:W-:Y:S01]  /*33a20*/  IMAD.WIDE R136, R20, 0x4, R6 ;  /* 0x0000000414887825 */ /* 0x000fe200078e0206 */
[----:B------:R-:W-:Y:S02]  /*33a30*/  ULDC UR5, c[0x0][0x228] ;  /* 0x00008a0000057ab9 */ /* 0x000fe40000000800 */
[----:B------:R-:W-:Y:S01]  /*33a40*/  ISETP.LT.AND P5, PT, R155, UR5, !P5 ;  /* 0x000000059b007c0c */ /* 0x000fe2000efa1270 */
[----:B------:R-:W-:Y:S01]  /*33a50*/  VIADD R138, R23, 0x4 ;  /* 0x00000004178a7836 */ /* 0x000fe20000000000 */
[----:B------:R-:W-:-:S07]  /*33a60*/  ULDC UR5, c[0x0][0x228] ;  /* 0x00008a0000057ab9 */ /* 0x000fce0000000800 */
[----:B------:R1:W-:Y:S02]  /*33a70*/  @P6 STG.E desc[UR34][R136.64], R146 ;  /* 0x0000009288006986 */ /* 0x0003e4000c101922 */
[----:B-1----:R-:W-:Y:S02]  /*33a80*/  IMAD.WIDE R136, R20, 0x4, R8 ;  /* 0x0000000414887825 */ /* 0x002fe400078e0208 */
[----:B------:R-:W4:Y:S04]  /*33a90*/  LDL.LU R20, [R1+0x808] ;  /* 0x0008080001147983 */ /* 0x000f280000300800 */
[----:B--2---:R1:W-:Y:S04]  /*33aa0*/  @P5 STG.E desc[UR34][R136.64], R17 ;  /* 0x0000001188005986 */ /* 0x0043e8000c101922 */
[----:B-1----:R-:W2:Y:S01]  /*33ab0*/  LDL.LU R17, [R1+0x608] ;  /* 0x0006080001117983 */ /* 0x002ea20000300800 */
[----:B------:R-:W-:-:S04]  /*33ac0*/  ISETP.GE.AND P5, PT, R138, UR7, PT ;  /* 0x000000078a007c0c */ /* 0x000fc8000bfa6270 */
[----:B------:R-:W-:Y:S01]  /*33ad0*/  ISETP.LT.AND P6, PT, R152, UR5, !P5 ;  /* 0x0000000598007c0c */ /* 0x000fe2000efc1270 */
[----:B------:R-:W-:Y:S01]  /*33ae0*/  IMAD.WIDE R136, R16, 0x4, R2 ;  /* 0x0000000410887825 */ /* 0x000fe200078e0202 */
[----:B------:R-:W-:-:S11]  /*33af0*/  ULDC UR5, c[0x0][0x228] ;  /* 0x00008a0000057ab9 */ /* 0x000fd60000000800 */
[----:B---3--:R1:W-:Y:S01]  /*33b00*/  @P6 STG.E desc[UR34][R136.64], R19 ;  /* 0x0000001388006986 */ /* 0x0083e2000c101922 */
[----:B------:R-:W-:Y:S01]  /*33b10*/  ISETP.LT.AND P6, PT, R154, UR5, !P5 ;  /* 0x000000059a007c0c */ /* 0x000fe2000efc1270 */
[----:B------:R-:W-:Y:S02]  /*33b20*/  ULDC UR5, c[0x0][0x228] ;  /* 0x00008a0000057ab9 */ /* 0x000fe40000000800 */
[----:B-1----:R-:W3:Y:S01]  /*33b30*/  LDL.LU R19, [R1+0x408] ;  /* 0x0004080001137983 */ /* 0x002ee20000300800 */
[----:B------:R-:W-:-:S04]  /*33b40*/  IMAD.WIDE R136, R16, 0x4, R4 ;  /* 0x0000000410887825 */ /* 0x000fc800078e0204 */
[----:B------:R-:W-:-:S05]  /*33b50*/  VIADD R138, R23, 0x5 ;  /* 0x00000005178a7836 */ /* 0x000fca0000000000 */
[----:B----4-:R1:W-:Y:S01]  /*33b60*/  @P6 STG.E desc[UR34][R136.64], R15 ;  /* 0x0000000f88006986 */ /* 0x0103e2000c101922 */
[----:B------:R-:W-:Y:S01]  /*33b70*/  ISETP.LT.AND P6, PT, R156, UR5, !P5 ;  /* 0x000000059c007c0c */ /* 0x000fe2000efc1270 */
[----:B------:R-:W-:Y:S02]  /*33b80*/  ULDC UR5, c[0x0][0x22c] ;  /* 0x00008b0000057ab9 */ /* 0x000fe40000000800 */
[----:B-1----:R-:W4:Y:S01]  /*33b90*/  LDL.LU R15, [R1+0x208] ;  /* 0x00020800010f7983 */ /* 0x002f220000300800 */
[----:B------:R-:W-:Y:S01]  /*33ba0*/  IMAD.WIDE R136, R16, 0x4, R6 ;  /* 0x0000000410887825 */ /* 0x000fe200078e0206 */
[----:B------:R-:W-:Y:S01]  /*33bb0*/  ISETP.LT.AND P5, PT, R155, UR6, !P5 ;  /* 0x000000069b007c0c */ /* 0x000fe2000efa1270 */
[----:B------:R-:W-:-:S07]  /*33bc0*/  ULDC UR6, c[0x0][0x228] ;  /* 0x00008a0000067ab9 */ /* 0x000fce0000000800 */
[----:B------:R1:W-:Y:S02]  /*33bd0*/  @P6 STG.E desc[UR34][R136.64], R18 ;  /* 0x0000001288006986 */ /* 0x0003e4000c101922 */
[----:B-1----:R-:W-:Y:S02]  /*33be0*/  IMAD.WIDE R136, R16, 0x4, R8 ;  /* 0x0000000410887825 */ /* 0x002fe400078e0208 */
[----:B------:R-:W4:Y:S04]  /*33bf0*/  LDL.LU R16, [R1+0x1000] ;  /* 0x0010000001107983 */ /* 0x000f280000300800 */
[----:B------:R-:W4:Y:S04]  /*33c00*/  LDL.LU R18, [R1+0xe2c] ;  /* 0x000e2c0001127983 */ /* 0x000f280000300800 */
        /* <DEDUP_REMOVED lines=20> */
[----:B---3--:R1:W-:Y:S04]  /*33d50*/  @P6 STG.E desc[UR34][R136.64], R19 ;  /* 0x0000001388006986 */ /* 0x0083e8000c101922 */
[----:B-1----:R-:W3:Y:S01]  /*33d60*/  LDL.LU R19, [R1+0x80c] ;  /* 0x00080c0001137983 */ /* 0x002ee20000300800 */
[----:B------:R-:W-:-:S05]  /*33d70*/  IMAD.WIDE R136, R159, 0x4, R8 ;  /* 0x000000049f887825 */ /* 0x000fca00078e0208 */
[----:B----4-:R1:W-:Y:S01]  /*33d80*/  @P5 STG.E desc[UR34][R136.64], R15 ;  /* 0x0000000f88005986 */ /* 0x0103e2000c101922 */
[----:B------:R-:W-:Y:S01]  /*33d90*/  ISETP.GE.AND P5, PT, R138, UR5, PT ;  /* 0x000000058a007c0c */ /* 0x000fe2000bfa6270 */
[----:B------:R-:W-:-:S03]  /*33da0*/  ULDC UR5, c[0x0][0x228] ;  /* 0x00008a0000057ab9 */ /* 0x000fc60000000800 */
[----:B------:R-:W-:Y:S01]  /*33db0*/  ISETP.LT.AND P6, PT, R152, UR6, !P5 ;  /* 0x0000000698007c0c */ /* 0x000fe2000efc1270 */
[----:B-1----:R-:W4:Y:S01]  /*33dc0*/  LDL.LU R15, [R1+0x60c] ;  /* 0x00060c00010f7983 */ /* 0x002f220000300800 */
[----:B------:R-:W-:Y:S01]  /*33dd0*/  IMAD.WIDE R136, R252, 0x4, R2 ;  /* 0x00000004fc887825 */ /* 0x000fe200078e0202 */
[----:B------:R-:W-:Y:S02]  /*33de0*/  ULDC.64 UR6, c[0x0][0x228] ;  /* 0x00008a0000067ab9 */ /* 0x000fe40000000a00 */
[----:B------:R-:W4:Y:S08]  /*33df0*/  LDL.LU R146, [R1+0x40c] ;  /* 0x00040c0001927983 */ /* 0x000f300000300800 */
[----:B------:R1:W-:Y:S01]  /*33e00*/  @P6 STG.E desc[UR34][R136.64], R18 ;  /* 0x0000001288006986 */ /* 0x0003e2000c101922 */
[----:B------:R-:W-:Y:S01]  /*33e10*/  ISETP.LT.AND P6, PT, R154, UR5, !P5 ;  /* 0x000000059a007c0c */ /* 0x000fe2000efc1270 */
[----:B------:R-:W-:Y:S01]  /*33e20*/  ULDC UR5, c[0x0][0x228] ;  /* 0x00008a0000057ab9 */ /* 0x000fe20000000800 */
[----:B-1----:R-:W-:-:S11]  /*33e30*/  IMAD.WIDE R136, R252, 0x4, R4 ;  /* 0x00000004fc887825 */ /* 0x002fd600078e0204 */
[----:B------:R1:W-:Y:S04]  /*33e40*/  @P6 STG.E desc[UR34][R136.64], R14 ;  /* 0x0000000e88006986 */ /* 0x0003e8000c101922 */
[----:B-1----:R-:W4:Y:S01]  /*33e50*/  LDL.LU R14, [R1+0x20c] ;  /* 0x00020c00010e7983 */ /* 0x002f220000300800 */
[----:B------:R-:W-:Y:S01]  /*33e60*/  ISETP.LT.AND P6, PT, R156, UR5, !P5 ;  /* 0x000000059c007c0c */ /* 0x000fe2000efc1270 */
[----:B------:R-:W-:Y:S01]  /*33e70*/  IMAD.WIDE R136, R252, 0x4, R6 ;  /* 0x00000004fc887825 */ /* 0x000fe200078e0206 */
[----:B------:R-:W-:Y:S01]  /*33e80*/  ULDC UR5, c[0x0][0x228] ;  /* 0x00008a0000057ab9 */ /* 0x000fe20000000800 */
[----:B------:R-:W4:Y:S01]  /*33e90*/  LDL.LU R18, [R1+0x1004] ;  /* 0x0010040001127983 */ /* 0x000f220000300800 */
[----:B------:R-:W-:Y:S01]  /*33ea0*/  ISETP.LT.AND P5, PT, R155, UR5, !P5 ;  /* 0x000000059b007c0c */ /* 0x000fe2000efa1270 */
[----:B------:R-:W-:Y:S01]  /*33eb0*/  VIADD R138, R23, 0x7 ;  /* 0x00000007178a7836 */ /* 0x000fe20000000000 */
[----:B------:R-:W-:-:S07]  /*33ec0*/  ULDC UR5, c[0x0][0x228] ;  /* 0x00008a0000057ab9 */ /* 0x000fce0000000800 */
[----:B------:R1:W-:Y:S04]  /*33ed0*/  @P6 STG.E desc[UR34][R136.64], R20 ;  /* 0x0000001488006986 */ /* 0x0003e8000c101922 */
[----:B-1----:R-:W4:Y:S01]  /*33ee0*/  LDL.LU R20, [R1+0xe40] ;  /* 0x000e400001147983 */ /* 0x002f220000300800 */
[----:B------:R-:W-:-:S05]  /*33ef0*/  IMAD.WIDE R136, R252, 0x4, R8 ;  /* 0x00000004fc887825 */ /* 0x000fca00078e0208 */
[----:B--2---:R1:W-:Y:S04]  /*33f00*/  @P5 STG.E desc[UR34][R136.64], R17 ;  /* 0x0000001188005986 */ /* 0x0043e8000c101922 */
[----:B-1----:R-:W2:Y:S01]  /*33f10*/  LDL.LU R17, [R1+0xe30] ;  /* 0x000e300001117983 */ /* 0x002ea20000300800 */
[----:B------:R-:W-:Y:S01]  /*33f20*/  ISETP.GE.AND P5, PT, R138, UR7, PT ;  /* 0x000000078a007c0c */ /* 0x000fe2000bfa6270 */
[----:B------:R-:W-:Y:S02]  /*33f30*/  IMAD.WIDE R136, R16, 0x4, R2 ;  /* 0x0000000410887825 */ /* 0x000fe400078e0202 */
[----:B------:R-:W2:Y:S01]  /*33f40*/  LDL.LU R147, [R1+0xc00] ;  /* 0x000c000001937983 */ /* 0x000ea20000300800 */
[----:B------:R-:W-:Y:S01]  /*33f50*/  ISETP.LT.AND P6, PT, R152, UR5, !P5 ;  /* 0x0000000598007c0c */ /* 0x000fe2000efc1270 */
[----:B------:R-:W-:-:S12]  /*33f60*/  ULDC UR5, c[0x0][0x228] ;  /* 0x00008a0000057ab9 */ /* 0x000fd80000000800 */
[----:B---3--:R1:W-:Y:S01]  /*33f70*/  @P6 STG.E desc[UR34][R136.64], R19 ;  /* 0x0000001388006986 */ /* 0x0083e2000c101922 */
[----:B------:R-:W-:Y:S01]  /*33f80*/  ISETP.LT.AND P6, PT, R154, UR5, !P5 ;  /* 0x000000059a007c0c */ /* 0x000fe2000efc1270 */
[----:B------:R-:W-:Y:S01]  /*33f90*/  ULDC UR5, c[0x0][0x228] ;  /* 0x00008a0000057ab9 */ /* 0x000fe20000000800 */
[----:B-1----:R-:W-:-:S04]  /*33fa0*/  IMAD.WIDE R136, R16, 0x4, R4 ;  /* 0x0000000410887825 */ /* 0x002fc800078e0204 */
[----:B------:R-:W-:-:S07]  /*33fb0*/  VIADD R138, R23, 0x8 ;  /* 0x00000008178a7836 */ /* 0x000fce0000000000 */
[----:B----4-:R1:W-:Y:S01]  /*33fc0*/  @P6 STG.E desc[UR34][R136.64], R15 ;  /* 0x0000000f88006986 */ /* 0x0103e2000c101922 */
[----:B------:R-:W-:Y:S01]  /*33fd0*/  ISETP.LT.AND P6, PT, R156, UR5, !P5 ;  /* 0x000000059c007c0c */ /* 0x000fe2000efc1270 */
[----:B------:R-:W-:Y:S02]  /*33fe0*/  ULDC UR5, c[0x0][0x228] ;  /* 0x00008a0000057ab9 */ /* 0x000fe40000000800 */
[----:B-1----:R-:W3:Y:S01]  /*33ff0*/  LDL.LU R15, [R1+0xa10] ;  /* 0x000a1000010f7983 */ /* 0x002ee20000300800 */
[----:B------:R-:W-:-:S03]  /*34000*/  IMAD.WIDE R136, R16, 0x4, R6 ;  /* 0x0000000410887825 */ /* 0x000fc600078e0206 */
[----:B------:R-:W4:Y:S06]  /*34010*/  LDL.LU R19, [R1+0x1008] ;  /* 0x0010080001137983 */ /* 0x000f2c0000300800 */
[----:B------:R1:W-:Y:S01]  /*34020*/  @P6 STG.E desc[UR34][R136.64], R146 ;  /* 0x0000009288006986 */ /* 0x0003e2000c101922 */
[----:B------:R-:W-:Y:S01]  /*34030*/  ISETP.LT.AND P5, PT, R155, UR6, !P5 ;  /* 0x000000069b007c0c */ /* 0x000fe2000efa1270 */
[----:B------:R-:W-:Y:S02]  /*34040*/  ULDC.64 UR6, c[0x0][0x228] ;  /* 0x00008a0000067ab9 */ /* 0x000fe40000000a00 */
[----:B-1----:R-:W4:Y:S01]  /*34050*/  LDL.LU R146, [R1+0x810] ;  /* 0x0008100001927983 */ /* 0x002f220000300800 */
[----:B------:R-:W-:-:S09]  /*34060*/  IMAD.WIDE R136, R16, 0x4, R8 ;  /* 0x0000000410887825 */ /* 0x000fd200078e0208 */
[----:B------:R1:W-:Y:S04]  /*34070*/  @P5 STG.E desc[UR34][R136.64], R14 ;  /* 0x0000000e88005986 */ /* 0x0003e8000c101922 */
[----:B-1----:R-:W4:Y:S01]  /*34080*/  LDL.LU R14, [R1+0x610] ;  /* 0x00061000010e7983 */ /* 0x002f220000300800 */
[----:B------:R-:W-:Y:S01]  /*34090*/  ISETP.GE.AND P5, PT, R138, UR7, PT ;  /* 0x000000078a007c0c */ /* 0x000fe2000bfa6270 */
[----:B------:R-:W-:Y:S02]  /*340a0*/  IMAD.WIDE R136, R18, 0x4, R2 ;  /* 0x0000000412887825 */ /* 0x000fe400078e0202 */
[----:B------:R-:W4:Y:S01]  /*340b0*/  LDL.LU R16, [R1+0x100c] ;  /* 0x00100c0001107983 */ /* 0x000f220000300800 */
[----:B------:R-:W-:Y:S01]  /*340c0*/  ISETP.LT.AND P6, PT, R152, UR5, !P5 ;  /* 0x0000000598007c0c */ /* 0x000fe2000efc1270 */
[----:B------:R-:W-:-:S12]  /*340d0*/  ULDC UR5, c[0x0][0x228] ;  /* 0x00008a0000057ab9 */ /* 0x000fd80000000800 */
        /* <DEDUP_REMOVED lines=9> */
[----:B------:R-:W-:Y:S01]  /*34170*/  ISETP.LT.AND P5, PT, R155, UR6, !P5 ;  /* 0x000000069b007c0c */ /* 0x000fe2000efa1270 */
[----:B------:R-:W-:Y:S01]  /*34180*/  ULDC UR5, c[0x0][0x22c] ;  /* 0x00008b0000057ab9 */ /* 0x000fe20000000800 */
[----:B------:R-:W-:-:S09]  /*34190*/  ULDC UR6, c[0x0][0x228] ;  /* 0x00008a0000067ab9 */ /* 0x000fd20000000800 */
[----:B------:R1:W-:Y:S02]  /*341a0*/  @P6 STG.E desc[UR34][R136.64], R147 ;  /* 0x0000009388006986 */ /* 0x0003e4000c101922 */
[----:B-1----:R-:W-:Y:S02]  /*341b0*/  IMAD.WIDE R136, R18, 0x4, R8 ;  /* 0x0000000412887825 */ /* 0x002fe400078e0208 */
[----:B------:R-:W2:Y:S04]  /*341c0*/  LDL.LU R18, [R1+0x1010] ;  /* 0x0010100001127983 */ /* 0x000ea80000300800 */
[----:B------:R-:W2:Y:S01]  /*341d0*/  LDL.LU R147, [R1+0xe44] ;  /* 0x000e440001937983 */ /* 0x000ea20000300800 */
[----:B------:R-:W-:-:S03]  /*341e0*/  VIADD R138, R23, 0x9 ;  /* 0x00000009178a7836 */ /* 0x000fc60000000000 */
[----:B---3--:R1:W-:Y:S02]  /*341f0*/  @P5 STG.E desc[UR34][R136.64], R15 ;  /* 0x0000000f88005986 */ /* 0x0083e4000c101922 */
[----:B------:R-:W-:Y:S01]  /*34200*/  ISETP.GE.AND P5, PT, R138, UR5, PT ;  /* 0x000000058a007c0c */ /* 0x000fe2000bfa6270 */
[----:B------:R-:W-:-:S03]  /*34210*/  ULDC UR5, c[0x0][0x228] ;  /* 0x00008a0000057ab9 */ /* 0x000fc60000000800 */
[----:B------:R-:W-:Y:S01]  /*34220*/  ISETP.LT.AND P6, PT, R152, UR6, !P5 ;  /* 0x0000000698007c0c */ /* 0x000fe2000efc1270 */
[----:B-1----:R-:W3:Y:S01]  /*34230*/  LDL.LU R15, [R1+0xe34] ;  /* 0x000e3400010f7983 */ /* 0x002ee20000300800 */
[----:B----4-:R-:W-:Y:S01]  /*34240*/  IMAD.WIDE R136, R19, 0x4, R2 ;  /* 0x0000000413887825 */ /* 0x010fe200078e0202 */
[----:B------:R-:W-:-:S10]  /*34250*/  ULDC UR6, c[0x0][0x228] ;  /* 0x00008a0000067ab9 */ /* 0x000fd40000000800 */
        /* <DEDUP_REMOVED lines=16> */
[----:B------:R-:W4:Y:S04]  /*34360*/  LDL.LU R20, [R1+0x814] ;  /* 0x0008140001147983 */ /* 0x000f280000300800 */
[----:B--2---:R1:W-:Y:S04]  /*34370*/  @P5 STG.E desc[UR34][R136.64], R17 ;  /* 0x0000001188005986 */ /* 0x0043e8000c101922 */
[----:B-1----:R-:W2:Y:S01]  /*34380*/  LDL.LU R17, [R1+0x614] ;  /* 0x0006140001117983 */ /* 0x002ea20000300800 */
[----:B------:R-:W-:Y:S01]  /*34390*/  ISETP.GE.AND P5, PT, R138, UR5, PT ;  /* 0x000000058a007c0c */ /* 0x000fe2000bfa6270 */
[----:B------:R-:W-:Y:S01]  /*343a0*/  IMAD.WIDE R136, R16, 0x4, R2 ;  /* 0x0000000410887825 */ /* 0x000fe200078e0202 */
[----:B------:R-:W-:-:S02]  /*343b0*/  ULDC UR5, c[0x0][0x228] ;  /* 0x00008a0000057ab9 */ /* 0x000fc40000000800 */
[----:B------:R-:W-:Y:S01]  /*343c0*/  ISETP.LT.AND P6, PT, R152, UR6, !P5 ;  /* 0x0000000698007c0c */ /* 0x000fe2000efc1270 */
[----:B------:R-:W-:Y:S01]  /*343d0*/  VIADD R138, R23, 0xb ;  /* 0x0000000b178a7836 */ /* 0x000fe20000000000 */
[----:B------:R-:W-:-:S11]  /*343e0*/  ULDC.64 UR6, c[0x0][0x228] ;  /* 0x00008a0000067ab9 */ /* 0x000fd60000000a00 */
[----:B------:R1:W-:Y:S01]  /*343f0*/  @P6 STG.E desc[UR34][R136.64], R147 ;  /* 0x0000009388006986 */ /* 0x0003e2000c101922 */
[----:B------:R-:W-:Y:S01]  /*34400*/  ISETP.LT.AND P6, PT, R154, UR5, !P5 ;  /* 0x000000059a007c0c */ /* 0x000fe2000efc1270 */
[----:B------:R-:W-:Y:S02]  /*34410*/  ULDC UR5, c[0x0][0x228] ;  /* 0x00008a0000057ab9 */ /* 0x000fe40000000800 */
[----:B-1----:R-:W2:Y:S01]  /*34420*/  LDL.LU R147, [R1+0x414] ;  /* 0x0004140001937983 */ /* 0x002ea20000300800 */
[----:B------:R-:W-:-:S09]  /*34430*/  IMAD.WIDE R136, R16, 0x4, R4 ;  /* 0x0000000410887825 */ /* 0x000fd200078e0204 */
[----:B---3--:R1:W-:Y:S01]  /*34440*/  @P6 STG.E desc[UR34][R136.64], R15 ;  /* 0x0000000f88006986 */ /* 0x0083e2000c101922 */
[----:B------:R-:W-:Y:S01]  /*34450*/  ISETP.LT.AND P6, PT, R156, UR5, !P5 ;  /* 0x000000059c007c0c */ /* 0x000fe2000efc1270 */
[----:B------:R-:W-:Y:S02]  /*34460*/  ULDC UR5, c[0x0][0x228] ;  /* 0x00008a0000057ab9 */ /* 0x000fe40000000800 */
[----:B-1----:R-:W3:Y:S01]  /*34470*/  LDL.LU R15, [R1+0x214] ;  /* 0x00021400010f7983 */ /* 0x002ee20000300800 */
[----:B------:R-:W-:Y:S01]  /*34480*/  IMAD.WIDE R136, R16, 0x4, R6 ;  /* 0x0000000410887825 */ /* 0x000fe200078e0206 */
[----:B------:R-:W-:Y:S01]  /*34490*/  ISETP.LT.AND P5, PT, R155, UR5, !P5 ;  /* 0x000000059b007c0c */ /* 0x000fe2000efa1270 */
[----:B------:R-:W-:-:S07]  /*344a0*/  ULDC UR5, c[0x0][0x228] ;  /* 0x00008a0000057ab9 */ /* 0x000fce0000000800 */
[----:B----4-:R1:W-:Y:S02]  /*344b0*/  @P6 STG.E desc[UR34][R136.64], R146 ;  /* 0x0000009288006986 */ /* 0x0103e4000c101922 */
[----:B-1----:R-:W-:Y:S02]  /*344c0*/  IMAD.WIDE R136, R16, 0x4, R8 ;  /* 0x0000000410887825 */ /* 0x002fe400078e0208 */
[----:B------:R-:W4:Y:S04]  /*344d0*/  LDL.LU R16, [R1+0x1018] ;  /* 0x0010180001107983 */ /* 0x000f280000300800 */
[----:B------:R-:W4:Y:S04]  /*344e0*/  LDL.LU R146, [R1+0xe48] ;  /* 0x000e480001927983 */ /* 0x000f280000300800 */
[----:B------:R1:W-:Y:S04]  /*344f0*/  @P5 STG.E desc[UR34][R136.64], R14 ;  /* 0x0000000e88005986 */ /* 0x0003e8000c101922 */
[----:B-1----:R-:W4:Y:S01]  /*34500*/  LDL.LU R14, [R1+0xe38] ;  /* 0x000e3800010e7983 */ /* 0x002f220000300800 */
[----:B------:R-:W-:-:S04]  /*34510*/  ISETP.GE.AND P5, PT, R138, UR7, PT ;  /* 0x000000078a007c0c */ /* 0x000fc8000bfa6270 */
[----:B------:R-:W-:Y:S01]  /*34520*/  ISETP.LT.AND P6, PT, R152, UR5, !P5 ;  /* 0x0000000598007c0c */ /* 0x000fe2000efc1270 */
[----:B------:R-:W-:Y:S01]  /*34530*/  IMAD.WIDE R136, R18, 0x4, R2 ;  /* 0x0000000412887825 */ /* 0x000fe200078e0202 */
        /* <DEDUP_REMOVED lines=11> */
[----:B------:R-:W-:Y:S01]  /*345f0*/  ULDC.64 UR6, c[0x0][0x228] ;  /* 0x00008a0000067ab9 */ /* 0x000fe20000000a00 */
[----:B------:R-:W-:-:S09]  /*34600*/  ULDC UR5, c[0x0][0x228] ;  /* 0x00008a0000057ab9 */ /* 0x000fd20000000800 */
[----:B------:R1:W-:Y:S02]  /*34610*/  @P6 STG.E desc[UR34][R136.64], R147 ;  /* 0x0000009388006986 */ /* 0x0003e4000c101922 */
[----:B-1----:R-:W-:Y:S02]  /*34620*/  IMAD.WIDE R136, R18, 0x4, R8 ;  /* 0x0000000412887825 */ /* 0x002fe400078e0208 */
[----:B------:R-:W2:Y:S04]  /*34630*/  LDL.LU R18, [R1+0x101c] ;  /* 0x00101c0001127983 */ /* 0x000ea80000300800 */
[----:B------:R-:W2:Y:S01]  /*34640*/  LDL.LU R147, [R1+0x818] ;  /* 0x0008180001937983 */ /* 0x000ea20000300800 */
[----:B------:R-:W-:-:S03]  /*34650*/  VIADD R138, R23, 0xc ;  /* 0x0000000c178a7836 */ /* 0x000fc60000000000 */
[----:B---3--:R1:W-:Y:S02]  /*34660*/  @P5 STG.E desc[UR34][R136.64], R15 ;  /* 0x0000000f88005986 */ /* 0x0083e4000c101922 */
[----:B------:R-:W-:-:S04]  /*34670*/  ISETP.GE.AND P5, PT, R138, UR7, PT ;  /* 0x000000078a007c0c */ /* 0x000fc8000bfa6270 */
[----:B------:R-:W-:Y:S01]  /*34680*/  ISETP.LT.AND P6, PT, R152, UR5, !P5 ;  /* 0x0000000598007c0c */ /* 0x000fe2000efc1270 */
[----:B------:R-:W-:Y:S01]  /*34690*/  ULDC UR5, c[0x0][0x228] ;  /* 0x00008a0000057ab9 */ /* 0x000fe20000000800 */
[----:B-1----:R-:W3:Y:S01]  /*346a0*/  LDL.LU R15, [R1+0x618] ;  /* 0x00061800010f7983 */ /* 0x002ee20000300800 */
[----:B------:R-:W-:-:S10]  /*346b0*/  IMAD.WIDE R136, R19, 0x4, R2 ;  /* 0x0000000413887825 */ /* 0x000fd400078e0202 */
[----:B----4-:R1:W-:Y:S01]  /*346c0*/  @P6 STG.E desc[UR34][R136.64], R146 ;  /* 0x0000009288006986 */ /* 0x0103e2000c101922 */
        /* <DEDUP_REMOVED lines=8> */
[----:B------:R-:W-:Y:S01]  /*34750*/  ISETP.LT.AND P5, PT, R155, UR6, !P5 ;  /* 0x000000069b007c0c */ /* 0x000fe2000efa1270 */
[----:B------:R-:W-:Y:S01]  /*34760*/  ULDC UR5, c[0x0][0x22c] ;  /* 0x00008b0000057ab9 */ /* 0x000fe20000000800 */
[----:B------:R-:W-:-:S09]  /*34770*/  ULDC UR6, c[0x0][0x228] ;  /* 0x00008a0000067ab9 */ /* 0x000fd20000000800 */
[----:B------:R1:W-:Y:S02]  /*34780*/  @P6 STG.E desc[UR34][R136.64], R20 ;  /* 0x0000001488006986 */ /* 0x0003e4000c101922 */
[----:B-1----:R-:W-:Y:S02]  /*34790*/  IMAD.WIDE R136, R19, 0x4, R8 ;  /* 0x0000000413887825 */ /* 0x002fe400078e0208 */
[----:B------:R-:W4:Y:S04]  /*347a0*/  LDL.LU R19, [R1+0x1020] ;  /* 0x0010200001137983 */ /* 0x000f280000300800 */
[----:B------:R-:W4:Y:S04]  /*347b0*/  LDL.LU R20, [R1+0xe4c] ;  /* 0x000e4c0001147983 */ /* 0x000f280000300800 */
[----:B--2---:R1:W-:Y:S04]  /*347c0*/  @P5 STG.E desc[UR34][R136.64], R17 ;  /* 0x0000001188005986 */ /* 0x0043e8000c101922 */
[----:B-1----:R-:W2:Y:S01]  /*347d0*/  LDL.LU R17, [R1+0xe3c] ;  /* 0x000e3c0001117983 */ /* 0x002ea20000300800 */
[----:B------:R-:W-:-:S05]  /*347e0*/  VIADD R138, R23, 0xd ;  /* 0x0000000d178a7836 */ /* 0x000fca0000000000 */
[----:B------:R-:W-:Y:S01]  /*347f0*/  ISETP.GE.AND P5, PT, R138, UR5, PT ;  /* 0x000000058a007c0c */ /* 0x000fe2000bfa6270 */
[----:B------:R-:W-:Y:S01]  /*34800*/  IMAD.WIDE R136, R16, 0x4, R2 ;  /* 0x0000000410887825 */ /* 0x000fe200078e0202 */
[----:B------:R-:W-:Y:S02]  /*34810*/  ULDC UR5, c[0x0][0x228] ;  /* 0x00008a0000057ab9 */ /* 0x000fe40000000800 */
[----:B------:R-:W-:Y:S01]  /*34820*/  ISETP.LT.AND P6, PT, R152, UR6, !P5 ;  /* 0x0000000698007c0c */ /* 0x000fe2000efc1270 */
[----:B------:R-:W-:Y:S01]  /*34830*/  VIADD R138, R23, 0xe ;  /* 0x0000000e178a7836 */ /* 0x000fe20000000000 */
[----:B------:R-:W-:-:S11]  /*34840*/  ULDC UR6, c[0x0][0x228] ;  /* 0x00008a0000067ab9 */ /* 0x000fd60000000800 */
        /* <DEDUP_REMOVED lines=32> */
[----:B------:R-:W-:Y:S01]  /*34a50*/  ULDC UR5, c[0x0][0x228] ;  /* 0x00008a0000057ab9 */ /* 0x000fe20000000800 */
[----:B------:R-:W2:Y:S01]  /*34a60*/  LDL.LU R146, [R1+0x1024] ;  /* 0x0010240001927983 */ /* 0x000ea20000300800 */
[----:B------:R-:W-:Y:S01]  /*34a70*/  ISETP.LT.AND P5, PT, R155, UR5, !P5 ;  /* 0x000000059b007c0c */ /* 0x000fe2000efa1270 */
[----:B------:R-:W-:-:S08]  /*34a80*/  ULDC UR5, c[0x0][0x228] ;  /* 0x00008a0000057ab9 */ /* 0x000fd00000000800 */
[----:B------:R1:W-:Y:S02]  /*34a90*/  @P6 STG.E desc[UR34][R136.64], R147 ;  /* 0x0000009388006986 */ /* 0x0003e4000c101922 */
[----:B-1----:R-:W-:Y:S02]  /*34aa0*/  IMAD.WIDE R136, R18, 0x4, R8 ;  /* 0x0000000412887825 */ /* 0x002fe400078e0208 */
[----:B------:R-:W2:Y:S04]  /*34ab0*/  LDL.LU R18, [R1+0xe60] ;  /* 0x000e600001127983 */ /* 0x000ea80000300800 */
[----:B---3--:R1:W-:Y:S01]  /*34ac0*/  @P5 STG.E desc[UR34][R136.64], R15 ;  /* 0x0000000f88005986 */ /* 0x0083e2000c101922 */
[----:B------:R-:W-:-:S04]  /*34ad0*/  ISETP.GE.AND P5, PT, R138, UR7, PT ;  /* 0x000000078a007c0c */ /* 0x000fc8000bfa6270 */
[----:B------:R-:W-:Y:S01]  /*34ae0*/  ISETP.LT.AND P6, PT, R152, UR5, !P5 ;  /* 0x0000000598007c0c */ /* 0x000fe2000efc1270 */
[----:B------:R-:W-:Y:S01]  /*34af0*/  ULDC UR5, c[0x0][0x228] ;  /* 0x00008a0000057ab9 */ /* 0x000fe20000000800 */
[----:B-1----:R-:W3:Y:S01]  /*34b00*/  LDL.LU R15, [R1+0xe50] ;  /* 0x000e5000010f7983 */ /* 0x002ee20000300800 */
[----:B------:R-:W-:-:S03]  /*34b10*/  IMAD.WIDE R136, R19, 0x4, R2 ;  /* 0x0000000413887825 */ /* 0x000fc600078e0202 */
[----:B------:R-:W3:Y:S07]  /*34b20*/  LDL.LU R147, [R1+0xc10] ;  /* 0x000c100001937983 */ /* 0x000eee0000300800 */
[----:B----4-:R1:W-:Y:S01]  /*34b30*/  @P6 STG.E desc[UR34][R136.64], R16 ;  /* 0x0000001088006986 */ /* 0x0103e2000c101922 */
[----:B------:R-:W-:Y:S01]  /*34b40*/  ISETP.LT.AND P6, PT, R154, UR5, !P5 ;  /* 0x000000059a007c0c */ /* 0x000fe2000efc1270 */
[----:B------:R-:W-:Y:S01]  /*34b50*/  ULDC UR5, c[0x0][0x228] ;  /* 0x00008a0000057ab9 */ /* 0x000fe20000000800 */
[----:B-1----:R-:W-:-:S11]  /*34b60*/  IMAD.WIDE R136, R19, 0x4, R4 ;  /* 0x0000000413887825 */ /* 0x002fd600078e0204 */
[----:B------:R1:W-:Y:S04]  /*34b70*/  @P6 STG.E desc[UR34][R136.64], R14 ;  /* 0x0000000e88006986 */ /* 0x0003e8000c101922 */
[----:B-1----:R-:W4:Y:S01]  /*34b80*/  LDL.LU R14, [R1+0x820] ;  /* 0x00082000010e7983 */ /* 0x002f220000300800 */
[----:B------:R-:W-:Y:S01]  /*34b90*/  ISETP.LT.AND P6, PT, R156, UR5, !P5 ;  /* 0x000000059c007c0c */ /* 0x000fe2000efc1270 */
[----:B------:R-:W-:Y:S02]  /*34ba0*/  IMAD.WIDE R136, R19, 0x4, R6 ;  /* 0x0000000413887825 */ /* 0x000fe400078e0206 */
[----:B------:R-:W4:Y:S01]  /*34bb0*/  LDL.LU R16, [R1+0x1028] ;  /* 0x0010280001107983 */ /* 0x000f220000300800 */
[----:B------:R-:W-:Y:S01]  /*34bc0*/  ISETP.LT.AND P5, PT, R155, UR6, !P5 ;  /* 0x000000069b007c0c */ /* 0x000fe2000efa1270 */
[----:B------:R-:W-:Y:S01]  /*34bd0*/  VIADD R138, R23, 0x10 ;  /* 0x00000010178a7836 */ /* 0x000fe20000000000 */
[----:B------:R-:W-:Y:S01]  /*34be0*/  ULDC.64 UR6, c[0x0][0x228] ;  /* 0x00008a0000067ab9 */ /* 0x000fe20000000a00 */
[----:B------:R-:W-:-:S06]  /*34bf0*/  ULDC UR5, c[0x0][0x228] ;  /* 0x00008a0000057ab9 */ /* 0x000fcc0000000800 */
        /* <DEDUP_REMOVED lines=10> */
[----:B------:R1:W-:Y:S01]  /*34ca0*/  @P6 STG.E desc[UR34][R136.64], R18 ;  /* 0x0000001288006986 */ /* 0x0003e2000c101922 */
[----:B------:R-:W-:Y:S01]  /*34cb0*/  ISETP.LT.AND P6, PT, R154, UR5, !P5 ;  /* 0x000000059a007c0c */ /* 0x000fe2000efc1270 */
[----:B------:R-:W-:Y:S02]  /*34cc0*/  ULDC UR5, c[0x0][0x228] ;  /* 0x00008a0000057ab9 */ /* 0x000fe40000000800 */
[----:B-1----:R-:W2:Y:S01]  /*34cd0*/  LDL.LU R18, [R1+0x220] ;  /* 0x0002200001127983 */ /* 0x002ea20000300800 */
[----:B------:R-:W-:-:S04]  /*34ce0*/  IMAD.WIDE R136, R146, 0x4, R4 ;  /* 0x0000000492887825 */ /* 0x000fc800078e0204 */
[----:B------:R-:W-:-:S05]  /*34cf0*/  VIADD R138, R23, 0x11 ;  /* 0x00000011178a7836 */ /* 0x000fca0000000000 */
[----:B---3--:R1:W-:Y:S01]  /*34d00*/  @P6 STG.E desc[UR34][R136.64], R15 ;  /* 0x0000000f88006986 */ /* 0x0083e2000c101922 */
[----:B------:R-:W-:Y:S01]  /*34d10*/  ISETP.LT.AND P6, PT, R156, UR5, !P5 ;  /* 0x000000059c007c0c */ /* 0x000fe2000efc1270 */
[----:B------:R-:W-:Y:S02]  /*34d20*/  ULDC UR5, c[0x0][0x22c] ;  /* 0x00008b0000057ab9 */ /* 0x000fe40000000800 */
[----:B-1----:R-:W3:Y:S01]  /*34d30*/  LDL.LU R15, [R1+0x20] ;  /* 0x00002000010f7983 */ /* 0x002ee20000300800 */
[----:B------:R-:W-:-:S09]  /*34d40*/  IMAD.WIDE R136, R146, 0x4, R6 ;  /* 0x0000000492887825 */ /* 0x000fd200078e0206 */
[----:B------:R1:W-:Y:S01]  /*34d50*/  @P6 STG.E desc[UR34][R136.64], R147 ;  /* 0x0000009388006986 */ /* 0x0003e2000c101922 */
[----:B------:R-:W-:Y:S01]  /*34d60*/  ISETP.LT.AND P5, PT, R155, UR6, !P5 ;  /* 0x000000069b007c0c */ /* 0x000fe2000efa1270 */
[----:B------:R-:W-:Y:S01]  /*34d70*/  ULDC UR6, c[0x0][0x228] ;  /* 0x00008a0000067ab9 */ /* 0x000fe20000000800 */
[----:B-1----:R-:W-:Y:S02]  /*34d80*/  IMAD.WIDE R136, R146, 0x4, R8 ;  /* 0x0000000492887825 */ /* 0x002fe400078e0208 */
[----:B------:R-:W3:Y:S04]  /*34d90*/  LDL.LU R146, [R1+0x1030] ;  /* 0x0010300001927983 */ /* 0x000ee80000300800 */
[----:B------:R-:W3:Y:S05]  /*34da0*/  LDL.LU R147, [R1+0xe64] ;  /* 0x000e640001937983 */ /* 0x000eea0000300800 */
[----:B----4-:R1:W-:Y:S04]  /*34db0*/  @P5 STG.E desc[UR34][R136.64], R14 ;  /* 0x0000000e88005986 */ /* 0x0103e8000c101922 */
        /* <DEDUP_REMOVED lines=19> */
[----:B------:R1:W-:Y:S02]  /*34ef0*/  @P6 STG.E desc[UR34][R136.64], R18 ;  /* 0x0000001288006986 */ /* 0x0003e4000c101922 */
[----:B-1----:R-:W-:Y:S02]  /*34f00*/  IMAD.WIDE R136, R16, 0x4, R8 ;  /* 0x0000000410887825 */ /* 0x002fe400078e0208 */
[----:B------:R-:W2:Y:S04]  /*34f10*/  LDL.LU R16, [R1+0x1034] ;  /* 0x0010340001107983 */ /* 0x000ea80000300800 */
[----:B------:R-:W2:Y:S04]  /*34f20*/  LDL.LU R18, [R1+0x624] ;  /* 0x0006240001127983 */ /* 0x000ea80000300800 */
[----:B---3--:R1:W-:Y:S01]  /*34f30*/  @P5 STG.E desc[UR34][R136.64], R15 ;  /* 0x0000000f88005986 */ /* 0x0083e2000c101922 */
[----:B------:R-:W-:Y:S01]  /*34f40*/  ISETP.GE.AND P5, PT, R138, UR5, PT ;  /* 0x000000058a007c0c */ /* 0x000fe2000bfa6270 */
[----:B------:R-:W-:-:S03]  /*34f50*/  ULDC UR5, c[0x0][0x228] ;  /* 0x00008a0000057ab9 */ /* 0x000fc60000000800 */
[----:B------:R-:W-:Y:S01]  /*34f60*/  ISETP.LT.AND P6, PT, R152, UR6, !P5 ;  /* 0x0000000698007c0c */ /* 0x000fe2000efc1270 */
[----:B-1----:R-:W3:Y:S01]  /*34f70*/  LDL.LU R15, [R1+0x424] ;  /* 0x00042400010f7983 */ /* 0x002ee20000300800 */
[----:B------:R-:W-:Y:S01]  /*34f80*/  IMAD.WIDE R136, R19, 0x4, R2 ;  /* 0x0000000413887825 */ /* 0x000fe200078e0202 */
[----:B------:R-:W-:-:S10]  /*34f90*/  ULDC.64 UR6, c[0x0][0x228] ;  /* 0x00008a0000067ab9 */ /* 0x000fd40000000a00 */
[----:B------:R1:W-:Y:S01]  /*34fa0*/  @P6 STG.E desc[UR34][R136.64], R147 ;  /* 0x0000009388006986 */ /* 0x0003e2000c101922 */
[----:B------:R-:W-:Y:S01]  /*34fb0*/  ISETP.LT.AND P6, PT, R154, UR5, !P5 ;  /* 0x000000059a007c0c */ /* 0x000fe2000efc1270 */
[----:B------:R-:W-:Y:S02]  /*34fc0*/  ULDC UR5, c[0x0][0x228] ;  /* 0x00008a0000057ab9 */ /* 0x000fe40000000800 */
[----:B-1----:R-:W3:Y:S01]  /*34fd0*/  LDL.LU R147, [R1+0x224] ;  /* 0x0002240001937983 */ /* 0x002ee20000300800 */
[----:B------:R-:W-:-:S09]  /*34fe0*/  IMAD.WIDE R136, R19, 0x4, R4 ;  /* 0x0000000413887825 */ /* 0x000fd200078e0204 */
[----:B----4-:R1:W-:Y:S04]  /*34ff0*/  @P6 STG.E desc[UR34][R136.64], R14 ;  /* 0x0000000e88006986 */ /* 0x0103e8000c101922 */
        /* <DEDUP_REMOVED lines=13> */
[----:B------:R-:W-:-:S04]  /*350d0*/  ISETP.GE.AND P5, PT, R138, UR7, PT ;  /* 0x000000078a007c0c */ /* 0x000fc8000bfa6270 */
[----:B------:R-:W-:Y:S01]  /*350e0*/  ISETP.LT.AND P6, PT, R152, UR5, !P5 ;  /* 0x0000000598007c0c */ /* 0x000fe2000efc1270 */
[----:B------:R-:W-:Y:S01]  /*350f0*/  IMAD.WIDE R136, R146, 0x4, R2 ;  /* 0x0000000492887825 */ /* 0x000fe200078e0202 */
[----:B------:R-:W-:-:S11]  /*35100*/  ULDC UR5, c[0x0][0x228] ;  /* 0x00008a0000057ab9 */ /* 0x000fd60000000800 */
        /* <DEDUP_REMOVED lines=10> */
[----:B------:R-:W-:Y:S01]  /*351b0*/  IMAD.WIDE R136, R146, 0x4, R6 ;  /* 0x0000000492887825 */ /* 0x000fe200078e0206 */
[----:B------:R-:W-:Y:S01]  /*351c0*/  ISETP.LT.AND P5, PT, R155, UR6, !P5 ;  /* 0x000000069b007c0c */ /* 0x000fe2000efa1270 */
[----:B------:R-:W-:-:S07]  /*351d0*/  ULDC.64 UR6, c[0x0][0x228] ;  /* 0x00008a0000067ab9 */ /* 0x000fce0000000a00 */
[----:B------:R1:W-:Y:S02]  /*351e0*/  @P6 STG.E desc[UR34][R136.64], R147 ;  /* 0x0000009388006986 */ /* 0x0003e4000c101922 */
[----:B-1----:R-:W-:Y:S02]  /*351f0*/  IMAD.WIDE R136, R146, 0x4, R8 ;  /* 0x0000000492887825 */ /* 0x002fe400078e0208 */
[----:B------:R-:W3:Y:S04]  /*35200*/  LDL.LU R146, [R1+0x103c] ;  /* 0x00103c0001927983 */ /* 0x000ee80000300800 */
[----:B------:R-:W3:Y:S04]  /*35210*/  LDL.LU R147, [R1+0x628] ;  /* 0x0006280001937983 */ /* 0x000ee80000300800 */
[----:B----4-:R1:W-:Y:S04]  /*35220*/  @P5 STG.E desc[UR34][R136.64], R14 ;  /* 0x0000000e88005986 */ /* 0x0103e8000c101922 */
        /* <DEDUP_REMOVED lines=16> */
[----:B------:R-:W-:Y:S01]  /*35330*/  ULDC UR6, c[0x0][0x228] ;  /* 0x00008a0000067ab9 */ /* 0x000fe20000000800 */
[----:B------:R-:W-:-:S08]  /*35340*/  VIADD R138, R23, 0x15 ;  /* 0x00000015178a7836 */ /* 0x000fd00000000000 */
        /* <DEDUP_REMOVED lines=10> */
[----:B------:R-:W-:-:S10]  /*353f0*/  ULDC UR6, c[0x0][0x228] ;  /* 0x00008a0000067ab9 */ /* 0x000fd40000000800 */
        /* <DEDUP_REMOVED lines=17> */
[----:B-1----:R-:W2:Y:S04]  /*35510*/  LDL.LU R17, [R1+0x42c] ;  /* 0x00042c0001117983 */ /* 0x002ea80000300800 */
[----:B------:R-:W2:Y:S01]  /*35520*/  LDL.LU R20, [R1+0x22c] ;  /* 0x00022c0001147983 */ /* 0x000ea20000300800 */
        /* <DEDUP_REMOVED lines=8> */
[----:B------:R-:W-:Y:S01]  /*355b0*/  ULDC UR5, c[0x0][0x228] ;  /* 0x00008a0000057ab9 */ /* 0x000fe20000000800 */
[----:B-1----:R-:W-:-:S11]  /*355c0*/  IMAD.WIDE R136, R146, 0x4, R4 ;  /* 0x0000000492887825 */ /* 0x002fd600078e0204 */
[----:B---3--:R1:W-:Y:S01]  /*355d0*/  @P6 STG.E desc[UR34][R136.64], R15 ;  /* 0x0000000f88006986 */ /* 0x0083e2000c101922 */
[----:B------:R-:W-:Y:S01]  /*355e0*/  ISETP.LT.AND P6, PT, R156, UR5, !P5 ;  /* 0x000000059c007c0c */ /* 0x000fe2000efc1270 */
[----:B------:R-:W-:Y:S02]  /*355f0*/  ULDC UR5, c[0x0][0x228] ;  /* 0x00008a0000057ab9 */ /* 0x000fe40000000800 */
[----:B------:R-:W-:Y:S01]  /*35600*/  ISETP.LT.AND P5, PT, R155, UR5, !P5 ;  /* 0x000000059b007c0c */ /* 0x000fe2000efa1270 */
[----:B------:R-:W-:Y:S01]  /*35610*/  ULDC UR5, c[0x0][0x228] ;  /* 0x00008a0000057ab9 */ /* 0x000fe20000000800 */
[----:B-1----:R-:W3:Y:S01]  /*35620*/  LDL.LU R15, [R1+0x2c] ;  /* 0x00002c00010f7983 */ /* 0x002ee20000300800 */
[----:B------:R-:W-:-:S03]  /*35630*/  IMAD.WIDE R136, R146, 0x4, R6 ;  /* 0x0000000492887825 */ /* 0x000fc600078e0206 */
[----:B------:R-:W3:Y:S04]  /*35640*/  LDL.LU R18, [R1+0x1044] ;  /* 0x0010440001127983 */ /* 0x000ee80000300800 */
[----:B------:R1:W-:Y:S02]  /*35650*/  @P6 STG.E desc[UR34][R136.64], R147 ;  /* 0x0000009388006986 */ /* 0x0003e4000c101922 */
[----:B-1----:R-:W-:-:S05]  /*35660*/  IMAD.WIDE R136, R146, 0x4, R8 ;  /* 0x0000000492887825 */ /* 0x002fca00078e0208 */
[----:B----4-:R1:W-:Y:S04]  /*35670*/  @P5 STG.E desc[UR34][R136.64], R14 ;  /* 0x0000000e88005986 */ /* 0x0103e8000c101922 */
[----:B-1----:R-:W4:Y:S01]  /*35680*/  LDL.LU R14, [R1+0xe80] ;  /* 0x000e8000010e7983 */ /* 0x002f220000300800 */
[----:B------:R-:W-:-:S03]  /*35690*/  ISETP.GE.AND P5, PT, R138, UR7, PT ;  /* 0x000000078a007c0c */ /* 0x000fc6000bfa6270 */
[----:B------:R-:W4:Y:S01]  /*356a0*/  LDL.LU R148, [R1+0xe70] ;  /* 0x000e700001947983 */ /* 0x000f220000300800 */
[----:B------:R-:W-:Y:S01]  /*356b0*/  ISETP.LT.AND P6, PT, R152, UR5, !P5 ;  /* 0x0000000598007c0c */ /* 0x000fe2000efc1270 */
[----:B------:R-:W-:Y:S01]  /*356c0*/  IMAD.WIDE R136, R16, 0x4, R2 ;  /* 0x0000000410887825 */ /* 0x000fe200078e0202 */
[----:B------:R-:W-:Y:S01]  /*356d0*/  ULDC UR5, c[0x0][0x228] ;  /* 0x00008a0000057ab9 */ /* 0x000fe20000000800 */
[----:B------:R-:W4:Y:S10]  /*356e0*/  LDL.LU R147, [R1+0xc20] ;  /* 0x000c200001937983 */ /* 0x000f340000300800 */
[----:B------:R1:W-:Y:S01]  /*356f0*/  @P6 STG.E desc[UR34][R136.64], R19 ;  /* 0x0000001388006986 */ /* 0x0003e2000c101922 */
[----:B------:R-:W-:Y:S01]  /*35700*/  ISETP.LT.AND P6, PT, R154, UR5, !P5 ;  /* 0x000000059a007c0c */ /* 0x000fe2000efc1270 */
[----:B------:R-:W-:Y:S01]  /*35710*/  ULDC UR5, c[0x0][0x228] ;  /* 0x00008a0000057ab9 */ /* 0x000fe20000000800 */
[----:B-1----:R-:W-:-:S11]  /*35720*/  IMAD.WIDE R136, R16, 0x4, R4 ;  /* 0x0000000410887825 */ /* 0x002fd600078e0204 */
[----:B--2---:R1:W-:Y:S01]  /*35730*/  @P6 STG.E desc[UR34][R136.64], R17 ;  /* 0x0000001188006986 */ /* 0x0043e2000c101922 */
[----:B------:R-:W-:Y:S01]  /*35740*/  ISETP.LT.AND P6, PT, R156, UR5, !P5 ;  /* 0x000000059c007c0c */ /* 0x000fe2000efc1270 */
[----:B------:R-:W-:Y:S02]  /*35750*/  VIADD R138, R23, 0x18 ;  /* 0x00000018178a7836 */ /* 0x000fe40000000000 */
[----:B-1----:R-:W2:Y:S01]  /*35760*/  LDL.LU R17, [R1+0xa20] ;  /* 0x000a200001117983 */ /* 0x002ea20000300800 */
[C---:B------:R-:W-:Y:S01]  /*35770*/  IMAD.WIDE R136, R16.reuse, 0x4, R6 ;  /* 0x0000000410887825 */ /* 0x040fe200078e0206 */
[----:B------:R-:W-:Y:S02]  /*35780*/  ULDC UR5, c[0x0][0x228] ;  /* 0x00008a0000057ab9 */ /* 0x000fe40000000800 */
[----:B------:R-:W2:Y:S06]  /*35790*/  LDL.LU R19, [R1+0x1048] ;  /* 0x0010480001137983 */ /* 0x000eac0000300800 */
[----:B------:R1:W-:Y:S02]  /*357a0*/  @P6 STG.E desc[UR34][R136.64], R20 ;  /* 0x0000001488006986 */ /* 0x0003e4000c101922 */
[----:B-1----:R-:W-:-:S02]  /*357b0*/  IMAD.WIDE R136, R16, 0x4, R8 ;  /* 0x0000000410887825 */ /* 0x002fc400078e0208 */
[----:B------:R-:W2:Y:S01]  /*357c0*/  LDL.LU R16, [R1+0x830] ;  /* 0x0008300001107983 */ /* 0x000ea20000300800 */
[----:B------:R-:W-:Y:S01]  /*357d0*/  ISETP.LT.AND P5, PT, R155, UR6, !P5 ;  /* 0x000000069b007c0c */ /* 0x000fe2000efa1270 */
[----:B------:R-:W-:Y:S02]  /*357e0*/  ULDC.64 UR6, c[0x0][0x228] ;  /* 0x00008a0000067ab9 */ /* 0x000fe40000000a00 */
[----:B------:R-:W2:Y:S04]  /*357f0*/  LDL.LU R146, [R1+0x630] ;  /* 0x0006300001927983 */ /* 0x000ea80000300800 */
[----:B------:R-:W2:Y:S06]  /*35800*/  LDL.LU R20, [R1+0x430] ;  /* 0x0004300001147983 */ /* 0x000eac0000300800 */
[----:B---3--:R1:W-:Y:S01]  /*35810*/  @P5 STG.E desc[UR34][R136.64], R15 ;  /* 0x0000000f88005986 */ /* 0x0083e2000c101922 */
[----:B------:R-:W-:-:S04]  /*35820*/  ISETP.GE.AND P5, PT, R138, UR7, PT ;  /* 0x000000078a007c0c */ /* 0x000fc8000bfa6270 */
[----:B------:R-:W-:Y:S01]  /*35830*/  ISETP.LT.AND P6, PT, R152, UR5, !P5 ;  /* 0x0000000598007c0c */ /* 0x000fe2000efc1270 */
[----:B------:R-:W-:Y:S01]  /*35840*/  ULDC UR5, c[0x0][0x228] ;  /* 0x00008a0000057ab9 */ /* 0x000fe20000000800 */
[----:B-1----:R-:W-:Y:S01]  /*35850*/  IMAD.WIDE R136, R18, 0x4, R2 ;  /* 0x0000000412887825 */ /* 0x002fe200078e0202 */
[----:B------:R-:W3:Y:S10]  /*35860*/  LDL.LU R15, [R1+0x104c] ;  /* 0x00104c00010f7983 */ /* 0x000ef40000300800 */
[----:B----4-:R1:W-:Y:S04]  /*35870*/  @P6 STG.E desc[UR34][R136.64], R14 ;  /* 0x0000000e88006986 */ /* 0x0103e8000c101922 */
[----:B-1----:R-:W4:Y:S01]  /*35880*/  LDL.LU R14, [R1+0x230] ;  /* 0x00023000010e7983 */ /* 0x002f220000300800 */
[----:B------:R-:W-:Y:S01]  /*35890*/  ISETP.LT.AND P6, PT, R154, UR5, !P5 ;  /* 0x000000059a007c0c */ /* 0x000fe2000efc1270 */
[----:B------:R-:W-:Y:S01]  /*358a0*/  IMAD.WIDE R136, R18, 0x4, R4 ;  /* 0x0000000412887825 */ /* 0x000fe200078e0204 */
[----:B------:R-:W-:-:S11]  /*358b0*/  ULDC UR5, c[0x0][0x228] ;  /* 0x00008a0000057ab9 */ /* 0x000fd60000000800 */
[----:B------:R1:W-:Y:S01]  /*358c0*/  @P6 STG.E desc[UR34][R136.64], R148 ;  /* 0x0000009488006986 */ /* 0x0003e2000c101922 */
[----:B------:R-:W-:Y:S01]  /*358d0*/  ISETP.LT.AND P6, PT, R156, UR5, !P5 ;  /* 0x000000059c007c0c */ /* 0x000fe2000efc1270 */
[----:B------:R-:W-:Y:S01]  /*358e0*/  VIADD R138, R23, 0x19 ;  /* 0x00000019178a7836 */ /* 0x000fe20000000000 */
[----:B------:R-:W-:Y:S01]  /*358f0*/  ISETP.LT.AND P5, PT, R155, UR6, !P5 ;  /* 0x000000069b007c0c */ /* 0x000fe2000efa1270 */
[----:B------:R-:W-:Y:S01]  /*35900*/  ULDC UR5, c[0x0][0x22c] ;  /* 0x00008b0000057ab9 */ /* 0x000fe20000000800 */
[----:B------:R-:W-:Y:S01]  /*35910*/  ULDC UR6, c[0x0][0x228] ;  /* 0x00008a0000067ab9 */ /* 0x000fe20000000800 */
[----:B-1----:R-:W-:-:S08]  /*35920*/  IMAD.WIDE R136, R18, 0x4, R6 ;  /* 0x0000000412887825 */ /* 0x002fd000078e0206 */
[----:B------:R1:W-:Y:S02]  /*35930*/  @P6 STG.E desc[UR34][R136.64], R147 ;  /* 0x0000009388006986 */ /* 0x0003e4000c101922 */
[----:B-1----:R-:W-:Y:S02]  /*35940*/  IMAD.WIDE R136, R18, 0x4, R8 ;  /* 0x0000000412887825 */ /* 0x002fe400078e0208 */
[----:B------:R-:W3:Y:S04]  /*35950*/  LDL.LU R18, [R1+0xe84] ;  /* 0x000e840001127983 */ /* 0x000ee80000300800 */
[----:B--2---:R1:W-:Y:S01]  /*35960*/  @P5 STG.E desc[UR34][R136.64], R17 ;  /* 0x0000001188005986 */ /* 0x0043e2000c101922 */
[----:B------:R-:W-:Y:S01]  /*35970*/  ISETP.GE.AND P5, PT, R138, UR5, PT ;  /* 0x000000058a007c0c */ /* 0x000fe2000bfa6270 */
[----:B------:R-:W-:-:S03]  /*35980*/  ULDC UR5, c[0x0][0x228] ;  /* 0x00008a0000057ab9 */ /* 0x000fc60000000800 */
[----:B------:R-:W-:Y:S01]  /*35990*/  ISETP.LT.AND P6, PT, R152, UR6, !P5 ;  /* 0x0000000698007c0c */ /* 0x000fe2000efc1270 */
[----:B-1----:R-:W2:Y:S01]  /*359a0*/  LDL.LU R17, [R1+0xe74] ;  /* 0x000e740001117983 */ /* 0x002ea20000300800 */
[----:B------:R-:W-:Y:S01]  /*359b0*/  IMAD.WIDE R136, R19, 0x4, R2 ;  /* 0x0000000413887825 */ /* 0x000fe200078e0202 */
[----:B------:R-:W-:-:S10]  /*359c0*/  ULDC UR6, c[0x0][0x228] ;  /* 0x00008a0000067ab9 */ /* 0x000fd40000000800 */
[----:B------:R1:W-:Y:S04]  /*359d0*/  @P6 STG.E desc[UR34][R136.64], R16 ;  /* 0x0000001088006986 */ /* 0x0003e8000c101922 */
[----:B-1----:R-:W2:Y:S01]  /*359e0*/  LDL.LU R16, [R1+0xc24] ;  /* 0x000c240001107983 */ /* 0x002ea20000300800 */
[----:B------:R-:W-:Y:S01]  /*359f0*/  ISETP.LT.AND P6, PT, R154, UR5, !P5 ;  /* 0x000000059a007c0c */ /* 0x000fe2000efc1270 */
[----:B------:R-:W-:Y:S01]  /*35a00*/  IMAD.WIDE R136, R19, 0x4, R4 ;  /* 0x0000000413887825 */ /* 0x000fe200078e0204 */
[----:B------:R-:W-:Y:S01]  /*35a10*/  ULDC UR5, c[0x0][0x228] ;  /* 0x00008a0000057ab9 */ /* 0x000fe20000000800 */
[----:B------:R-:W2:Y:S10]  /*35a20*/  LDL.LU R149, [R1+0x1054] ;  /* 0x0010540001957983 */ /* 0x000eb40000300800 */
[----:B------:R1:W-:Y:S01]  /*35a30*/  @P6 STG.E desc[UR34][R136.64], R146 ;  /* 0x0000009288006986 */ /* 0x0003e2000c101922 */
[----:B------:R-:W-:Y:S01]  /*35a40*/  ISETP.LT.AND P6, PT, R156, UR5, !P5 ;  /* 0x000000059c007c0c */ /* 0x000fe2000efc1270 */
[----:B------:R-:W-:-:S02]  /*35a50*/  ULDC UR5, c[0x0][0x228] ;  /* 0x00008a0000057ab9 */ /* 0x000fc40000000800 */
[----:B------:R-:W-:Y:S01]  /*35a60*/  ISETP.LT.AND P5, PT, R155, UR5, !P5 ;  /* 0x000000059b007c0c */ /* 0x000fe2000efa1270 */
[----:B------:R-:W-:Y:S01]  /*35a70*/  VIADD R138, R23, 0x1a ;  /* 0x0000001a178a7836 */ /* 0x000fe20000000000 */
[----:B------:R-:W-:Y:S01]  /*35a80*/  ULDC UR5, c[0x0][0x22c] ;  /* 0x00008b0000057ab9 */ /* 0x000fe20000000800 */
[----:B-1----:R-:W-:-:S07]  /*35a90*/  IMAD.WIDE R136, R19, 0x4, R6 ;  /* 0x0000000413887825 */ /* 0x002fce00078e0206 */
[----:B------:R1:W-:Y:S02]  /*35aa0*/  @P6 STG.E desc[UR34][R136.64], R20 ;  /* 0x0000001488006986 */ /* 0x0003e4000c101922 */
[----:B-1----:R-:W-:-:S05]  /*35ab0*/  IMAD.WIDE R136, R19, 0x4, R8 ;  /* 0x0000000413887825 */ /* 0x002fca00078e0208 */
[----:B----4-:R1:W-:Y:S04]  /*35ac0*/  @P5 STG.E desc[UR34][R136.64], R14 ;  /* 0x0000000e88005986 */ /* 0x0103e8000c101922 */
[----:B-1----:R-:W4:Y:S04]  /*35ad0*/  LDL.LU R14, [R1+0xa24] ;  /* 0x000a2400010e7983 */ /* 0x002f280000300800 */
[----:B------:R-:W4:Y:S01]  /*35ae0*/  LDL.LU R144, [R1+0x1050] ;  /* 0x0010500001907983 */ /* 0x000f220000300800 */
[----:B------:R-:W-:Y:S01]  /*35af0*/  ISETP.GE.AND P5, PT, R138, UR5, PT ;  /* 0x000000058a007c0c */ /* 0x000fe2000bfa6270 */
[----:B---3--:R-:W-:Y:S01]  /*35b00*/  IMAD.WIDE R136, R15, 0x4, R2 ;  /* 0x000000040f887825 */ /* 0x008fe200078e0202 */
[----:B------:R-:W-:Y:S01]  /*35b10*/  ULDC UR5, c[0x0][0x228] ;  /* 0x00008a0000057ab9 */ /* 0x000fe20000000800 */
[----:B------:R-:W3:Y:S04]  /*35b20*/  LDL.LU R138, [R1+0x834] ;  /* 0x00083400018a7983 */ /* 0x000ee80000300800 */
[----:B------:R-:W3:Y:S04]  /*35b30*/  LDL.LU R252, [R1+0x634] ;  /* 0x0006340001fc7983 */ /* 0x000ee80000300800 */
[----:B------:R-:W3:Y:S04]  /*35b40*/  LDL.LU R159, [R1+0x434] ;  /* 0x00043400019f7983 */ /* 0x000ee80000300800 */
[----:B------:R-:W3:Y:S04]  /*35b50*/  LDL.LU R145, [R1+0x234] ;  /* 0x0002340001917983 */ /* 0x000ee80000300800 */
[----:B------:R-:W3:Y:S04]  /*35b60*/  LDL.LU R139, [R1+0xe88] ;  /* 0x000e8800018b7983 */ /* 0x000ee80000300800 */
[----:B------:R-:W3:Y:S01]  /*35b70*/  LDL.LU R153, [R1+0xe78] ;  /* 0x000e780001997983 */ /* 0x000ee20000300800 */
[----:B------:R-:W-:-:S03]  /*35b80*/  ISETP.LT.AND P6, PT, R152, UR6, !P5 ;  /* 0x0000000698007c0c */ /* 0x000fc6000efc1270 */
[----:B------:R-:W3:Y:S04]  /*35b90*/  LDL.LU R151, [R1+0xc28] ;  /* 0x000c280001977983 */ /* 0x000ee80000300800 */
[----:B------:R-:W3:Y:S04]  /*35ba0*/  LDL.LU R150, [R1+0xa28] ;  /* 0x000a280001967983 */ /* 0x000ee80000300800 */
[----:B------:R-:W3:Y:S04]  /*35bb0*/  LDL.LU R148, [R1+0x838] ;  /* 0x0008380001947983 */ /* 0x000ee80000300800 */
[----:B------:R1:W-:Y:S01]  /*35bc0*/  @P6 STG.E desc[UR34][R136.64], R18 ;  /* 0x0000001288006986 */ /* 0x0003e2000c101922 */
[----:B------:R-:W-:Y:S01]  /*35bd0*/  ISETP.LT.AND P6, PT, R154, UR5, !P5 ;  /* 0x000000059a007c0c */ /* 0x000fe2000efc1270 */
[----:B------:R-:W-:-:S02]  /*35be0*/  ULDC UR5, c[0x0][0x228] ;  /* 0x00008a0000057ab9 */ /* 0x000fc40000000800 */
[----:B------:R-:W3:Y:S04]  /*35bf0*/  LDL.LU R147, [R1+0x638] ;  /* 0x0006380001937983 */ /* 0x000ee80000300800 */
[----:B------:R-:W3:Y:S04]  /*35c00*/  LDL.LU R20, [R1+0x438] ;  /* 0x0004380001147983 */ /* 0x000ee80000300800 */
[----:B------:R-:W3:Y:S01]  /*35c10*/  LDL.LU R19, [R1+0x1058] ;  /* 0x0010580001137983 */ /* 0x000ee20000300800 */
[----:B-1----:R-:W-:-:S03]  /*35c20*/  IMAD.WIDE R136, R15, 0x4, R4 ;  /* 0x000000040f887825 */ /* 0x002fc600078e0204 */
[----:B------:R-:W3:Y:S04]  /*35c30*/  LDL.LU R18, [R1+0x238] ;  /* 0x0002380001127983 */ /* 0x000ee80000300800 */
[----:B--2---:R1:W-:Y:S01]  /*35c40*/  @P6 STG.E desc[UR34][R136.64], R17 ;  /* 0x0000001188006986 */ /* 0x0043e2000c101922 */
[----:B------:R-:W-:Y:S01]  /*35c50*/  ISETP.LT.AND P6, PT, R156, UR5, !P5 ;  /* 0x000000059c007c0c */ /* 0x000fe2000efc1270 */
[----:B------:R-:W-:Y:S01]  /*35c60*/  ULDC UR5, c[0x0][0x228] ;  /* 0x00008a0000057ab9 */ /* 0x000fe20000000800 */
[C---:B-1----:R-:W-:Y:S01]  /*35c70*/  IMAD.WIDE R136, R15.reuse, 0x4, R6 ;  /* 0x000000040f887825 */ /* 0x042fe200078e0206 */
[----:B------:R-:W2:Y:S10]  /*35c80*/  LDL.LU R17, [R1+0xe8c] ;  /* 0x000e8c0001117983 */ /* 0x000eb40000300800 */
[----:B------:R1:W-:Y:S02]  /*35c90*/  @P6 STG.E desc[UR34][R136.64], R16 ;  /* 0x0000001088006986 */ /* 0x0003e4000c101922 */
[----:B-1----:R-:W-:-:S02]  /*35ca0*/  IMAD.WIDE R136, R15, 0x4, R8 ;  /* 0x000000040f887825 */ /* 0x002fc400078e0208 */
[----:B------:R-:W2:Y:S04]  /*35cb0*/  LDL.LU R16, [R1+0xe7c] ;  /* 0x000e7c0001107983 */ /* 0x000ea80000300800 */
[----:B------:R-:W2:Y:S04]  /*35cc0*/  LDL.LU R15, [R1+0xc2c] ;  /* 0x000c2c00010f7983 */ /* 0x000ea80000300800 */
[----:B------:R-:W2:Y:S01]  /*35cd0*/  LDL.LU R146, [R1+0x105c] ;  /* 0x00105c0001927983 */ /* 0x000ea20000300800 */
[----:B------:R-:W-:Y:S01]  /*35ce0*/  ISETP.LT.AND P5, PT, R155, UR5, !P5 ;  /* 0x000000059b007c0c */ /* 0x000fe2000efa1270 */
[----:B------:R-:W-:Y:S01]  /*35cf0*/  ULDC UR5, c[0x0][0x228] ;  /* 0x00008a0000057ab9 */ /* 0x000fe20000000800 */
[----:B------:R-:W-:-:S11]  /*35d00*/  LOP3.LUT P6, RZ, R0, 0x400, RZ, 0xc0, !PT ;  /* 0x0000040000ff7812 */ /* 0x000fd600078cc0ff */
[----:B----4-:R1:W-:Y:S01]  /*35d10*/  @P5 STG.E desc[UR34][R136.64], R14 ;  /* 0x0000000e88005986 */ /* 0x0103e2000c101922 */
[----:B------:R-:W-:Y:S01]  /*35d20*/  ISETP.LT.AND P5, PT, R152, UR5, !P4 ;  /* 0x0000000598007c0c */ /* 0x000fe2000e7a1270 */
[----:B------:R-:W-:Y:S02]  /*35d30*/  ULDC UR5, c[0x0][0x228] ;  /* 0x00008a0000057ab9 */ /* 0x000fe40000000800 */
[----:B------:R-:W-:Y:S01]  /*35d40*/  ISETP.LT.AND P4, PT, R154, UR5, !P4 ;  /* 0x000000059a007c0c */ /* 0x000fe2000e781270 */
[----:B------:R-:W-:Y:S01]  /*35d50*/  ULDC UR5, c[0x0][0x22c] ;  /* 0x00008b0000057ab9 */ /* 0x000fe20000000800 */
[C---:B-1----:R-:W-:Y:S01]  /*35d60*/  IMAD.WIDE R136, R144.reuse, 0x4, R2 ;  /* 0x0000000490887825 */ /* 0x042fe200078e0202 */
[----:B------:R-:W4:Y:S07]  /*35d70*/  LDL.LU R14, [R1+0x1418] ;  /* 0x00141800010e7983 */ /* 0x000f2e0000300800 */
[----:B---3--:R1:W-:Y:S02]  /*35d80*/  @P5 STG.E desc[UR34][R136.64], R138 ;  /* 0x0000008a88005986 */ /* 0x0083e4000c101922 */
[----:B-1----:R-:W-:-:S05]  /*35d90*/  IMAD.WIDE R136, R144, 0x4, R4 ;  /* 0x0000000490887825 */ /* 0x002fca00078e0204 */
[----:B------:R1:W-:Y:S02]  /*35da0*/  @P4 STG.E desc[UR34][R136.64], R252 ;  /* 0x000000fc88004986 */ /* 0x0003e4000c101922 */
[----:B-1----:R-:W-:-:S05]  /*35db0*/  IMAD.WIDE R136, R144, 0x4, R6 ;  /* 0x0000000490887825 */ /* 0x002fca00078e0206 */
[----:B------:R1:W-:Y:S02]  /*35dc0*/  @P3 STG.E desc[UR34][R136.64], R159 ;  /* 0x0000009f88003986 */ /* 0x0003e4000c101922 */
[----:B-1----:R-:W-:-:S05]  /*35dd0*/  IMAD.WIDE R136, R144, 0x4, R8 ;  /* 0x0000000490887825 */ /* 0x002fca00078e0208 */
[----:B------:R1:W-:Y:S02]  /*35de0*/  @P2 STG.E desc[UR34][R136.64], R145 ;  /* 0x0000009188002986 */ /* 0x0003e4000c101922 */
[----:B-1----:R-:W-:-:S05]  /*35df0*/  IMAD.WIDE R136, R149, 0x4, R2 ;  /* 0x0000000495887825 */ /* 0x002fca00078e0202 */
[----:B------:R1:W-:Y:S02]  /*35e00*/  @P1 STG.E desc[UR34][R136.64], R139 ;  /* 0x0000008b88001986 */ /* 0x0003e4000c101922 */
[----:B-1----:R-:W-:-:S05]  /*35e10*/  IMAD.WIDE R136, R149, 0x4, R4 ;  /* 0x0000000495887825 */ /* 0x002fca00078e0204 */
[----:B------:R1:W-:Y:S01]  /*35e20*/  @P0 STG.E desc[UR34][R136.64], R153 ;  /* 0x0000009988000986 */ /* 0x0003e2000c101922 */
[----:B------:R-:W-:Y:S01]  /*35e30*/  LOP3.LUT P0, RZ, R158, 0x2, RZ, 0xc0, !PT ;  /* 0x000000029eff7812 */ /* 0x000fe2000780c0ff */
[----:B-1----:R-:W-:-:S12]  /*35e40*/  IMAD.WIDE R136, R149, 0x4, R6 ;  /* 0x0000000495887825 */ /* 0x002fd800078e0206 */
[----:B------:R1:W-:Y:S01]  /*35e50*/  @P0 STG.E desc[UR34][R136.64], R151 ;  /* 0x0000009788000986 */ /* 0x0003e2000c101922 */
[----:B------:R-:W-:Y:S02]  /*35e60*/  LOP3.LUT P0, RZ, R158, 0x1, RZ, 0xc0, !PT ;  /* 0x000000019eff7812 */ /* 0x000fe4000780c0ff */
[C---:B------:R-:W-:Y:S02]  /*35e70*/  LOP3.LUT P1, RZ, R0.reuse, 0x8, RZ, 0xc0, !PT ;  /* 0x0000000800ff7812 */ /* 0x040fe4000782c0ff */
[----:B------:R-:W-:Y:S01]  /*35e80*/  LOP3.LUT P2, RZ, R0, 0x10, RZ, 0xc0, !PT ;  /* 0x0000001000ff7812 */ /* 0x000fe2000784c0ff */
[----:B-1----:R-:W-:-:S08]  /*35e90*/  IMAD.WIDE R136, R149, 0x4, R8 ;  /* 0x0000000495887825 */ /* 0x002fd000078e0208 */
[----:B------:R1:W-:Y:S01]  /*35ea0*/  @P0 STG.E desc[UR34][R136.64], R150 ;  /* 0x0000009688000986 */ /* 0x0003e2000c101922 */
[----:B------:R-:W-:Y:S01]  /*35eb0*/  LOP3.LUT P3, RZ, R0, 0x20, RZ, 0xc0, !PT ;  /* 0x0000002000ff7812 */ /* 0x000fe2000786c0ff */
[----:B-1----:R-:W-:-:S05]  /*35ec0*/  IMAD.WIDE R136, R19, 0x4, R2 ;  /* 0x0000000413887825 */ /* 0x002fca00078e0202 */
[----:B------:R1:W-:Y:S01]  /*35ed0*/  @P1 STG.E desc[UR34][R136.64], R148 ;  /* 0x0000009488001986 */ /* 0x0003e2000c101922 */
[----:B------:R-:W-:Y:S01]  /*35ee0*/  LOP3.LUT P4, RZ, R0, 0x100, RZ, 0xc0, !PT ;  /* 0x0000010000ff7812 */ /* 0x000fe2000788c0ff */
[----:B-1----:R-:W-:-:S05]  /*35ef0*/  IMAD.WIDE R136, R19, 0x4, R4 ;  /* 0x0000000413887825 */ /* 0x002fca00078e0204 */
[----:B------:R1:W-:Y:S01]  /*35f00*/  @P2 STG.E desc[UR34][R136.64], R147 ;  /* 0x0000009388002986 */ /* 0x0003e2000c101922 */
[----:B------:R-:W-:Y:S01]  /*35f10*/  LOP3.LUT P5, RZ, R0, 0x200, RZ, 0xc0, !PT ;  /* 0x0000020000ff7812 */ /* 0x000fe200078ac0ff */
[----:B-1----:R-:W-:-:S05]  /*35f20*/  IMAD.WIDE R136, R19, 0x4, R6 ;  /* 0x0000000413887825 */ /* 0x002fca00078e0206 */
[----:B------:R1:W-:Y:S02]  /*35f30*/  @P3 STG.E desc[UR34][R136.64], R20 ;  /* 0x0000001488003986 */ /* 0x0003e4000c101922 */
[----:B-1----:R-:W-:Y:S02]  /*35f40*/  IMAD.WIDE R136, R19, 0x4, R8 ;  /* 0x0000000413887825 */ /* 0x002fe400078e0208 */
[----:B------:R-:W3:Y:S04]  /*35f50*/  LDL.LU R20, [R1+0xa2c] ;  /* 0x000a2c0001147983 */ /* 0x000ee80000300800 */
[----:B------:R2:W-:Y:S04]  /*35f60*/  @P4 STG.E desc[UR34][R136.64], R18 ;  /* 0x0000001288004986 */ /* 0x0005e8000c101922 */
[----:B------:R-:W4:Y:S01]  /*35f70*/  LDL.LU R19, [R1+0x83c] ;  /* 0x00083c0001137983 */ /* 0x000f220000300800 */
[----:B--2---:R-:W-:-:S03]  /*35f80*/  IMAD.WIDE R136, R146, 0x4, R2 ;  /* 0x0000000492887825 */ /* 0x004fc600078e0202 */
[----:B------:R-:W2:Y:S04]  /*35f90*/  LDL.LU R18, [R1+0x63c] ;  /* 0x00063c0001127983 */ /* 0x000ea80000300800 */
[----:B------:R1:W-:Y:S02]  /*35fa0*/  @P5 STG.E desc[UR34][R136.64], R17 ;  /* 0x0000001188005986 */ /* 0x0003e4000c101922 */
[----:B-1----:R-:W-:Y:S02]  /*35fb0*/  IMAD.WIDE R136, R146, 0x4, R4 ;  /* 0x0000000492887825 */ /* 0x002fe400078e0204 */
[----:B------:R-:W2:Y:S04]  /*35fc0*/  LDL.LU R17, [R1+0x43c] ;  /* 0x00043c0001117983 */ /* 0x000ea80000300800 */
[----:B------:R1:W-:Y:S04]  /*35fd0*/  @P6 STG.E desc[UR34][R136.64], R16 ;  /* 0x0000001088006986 */ /* 0x0003e8000c101922 */
[----:B-1----:R-:W4:Y:S01]  /*35fe0*/  LDL.LU R16, [R1+0x1060] ;  /* 0x0010600001107983 */ /* 0x002f220000300800 */
[----:B------:R-:W-:Y:S01]  /*35ff0*/  LOP3.LUT P0, RZ, R22, 0x80000000, RZ, 0xc0, !PT ;  /* 0x8000000016ff7812 */ /* 0x000fe2000780c0ff */
[----:B------:R-:W-:-:S12]  /*36000*/  IMAD.WIDE R136, R146, 0x4, R6 ;  /* 0x0000000492887825 */ /* 0x000fd800078e0206 */
[----:B------:R1:W-:Y:S04]  /*36010*/  @P0 STG.E desc[UR34][R136.64], R15 ;  /* 0x0000000f88000986 */ /* 0x0003e8000c101922 */
[----:B-1----:R-:W2:Y:S04]  /*36020*/  LDL.LU R15, [R1+0x23c] ;  /* 0x00023c00010f7983 */ /* 0x002ea80000300800 */
[----:B------:R-:W2:Y:S04]  /*36030*/  LDL.LU R145, [R1+0x1064] ;  /* 0x0010640001917983 */ /* 0x000ea80000300800 */
[----:B------:R-:W2:Y:S04]  /*36040*/  LDL.LU R252, [R1+0xe90] ;  /* 0x000e900001fc7983 */ /* 0x000ea80000300800 */
[----:B------:R-:W2:Y:S01]  /*36050*/  LDL.LU R159, [R1+0xc30] ;  /* 0x000c3000019f7983 */ /* 0x000ea20000300800 */
[----:B------:R-:W-:-:S03]  /*36060*/  LOP3.LUT P1, RZ, R0, 0x1000000, RZ, 0xc0, !PT ;  /* 0x0100000000ff7812 */ /* 0x000fc6000782c0ff */
[----:B------:R-:W2:Y:S01]  /*36070*/  LDL.LU R144, [R1+0xa30] ;  /* 0x000a300001907983 */ /* 0x000ea20000300800 */
[----:B------:R-:W-:-:S03]  /*36080*/  LOP3.LUT R22, R22, 0xff7fffff, RZ, 0xc0, !PT ;  /* 0xff7fffff16167812 */ /* 0x000fc600078ec0ff */
[----:B------:R-:W2:Y:S04]  /*36090*/  LDL.LU R139, [R1+0x840] ;  /* 0x00084000018b7983 */ /* 0x000ea80000300800 */
[----:B------:R-:W2:Y:S02]  /*360a0*/  LDL.LU R150, [R1+0x1068] ;  /* 0x0010680001967983 */ /* 0x000ea40000300800 */
[----:B------:R-:W-:Y:S02]  /*360b0*/  @P1 LOP3.LUT R22, R22, 0x800000, RZ, 0xfc, !PT ;  /* 0x0080000016161812 */ /* 0x000fe400078efcff */
[----:B------:R-:W-:Y:S01]  /*360c0*/  LOP3.LUT P1, RZ, R0, 0x800000, RZ, 0xc0, !PT ;  /* 0x0080000000ff7812 */ /* 0x000fe2000782c0ff */
[----:B------:R-:W2:Y:S01]  /*360d0*/  LDL.LU R153, [R1+0x640] ;  /* 0x0006400001997983 */ /* 0x000ea20000300800 */
[----:B------:R-:W-:-:S03]  /*360e0*/  LOP3.LUT R22, R22, 0xfeffffff, RZ, 0xc0, !PT ;  /* 0xfeffffff16167812 */ /* 0x000fc600078ec0ff */
[----:B------:R-:W2:Y:S01]  /*360f0*/  LDL.LU R151, [R1+0x440] ;  /* 0x0004400001977983 */ /* 0x000ea20000300800 */
[C---:B------:R-:W-:Y:S02]  /*36100*/  LOP3.LUT P4, RZ, R0.reuse, 0x1000, RZ, 0xc0, !PT ;  /* 0x0000100000ff7812 */ /* 0x040fe4000788c0ff */
[----:B------:R-:W-:Y:S01]  /*36110*/  LOP3.LUT P5, RZ, R0, 0x2000, RZ, 0xc0, !PT ;  /* 0x0000200000ff7812 */ /* 0x000fe200078ac0ff */
[----:B------:R-:W2:Y:S04]  /*36120*/  LDL.LU R149, [R1+0x240] ;  /* 0x0002400001957983 */ /* 0x000ea80000300800 */
[----:B------:R-:W-:Y:S02]  /*36130*/  @P1 LOP3.LUT R22, R22, 0x1000000, RZ, 0xfc, !PT ;  /* 0x0100000016161812 */ /* 0x000fe400078efcff */
[----:B------:R-:W-:-:S02]  /*36140*/  LOP3.LUT P1, RZ, R0, 0x400000, RZ, 0xc0, !PT ;  /* 0x0040000000ff7812 */ /* 0x000fc4000782c0ff */
[----:B------:R-:W-:-:S11]  /*36150*/  LOP3.LUT R22, R22, 0xfdffffff, RZ, 0xc0, !PT ;  /* 0xfdffffff16167812 */ /* 0x000fd600078ec0ff */
[----:B------:R-:W-:Y:S02]  /*36160*/  @P1 LOP3.LUT R22, R22, 0x2000000, RZ, 0xfc, !PT ;  /* 0x0200000016161812 */ /* 0x000fe400078efcff */
[----:B------:R-:W-:Y:S02]  /*36170*/  LOP3.LUT P1, RZ, R0, 0x200000, RZ, 0xc0, !PT ;  /* 0x0020000000ff7812 */ /* 0x000fe4000782c0ff */
[----:B------:R-:W-:Y:S01]  /*36180*/  LOP3.LUT R22, R22, 0xfbffffff, RZ, 0xc0, !PT ;  /* 0xfbffffff16167812 */ /* 0x000fe200078ec0ff */
[----:B------:R-:W-:-:S10]  /*36190*/  IMAD.WIDE R136, R146, 0x4, R8 ;  /* 0x0000000492887825 */ /* 0x000fd400078e0208 */
[----:B------:R-:W-:Y:S02]  /*361a0*/  @P1 LOP3.LUT R22, R22, 0x4000000, RZ, 0xfc, !PT ;  /* 0x0400000016161812 */ /* 0x000fe400078efcff */
[----:B------:R-:W-:Y:S02]  /*361b0*/  LOP3.LUT P1, RZ, R0, 0x100000, RZ, 0xc0, !PT ;  /* 0x0010000000ff7812 */ /* 0x000fe4000782c0ff */
[----:B------:R-:W-:-:S11]  /*361c0*/  LOP3.LUT R22, R22, 0xf7ffffff, RZ, 0xc0, !PT ;  /* 0xf7ffffff16167812 */ /* 0x000fd600078ec0ff */
[----:B------:R-:W-:Y:S02]  /*361d0*/  @P1 LOP3.LUT R22, R22, 0x8000000, RZ, 0xfc, !PT ;  /* 0x0800000016161812 */ /* 0x000fe400078efcff */
[----:B------:R-:W-:Y:S02]  /*361e0*/  LOP3.LUT P1, RZ, R0, 0x80000, RZ, 0xc0, !PT ;  /* 0x0008000000ff7812 */ /* 0x000fe4000782c0ff */
[----:B------:R-:W-:-:S11]  /*361f0*/  LOP3.LUT R22, R22, 0xefffffff, RZ, 0xc0, !PT ;  /* 0xefffffff16167812 */ /* 0x000fd600078ec0ff */
[----:B------:R-:W-:Y:S02]  /*36200*/  @P1 LOP3.LUT R22, R22, 0x10000000, RZ, 0xfc, !PT ;  /* 0x1000000016161812 */ /* 0x000fe400078efcff */
[----:B------:R-:W-:Y:S02]  /*36210*/  LOP3.LUT P1, RZ, R0, 0x40000, RZ, 0xc0, !PT ;  /* 0x0004000000ff7812 */ /* 0x000fe4000782c0ff */
[----:B------:R-:W-:Y:S02]  /*36220*/  LOP3.LUT R22, R22, 0xdfffffff, RZ, 0xc0, !PT ;  /* 0xdfffffff16167812 */ /* 0x000fe400078ec0ff */
[----:B------:R-:W-:-:S09]  /*36230*/  LOP3.LUT P6, RZ, R0, 0x4000, RZ, 0xc0, !PT ;  /* 0x0000400000ff7812 */ /* 0x000fd200078cc0ff */
[----:B------:R-:W-:Y:S02]  /*36240*/  @P1 LOP3.LUT R22, R22, 0x20000000, RZ, 0xfc, !PT ;  /* 0x2000000016161812 */ /* 0x000fe400078efcff */
[C---:B------:R-:W-:Y:S02]  /*36250*/  LOP3.LUT P1, RZ, R0.reuse, 0x20000, RZ, 0xc0, !PT ;  /* 0x0002000000ff7812 */ /* 0x040fe4000782c0ff */
[----:B------:R-:W-:Y:S02]  /*36260*/  LOP3.LUT P0, RZ, R0, 0x8000, RZ, 0xc0, !PT ;  /* 0x0000800000ff7812 */ /* 0x000fe4000780c0ff */
[----:B------:R-:W-:-:S09]  /*36270*/  LOP3.LUT R22, R22, 0xbfffffff, RZ, 0xc0, !PT ;  /* 0xbfffffff16167812 */ /* 0x000fd200078ec0ff */
[----:B------:R-:W-:Y:S02]  /*36280*/  @P1 LOP3.LUT R22, R22, 0x40000000, RZ, 0xfc, !PT ;  /* 0x4000000016161812 */ /* 0x000fe400078efcff */
[----:B------:R-:W-:Y:S01]  /*36290*/  LOP3.LUT P1, RZ, R0, 0x10000, RZ, 0xc0, !PT ;  /* 0x0001000000ff7812 */ /* 0x000fe2000782c0ff */
[----:B---3--:R4:W-:Y:S02]  /*362a0*/  @P4 STG.E desc[UR34][R136.64], R20 ;  /* 0x0000001488004986 */ /* 0x0089e4000c101922 */
[----:B----4-:R-:W-:-:S05]  /*362b0*/  IMAD.WIDE R136, R16, 0x4, R2 ;  /* 0x0000000410887825 */ /* 0x010fca00078e0202 */
[----:B------:R1:W-:Y:S04]  /*362c0*/  @P5 STG.E desc[UR34][R136.64], R19 ;  /* 0x0000001388005986 */ /* 0x0003e8000c101922 */
[----:B-1----:R-:W3:Y:S04]  /*362d0*/  LDL.LU R19, [R1+0x106c] ;  /* 0x00106c0001137983 */ /* 0x002ee80000300800 */
[----:B------:R-:W4:Y:S04]  /*362e0*/  LDL.LU R148, [R1+0x40] ;  /* 0x0000400001947983 */ /* 0x000f280000300800 */
[----:B------:R-:W3:Y:S04]  /*362f0*/  LDL.LU R147, [R1+0xe94] ;  /* 0x000e940001937983 */ /* 0x000ee80000300800 */
[----:B------:R-:W3:Y:S01]  /*36300*/  LDL.LU R146, [R1+0xc34] ;  /* 0x000c340001927983 */ /* 0x000ee20000300800 */
[----:B------:R-:W-:-:S03]  /*36310*/  IMAD.WIDE R136, R16, 0x4, R4 ;  /* 0x0000000410887825 */ /* 0x000fc600078e0204 */
[----:B------:R-:W3:Y:S04]  /*36320*/  LDL.LU R20, [R1+0xa34] ;  /* 0x000a340001147983 */ /* 0x000ee80000300800 */
[----:B--2---:R1:W-:Y:S02]  /*36330*/  @P6 STG.E desc[UR34][R136.64], R18 ;  /* 0x0000001288006986 */ /* 0x0043e4000c101922 */
[----:B-1----:R-:W-:-:S05]  /*36340*/  IMAD.WIDE R136, R16, 0x4, R6 ;  /* 0x0000000410887825 */ /* 0x002fca00078e0206 */
[----:B------:R1:W-:Y:S02]  /*36350*/  @P0 STG.E desc[UR34][R136.64], R17 ;  /* 0x0000001188000986 */ /* 0x0003e4000c101922 */
[----:B-1----:R-:W-:Y:S02]  /*36360*/  IMAD.WIDE R136, R16, 0x4, R8 ;  /* 0x0000000410887825 */ /* 0x002fe400078e0208 */
[----:B------:R-:W2:Y:S04]  /*36370*/  LDL.LU R17, [R1+0x844] ;  /* 0x0008440001117983 */ /* 0x000ea80000300800 */
[----:B------:R1:W-:Y:S04]  /*36380*/  @P1 STG.E desc[UR34][R136.64], R15 ;  /* 0x0000000f88001986 */ /* 0x0003e8000c101922 */
[----:B------:R-:W2:Y:S04]  /*36390*/  LDL.LU R16, [R1+0x644] ;  /* 0x0006440001107983 */ /* 0x000ea80000300800 */
[----:B-1----:R-:W2:Y:S04]  /*363a0*/  LDL.LU R15, [R1+0x444] ;  /* 0x00044400010f7983 */ /* 0x002ea80000300800 */
[----:B------:R-:W2:Y:S01]  /*363b0*/  LDL.LU R18, [R1+0x1070] ;  /* 0x0010700001127983 */ /* 0x000ea20000300800 */
[----:B------:R-:W-:Y:S01]  /*363c0*/  LOP3.LUT P1, RZ, R22, 0x40000000, RZ, 0xc0, !PT ;  /* 0x4000000016ff7812 */ /* 0x000fe2000782c0ff */
[----:B------:R-:W-:-:S12]  /*363d0*/  IMAD.WIDE R136, R145, 0x4, R2 ;  /* 0x0000000491887825 */ /* 0x000fd800078e0202 */
[----:B------:R1:W-:Y:S01]  /*363e0*/  @P1 STG.E desc[UR34][R136.64], R252 ;  /* 0x000000fc88001986 */ /* 0x0003e2000c101922 */
[----:B------:R-:W-:Y:S01]  /*363f0*/  LOP3.LUT P1, RZ, R22, 0x20000000, RZ, 0xc0, !PT ;  /* 0x2000000016ff7812 */ /* 0x000fe2000782c0ff */
[----:B-1----:R-:W-:-:S12]  /*36400*/  IMAD.WIDE R136, R145, 0x4, R4 ;  /* 0x0000000491887825 */ /* 0x002fd800078e0204 */
        /* <DEDUP_REMOVED lines=8> */
[----:B-1----:R-:W-:Y:S01]  /*36490*/  IMAD.WIDE R136, R150, 0x4, R2 ;  /* 0x0000000496887825 */ /* 0x002fe200078e0202 */
[----:B------:R-:W-:Y:S01]  /*364a0*/  LOP3.LUT P2, RZ, R0, 0x2000000, RZ, 0xc0, !PT ;  /* 0x0200000000ff7812 */ /* 0x000fe2000784c0ff */
[----:B------:R-:W2:Y:S10]  /*364b0*/  LDL.LU R139, [R1+0x1078] ;  /* 0x00107800018b7983 */ /* 0x000eb40000300800 */
[----:B------:R1:W-:Y:S01]  /*364c0*/  @P1 STG.E desc[UR34][R136.64], R153 ;  /* 0x0000009988001986 */ /* 0x0003e2000c101922 */
[----:B------:R-:W-:Y:S01]  /*364d0*/  LOP3.LUT P1, RZ, R22, 0x2000000, RZ, 0xc0, !PT ;  /* 0x0200000016ff7812 */ /* 0x000fe2000782c0ff */
[----:B-1----:R-:W-:-:S12]  /*364e0*/  IMAD.WIDE R136, R150, 0x4, R4 ;  /* 0x0000000496887825 */ /* 0x002fd800078e0204 */
[----:B------:R1:W-:Y:S01]  /*364f0*/  @P1 STG.E desc[UR34][R136.64], R151 ;  /* 0x0000009788001986 */ /* 0x0003e2000c101922 */
[----:B------:R-:W-:Y:S01]  /*36500*/  LOP3.LUT P1, RZ, R22, 0x1000000, RZ, 0xc0, !PT ;  /* 0x0100000016ff7812 */ /* 0x000fe2000782c0ff */
[----:B-1----:R-:W-:-:S12]  /*36510*/  IMAD.WIDE R136, R150, 0x4, R6 ;  /* 0x0000000496887825 */ /* 0x002fd800078e0206 */
[----:B------:R1:W-:Y:S01]  /*36520*/  @P1 STG.E desc[UR34][R136.64], R149 ;  /* 0x0000009588001986 */ /* 0x0003e2000c101922 */
[----:B------:R-:W-:Y:S02]  /*36530*/  LOP3.LUT P1, RZ, R22, 0x800000, RZ, 0xc0, !PT ;  /* 0x0080000016ff7812 */ /* 0x000fe4000782c0ff */
[----:B------:R-:W-:Y:S01]  /*36540*/  LOP3.LUT P3, RZ, R0, 0x4000000, RZ, 0xc0, !PT ;  /* 0x0400000000ff7812 */ /* 0x000fe2000786c0ff */
[----:B-1----:R-:W-:Y:S01]  /*36550*/  IMAD.WIDE R136, R150, 0x4, R8 ;  /* 0x0000000496887825 */ /* 0x002fe200078e0208 */
[C---:B------:R-:W-:Y:S02]  /*36560*/  LOP3.LUT P4, RZ, R0.reuse, 0x8000000, RZ, 0xc0, !PT ;  /* 0x0800000000ff7812 */ /* 0x040fe4000788c0ff */
[C---:B------:R-:W-:Y:S02]  /*36570*/  LOP3.LUT P5, RZ, R0.reuse, 0x10000000, RZ, 0xc0, !PT ;  /* 0x1000000000ff7812 */ /* 0x040fe400078ac0ff */
[C---:B------:R-:W-:Y:S02]  /*36580*/  LOP3.LUT P6, RZ, R0.reuse, 0x20000000, RZ, 0xc0, !PT ;  /* 0x2000000000ff7812 */ /* 0x040fe400078cc0ff */
[----:B------:R-:W-:-:S03]  /*36590*/  LOP3.LUT P0, RZ, R0, 0x40000000, RZ, 0xc0, !PT ;  /* 0x4000000000ff7812 */ /* 0x000fc6000780c0ff */
[----:B----4-:R3:W-:Y:S02]  /*365a0*/  @P1 STG.E desc[UR34][R136.64], R148 ;  /* 0x0000009488001986 */ /* 0x0107e4000c101922 */
[----:B---3--:R-:W-:-:S05]  /*365b0*/  IMAD.WIDE R136, R19, 0x4, R2 ;  /* 0x0000000413887825 */ /* 0x008fca00078e0202 */
[----:B------:R1:W-:Y:S02]  /*365c0*/  @P2 STG.E desc[UR34][R136.64], R147 ;  /* 0x0000009388002986 */ /* 0x0003e4000c101922 */
[----:B-1----:R-:W-:-:S05]  /*365d0*/  IMAD.WIDE R136, R19, 0x4, R4 ;  /* 0x0000000413887825 */ /* 0x002fca00078e0204 */
[----:B------:R1:W-:Y:S04]  /*365e0*/  @P3 STG.E desc[UR34][R136.64], R146 ;  /* 0x0000009288003986 */ /* 0x0003e8000c101922 */
[----:B-1----:R-:W3:Y:S01]  /*365f0*/  LDL.LU R146, [R1+0x244] ;  /* 0x0002440001927983 */ /* 0x002ee20000300800 */
[----:B------:R-:W-:-:S05]  /*36600*/  IMAD.WIDE R136, R19, 0x4, R6 ;  /* 0x0000000413887825 */ /* 0x000fca00078e0206 */
[----:B------:R1:W-:Y:S02]  /*36610*/  @P4 STG.E desc[UR34][R136.64], R20 ;  /* 0x0000001488004986 */ /* 0x0003e4000c101922 */
[----:B-1----:R-:W-:Y:S02]  /*36620*/  IMAD.WIDE R136, R19, 0x4, R8 ;  /* 0x0000000413887825 */ /* 0x002fe400078e0208 */
[----:B------:R-:W4:Y:S04]  /*36630*/  LDL.LU R20, [R1+0x44] ;  /* 0x0000440001147983 */ /* 0x000f280000300800 */
[----:B--2---:R1:W-:Y:S04]  /*36640*/  @P5 STG.E desc[UR34][R136.64], R17 ;  /* 0x0000001188005986 */ /* 0x0043e8000c101922 */
[----:B------:R-:W2:Y:S01]  /*36650*/  LDL.LU R19, [R1+0xe98] ;  /* 0x000e980001137983 */ /* 0x000ea20000300800 */
[----:B-1----:R-:W-:-:S03]  /*36660*/  IMAD.WIDE R136, R18, 0x4, R2 ;  /* 0x0000000412887825 */ /* 0x002fc600078e0202 */
[----:B------:R-:W2:Y:S04]  /*36670*/  LDL.LU R17, [R1+0xc38] ;  /* 0x000c380001117983 */ /* 0x000ea80000300800 */
[----:B------:R1:W-:Y:S02]  /*36680*/  @P6 STG.E desc[UR34][R136.64], R16 ;  /* 0x0000001088006986 */ /* 0x0003e4000c101922 */
[----:B-1----:R-:W-:Y:S02]  /*36690*/  IMAD.WIDE R136, R18, 0x4, R4 ;  /* 0x0000000412887825 */ /* 0x002fe400078e0204 */
[----:B------:R-:W2:Y:S04]  /*366a0*/  LDL.LU R16, [R1+0xa38] ;  /* 0x000a380001107983 */ /* 0x000ea80000300800 */
[----:B------:R1:W-:Y:S04]  /*366b0*/  @P0 STG.E desc[UR34][R136.64], R15 ;  /* 0x0000000f88000986 */ /* 0x0003e8000c101922 */
[----:B-1----:R-:W2:Y:S01]  /*366c0*/  LDL.LU R15, [R1+0x1074] ;  /* 0x00107400010f7983 */ /* 0x002ea20000300800 */
        /* <DEDUP_REMOVED lines=8> */
[----:B------:R-:W-:-:S02]  /*36750*/  LOP3.LUT R22, R22, 0xfffeffff, RZ, 0xc0, !PT ;  /* 0xfffeffff16167812 */ /* 0x000fc400078ec0ff */
[----:B------:R-:W-:Y:S01]  /*36760*/  LOP3.LUT P4, RZ, R0, 0x80000000, RZ, 0xc0, !PT ;  /* 0x8000000000ff7812 */ /* 0x000fe2000788c0ff */
[----:B------:R-:W-:Y:S01]  /*36770*/  IMAD.WIDE R136, R18, 0x4, R6 ;  /* 0x0000000412887825 */ /* 0x000fe200078e0206 */
[----:B------:R-:W2:Y:S04]  /*36780*/  LDL.LU R151, [R1+0xe9c] ;  /* 0x000e9c0001977983 */ /* 0x000ea80000300800 */
[----:B------:R-:W2:Y:S03]  /*36790*/  LDL.LU R149, [R1+0xc3c] ;  /* 0x000c3c0001957983 */ /* 0x000ea60000300800 */
[----:B------:R-:W-:Y:S01]  /*367a0*/  @P1 LOP3.LUT R22, R22, 0x10000, RZ, 0xfc, !PT ;  /* 0x0001000016161812 */ /* 0x000fe200078efcff */
[----:B------:R-:W2:Y:S01]  /*367b0*/  LDL.LU R150, [R1+0xa3c] ;  /* 0x000a3c0001967983 */ /* 0x000ea20000300800 */
[----:B------:R-:W-:-:S02]  /*367c0*/  LOP3.LUT P1, RZ, R10, 0x200, RZ, 0xc0, !PT ;  /* 0x000002000aff7812 */ /* 0x000fc4000782c0ff */
[----:B------:R-:W-:Y:S01]  /*367d0*/  LOP3.LUT R22, R22, 0xfffdffff, RZ, 0xc0, !PT ;  /* 0xfffdffff16167812 */ /* 0x000fe200078ec0ff */
[----:B------:R-:W2:Y:S04]  /*367e0*/  LDL.LU R148, [R1+0x107c] ;  /* 0x00107c0001947983 */ /* 0x000ea80000300800 */
[----:B------:R-:W2:Y:S06]  /*367f0*/  LDL.LU R147, [R1+0x84c] ;  /* 0x00084c0001937983 */ /* 0x000eac0000300800 */
[----:B------:R-:W-:-:S02]  /*36800*/  @P1 LOP3.LUT R22, R22, 0x20000, RZ, 0xfc, !PT ;  /* 0x0002000016161812 */ /* 0x000fc400078efcff */
[----:B------:R-:W-:Y:S02]  /*36810*/  LOP3.LUT P1, RZ, R10, 0x100, RZ, 0xc0, !PT ;  /* 0x000001000aff7812 */ /* 0x000fe4000782c0ff */
[----:B------:R-:W-:-:S11]  /*36820*/  LOP3.LUT R22, R22, 0xfffbffff, RZ, 0xc0, !PT ;  /* 0xfffbffff16167812 */ /* 0x000fd600078ec0ff */
        /* <DEDUP_REMOVED lines=9> */
[C---:B------:R-:W-:Y:S02]  /*368c0*/  LOP3.LUT P5, RZ, R10.reuse, 0x1, RZ, 0xc0, !PT ;  /* 0x000000010aff7812 */ /* 0x040fe400078ac0ff */
[----:B------:R-:W-:-:S07]  /*368d0*/  LOP3.LUT P6, RZ, R10, 0x2, RZ, 0xc0, !PT ;  /* 0x000000020aff7812 */ /* 0x000fce00078cc0ff */
[----:B------:R-:W-:Y:S02]  /*368e0*/  @P1 LOP3.LUT R22, R22, 0x200000, RZ, 0xfc, !PT ;  /* 0x0020000016161812 */ /* 0x000fe400078efcff */
[C---:B------:R-:W-:Y:S02]  /*368f0*/  LOP3.LUT P1, RZ, R10.reuse, 0x10, RZ, 0xc0, !PT ;  /* 0x000000100aff7812 */ /* 0x040fe4000782c0ff */
[----:B------:R-:W-:Y:S02]  /*36900*/  LOP3.LUT P0, RZ, R10, 0x4, RZ, 0xc0, !PT ;  /* 0x000000040aff7812 */ /* 0x000fe4000780c0ff */
[----:B------:R-:W-:-:S09]  /*36910*/  LOP3.LUT R22, R22, 0xffbfffff, RZ, 0xc0, !PT ;  /* 0xffbfffff16167812 */ /* 0x000fd200078ec0ff */
[----:B------:R-:W-:Y:S02]  /*36920*/  @P1 LOP3.LUT R22, R22, 0x400000, RZ, 0xfc, !PT ;  /* 0x0040000016161812 */ /* 0x000fe400078efcff */
[----:B------:R-:W-:Y:S01]  /*36930*/  LOP3.LUT P1, RZ, R10, 0x8, RZ, 0xc0, !PT ;  /* 0x000000080aff7812 */ /* 0x000fe2000782c0ff */
[----:B---3--:R1:W-:Y:S02]  /*36940*/  @P4 STG.E desc[UR34][R136.64], R146 ;  /* 0x0000009288004986 */ /* 0x0083e4000c101922 */
[----:B-1----:R-:W-:Y:S02]  /*36950*/  IMAD.WIDE R136, R18, 0x4, R8 ;  /* 0x0000000412887825 */ /* 0x002fe400078e0208 */
[----:B------:R-:W3:Y:S04]  /*36960*/  LDL.LU R18, [R1+0x1080] ;  /* 0x0010800001127983 */ /* 0x000ee80000300800 */
[----:B------:R-:W3:Y:S04]  /*36970*/  LDL.LU R153, [R1+0x48] ;  /* 0x0000480001997983 */ /* 0x000ee80000300800 */
[----:B----4-:R1:W-:Y:S04]  /*36980*/  @P5 STG.E desc[UR34][R136.64], R20 ;  /* 0x0000001488005986 */ /* 0x0103e8000c101922 */
[----:B------:R-:W4:Y:S04]  /*36990*/  LDL.LU R146, [R1+0x64c] ;  /* 0x00064c0001927983 */ /* 0x000f280000300800 */
[----:B-1----:R-:W4:Y:S01]  /*369a0*/  LDL.LU R20, [R1+0x44c] ;  /* 0x00044c0001147983 */ /* 0x002f220000300800 */
[----:B--2---:R-:W-:-:S05]  /*369b0*/  IMAD.WIDE R136, R15, 0x4, R2 ;  /* 0x000000040f887825 */ /* 0x004fca00078e0202 */
[----:B------:R1:W-:Y:S02]  /*369c0*/  @P6 STG.E desc[UR34][R136.64], R19 ;  /* 0x0000001388006986 */ /* 0x0003e4000c101922 */
[C---:B-1----:R-:W-:Y:S02]  /*369d0*/  IMAD.WIDE R136, R15.reuse, 0x4, R4 ;  /* 0x000000040f887825 */ /* 0x042fe400078e0204 */
[----:B------:R-:W2:Y:S04]  /*369e0*/  LDL.LU R19, [R1+0x24c] ;  /* 0x00024c0001137983 */ /* 0x000ea80000300800 */
[----:B------:R1:W-:Y:S02]  /*369f0*/  @P0 STG.E desc[UR34][R136.64], R17 ;  /* 0x0000001188000986 */ /* 0x0003e4000c101922 */
[----:B-1----:R-:W-:-:S05]  /*36a00*/  IMAD.WIDE R136, R15, 0x4, R6 ;  /* 0x000000040f887825 */ /* 0x002fca00078e0206 */
[----:B------:R1:W-:Y:S02]  /*36a10*/  @P1 STG.E desc[UR34][R136.64], R16 ;  /* 0x0000001088001986 */ /* 0x0003e4000c101922 */
[----:B-1----:R-:W-:Y:S02]  /*36a20*/  IMAD.WIDE R136, R15, 0x4, R8 ;  /* 0x000000040f887825 */ /* 0x002fe400078e0208 */
[----:B------:R-:W2:Y:S04]  /*36a30*/  LDL.LU R16, [R1+0x4c] ;  /* 0x00004c0001107983 */ /* 0x000ea80000300800 */
[----:B------:R-:W2:Y:S04]  /*36a40*/  LDL.LU R15, [R1+0xea0] ;  /* 0x000ea000010f7983 */ /* 0x000ea80000300800 */
[----:B------:R-:W2:Y:S01]  /*36a50*/  LDL.LU R17, [R1+0x1084] ;  /* 0x0010840001117983 */ /* 0x000ea20000300800 */
[----:B------:R-:W-:-:S13]  /*36a60*/  LOP3.LUT P1, RZ, R22, 0x400000, RZ, 0xc0, !PT ;  /* 0x0040000016ff7812 */ /* 0x000fda000782c0ff */
        /* <DEDUP_REMOVED lines=12> */
[C---:B------:R-:W-:Y:S02]  /*36b30*/  LOP3.LUT P2, RZ, R10.reuse, 0x1000, RZ, 0xc0, !PT ;  /* 0x000010000aff7812 */ /* 0x040fe4000784c0ff */
[C---:B------:R-:W-:Y:S02]  /*36b40*/  LOP3.LUT P3, RZ, R10.reuse, 0x2000, RZ, 0xc0, !PT ;  /* 0x000020000aff7812 */ /* 0x040fe4000786c0ff */
[C---:B------:R-:W-:Y:S02]  /*36b50*/  LOP3.LUT P4, RZ, R10.reuse, 0x4000, RZ, 0xc0, !PT ;  /* 0x000040000aff7812 */ /* 0x040fe4000788c0ff */
[C---:B------:R-:W-:Y:S02]  /*36b60*/  LOP3.LUT P5, RZ, R10.reuse, 0x8000, RZ, 0xc0, !PT ;  /* 0x000080000aff7812 */ /* 0x040fe400078ac0ff */
[----:B------:R-:W-:-:S02]  /*36b70*/  LOP3.LUT P6, RZ, R10, 0x10000, RZ, 0xc0, !PT ;  /* 0x000100000aff7812 */ /* 0x000fc400078cc0ff */
[----:B------:R-:W-:Y:S01]  /*36b80*/  LOP3.LUT P0, RZ, R10, 0x20000, RZ, 0xc0, !PT ;  /* 0x000200000aff7812 */ /* 0x000fe2000780c0ff */
[----:B---3--:R1:W-:Y:S01]  /*36b90*/  @P1 STG.E desc[UR34][R136.64], R153 ;  /* 0x0000009988001986 */ /* 0x0083e2000c101922 */
[----:B------:R-:W-:Y:S01]  /*36ba0*/  LOP3.LUT P1, RZ, R22, 0x20000, RZ, 0xc0, !PT ;  /* 0x0002000016ff7812 */ /* 0x000fe2000782c0ff */
[----:B-1----:R-:W-:Y:S02]  /*36bb0*/  IMAD.WIDE R136, R148, 0x4, R2 ;  /* 0x0000000494887825 */ /* 0x002fe400078e0202 */
[----:B------:R-:W3:Y:S10]  /*36bc0*/  LDL.LU R153, [R1+0x108c] ;  /* 0x00108c0001997983 */ /* 0x000ef40000300800 */
[----:B------:R1:W-:Y:S01]  /*36bd0*/  @P1 STG.E desc[UR34][R136.64], R151 ;  /* 0x0000009788001986 */ /* 0x0003e2000c101922 */
[----:B------:R-:W-:Y:S01]  /*36be0*/  LOP3.LUT P1, RZ, R22, 0x10000, RZ, 0xc0, !PT ;  /* 0x0001000016ff7812 */ /* 0x000fe2000782c0ff */
[----:B-1----:R-:W-:-:S12]  /*36bf0*/  IMAD.WIDE R136, R148, 0x4, R4 ;  /* 0x0000000494887825 */ /* 0x002fd800078e0204 */
[----:B------:R1:W-:Y:S01]  /*36c00*/  @P1 STG.E desc[UR34][R136.64], R149 ;  /* 0x0000009588001986 */ /* 0x0003e2000c101922 */
[----:B------:R-:W-:Y:S01]  /*36c10*/  LOP3.LUT P1, RZ, R22, 0x8000, RZ, 0xc0, !PT ;  /* 0x0000800016ff7812 */ /* 0x000fe2000782c0ff */
[----:B-1----:R-:W-:-:S12]  /*36c20*/  IMAD.WIDE R136, R148, 0x4, R6 ;  /* 0x0000000494887825 */ /* 0x002fd800078e0206 */
[----:B------:R1:W-:Y:S02]  /*36c30*/  @P1 STG.E desc[UR34][R136.64], R150 ;  /* 0x0000009688001986 */ /* 0x0003e4000c101922 */
[----:B-1----:R-:W-:-:S05]  /*36c40*/  IMAD.WIDE R136, R148, 0x4, R8 ;  /* 0x0000000494887825 */ /* 0x002fca00078e0208 */
[----:B------:R1:W-:Y:S02]  /*36c50*/  @P2 STG.E desc[UR34][R136.64], R147 ;  /* 0x0000009388002986 */ /* 0x0003e4000c101922 */
[----:B-1----:R-:W-:-:S05]  /*36c60*/  IMAD.WIDE R136, R18, 0x4, R2 ;  /* 0x0000000412887825 */ /* 0x002fca00078e0202 */
[----:B----4-:R1:W-:Y:S02]  /*36c70*/  @P3 STG.E desc[UR34][R136.64], R146 ;  /* 0x0000009288003986 */ /* 0x0103e4000c101922 */
[----:B-1----:R-:W-:-:S05]  /*36c80*/  IMAD.WIDE R136, R18, 0x4, R4 ;  /* 0x0000000412887825 */ /* 0x002fca00078e0204 */
[----:B------:R1:W-:Y:S02]  /*36c90*/  @P4 STG.E desc[UR34][R136.64], R20 ;  /* 0x0000001488004986 */ /* 0x0003e4000c101922 */
[----:B-1----:R-:W-:-:S05]  /*36ca0*/  IMAD.WIDE R136, R18, 0x4, R6 ;  /* 0x0000000412887825 */ /* 0x002fca00078e0206 */
[----:B--2---:R1:W-:Y:S02]  /*36cb0*/  @P5 STG.E desc[UR34][R136.64], R19 ;  /* 0x0000001388005986 */ /* 0x0043e4000c101922 */
[----:B-1----:R-:W-:Y:S02]  /*36cc0*/  IMAD.WIDE R136, R18, 0x4, R8 ;  /* 0x0000000412887825 */ /* 0x002fe400078e0208 */
[----:B------:R-:W2:Y:S04]  /*36cd0*/  LDL.LU R19, [R1+0xc40] ;  /* 0x000c400001137983 */ /* 0x000ea80000300800 */
[----:B------:R1:W-:Y:S04]  /*36ce0*/  @P6 STG.E desc[UR34][R136.64], R16 ;  /* 0x0000001088006986 */ /* 0x0003e8000c101922 */
[----:B------:R-:W4:Y:S01]  /*36cf0*/  LDL.LU R18, [R1+0xa40] ;  /* 0x000a400001127983 */ /* 0x000f220000300800 */
[----:B-1----:R-:W-:-:S05]  /*36d00*/  IMAD.WIDE R136, R17, 0x4, R2 ;  /* 0x0000000411887825 */ /* 0x002fca00078e0202 */
[----:B------:R1:W-:Y:S04]  /*36d10*/  @P0 STG.E desc[UR34][R136.64], R15 ;  /* 0x0000000f88000986 */ /* 0x0003e8000c101922 */
[----:B-1----:R-:W3:Y:S04]  /*36d20*/  LDL.LU R15, [R1+0x850] ;  /* 0x00085000010f7983 */ /* 0x002ee80000300800 */
[----:B------:R-:W3:Y:S04]  /*36d30*/  LDL.LU R158, [R1+0x650] ;  /* 0x00065000019e7983 */ /* 0x000ee80000300800 */
[----:B------:R-:W3:Y:S04]  /*36d40*/  LDL.LU R138, [R1+0x450] ;  /* 0x00045000018a7983 */ /* 0x000ee80000300800 */
[----:B------:R-:W3:Y:S04]  /*36d50*/  LDL.LU R16, [R1+0x1088] ;  /* 0x0010880001107983 */ /* 0x000ee80000300800 */
[----:B------:R-:W3:Y:S01]  /*36d60*/  LDL.LU R252, [R1+0x250] ;  /* 0x0002500001fc7983 */ /* 0x000ee20000300800 */
[----:B------:R-:W-:-:S02]  /*36d70*/  LOP3.LUT P1, RZ, R10, 0x40000000, RZ, 0xc0, !PT ;  /* 0x400000000aff7812 */ /* 0x000fc4000782c0ff */
[----:B------:R-:W-:Y:S01]  /*36d80*/  LOP3.LUT R22, R22, 0xffffff7f, RZ, 0xc0, !PT ;  /* 0xffffff7f16167812 */ /* 0x000fe200078ec0ff */
[----:B------:R-:W3:Y:S04]  /*36d90*/  LDL.LU R159, [R1+0x50] ;  /* 0x00005000019f7983 */ /* 0x000ee80000300800 */
[----:B------:R-:W3:Y:S04]  /*36da0*/  LDL.LU R144, [R1+0xea4] ;  /* 0x000ea40001907983 */ /* 0x000ee80000300800 */
[----:B------:R-:W3:Y:S02]  /*36db0*/  LDL.LU R145, [R1+0xc44] ;  /* 0x000c440001917983 */ /* 0x000ee40000300800 */
[----:B------:R-:W-:-:S02]  /*36dc0*/  @P1 LOP3.LUT R22, R22, 0x80, RZ, 0xfc, !PT ;  /* 0x0000008016161812 */ /* 0x000fc400078efcff */
[----:B------:R-:W-:Y:S01]  /*36dd0*/  LOP3.LUT P1, RZ, R10, 0x20000000, RZ, 0xc0, !PT ;  /* 0x200000000aff7812 */ /* 0x000fe2000782c0ff */
[----:B------:R-:W3:Y:S01]  /*36de0*/  LDL.LU R139, [R1+0xa44] ;  /* 0x000a4400018b7983 */ /* 0x000ee20000300800 */
[----:B------:R-:W-:-:S03]  /*36df0*/  LOP3.LUT R22, R22, 0xfffffeff, RZ, 0xc0, !PT ;  /* 0xfffffeff16167812 */ /* 0x000fc600078ec0ff */
[----:B------:R-:W3:Y:S04]  /*36e00*/  LDL.LU R151, [R1+0x854] ;  /* 0x0008540001977983 */ /* 0x000ee80000300800 */
[----:B------:R-:W3:Y:S04]  /*36e10*/  LDL.LU R149, [R1+0x654] ;  /* 0x0006540001957983 */ /* 0x000ee80000300800 */
[----:B------:R-:W-:Y:S01]  /*36e20*/  @P1 LOP3.LUT R22, R22, 0x100, RZ, 0xfc, !PT ;  /* 0x0000010016161812 */ /* 0x000fe200078efcff */
[----:B------:R-:W3:Y:S01]  /*36e30*/  LDL.LU R150, [R1+0x454] ;  /* 0x0004540001967983 */ /* 0x000ee20000300800 */
[----:B------:R-:W-:-:S02]  /*36e40*/  LOP3.LUT P1, RZ, R10, 0x10000000, RZ, 0xc0, !PT ;  /* 0x100000000aff7812 */ /* 0x000fc4000782c0ff */
[----:B------:R-:W-:Y:S01]  /*36e50*/  LOP3.LUT R22, R22, 0xfffffdff, RZ, 0xc0, !PT ;  /* 0xfffffdff16167812 */ /* 0x000fe200078ec0ff */
[----:B------:R-:W3:Y:S01]  /*36e60*/  LDL.LU R148, [R1+0x254] ;  /* 0x0002540001947983 */ /* 0x000ee20000300800 */
[----:B------:R-:W-:-:S03]  /*36e70*/  LOP3.LUT P4, RZ, R10, 0x40000, RZ, 0xc0, !PT ;  /* 0x000400000aff7812 */ /* 0x000fc6000788c0ff */
[----:B------:R-:W3:Y:S01]  /*36e80*/  LDL.LU R147, [R1+0x1090] ;  /* 0x0010900001937983 */ /* 0x000ee20000300800 */
[C---:B------:R-:W-:Y:S01]  /*36e90*/  LOP3.LUT P5, RZ, R10.reuse, 0x80000, RZ, 0xc0, !PT ;  /* 0x000800000aff7812 */ /* 0x040fe200078ac0ff */
[----:B------:R-:W-:Y:S01]  /*36ea0*/  IMAD.WIDE R136, R17, 0x4, R4 ;  /* 0x0000000411887825 */ /* 0x000fe200078e0204 */
[----:B------:R-:W-:Y:S01]  /*36eb0*/  LOP3.LUT P6, RZ, R10, 0x100000, RZ, 0xc0, !PT ;  /* 0x001000000aff7812 */ /* 0x000fe200078cc0ff */
[----:B------:R-:W3:Y:S02]  /*36ec0*/  LDL.LU R146, [R1+0x54] ;  /* 0x0000540001927983 */ /* 0x000ee40000300800 */
[----:B------:R-:W-:Y:S02]  /*36ed0*/  @P1 LOP3.LUT R22, R22, 0x200, RZ, 0xfc, !PT ;  /* 0x0000020016161812 */ /* 0x000fe400078efcff */
[----:B------:R-:W-:Y:S01]  /*36ee0*/  LOP3.LUT P1, RZ, R10, 0x8000000, RZ, 0xc0, !PT ;  /* 0x080000000aff7812 */ /* 0x000fe2000782c0ff */
[----:B------:R-:W3:Y:S01]  /*36ef0*/  LDL.LU R20, [R1+0xea8] ;  /* 0x000ea80001147983 */ /* 0x000ee20000300800 */
        /* <DEDUP_REMOVED lines=12> */
[----:B------:R-:W-:Y:S02]  /*36fc0*/  LOP3.LUT P1, RZ, R10, 0x800000, RZ, 0xc0, !PT ;  /* 0x008000000aff7812 */ /* 0x000fe4000782c0ff */
[----:B------:R-:W-:-:S11]  /*36fd0*/  LOP3.LUT R22, R22, 0xffffbfff, RZ, 0xc0, !PT ;  /* 0xffffbfff16167812 */ /* 0x000fd600078ec0ff */
[----:B------:R-:W-:Y:S02]  /*36fe0*/  @P1 LOP3.LUT R22, R22, 0x4000, RZ, 0xfc, !PT ;  /* 0x0000400016161812 */ /* 0x000fe400078efcff */
[----:B------:R-:W-:Y:S01]  /*36ff0*/  LOP3.LUT P1, RZ, R10, 0x400000, RZ, 0xc0, !PT ;  /* 0x004000000aff7812 */ /* 0x000fe2000782c0ff */
[----:B--2---:R1:W-:Y:S02]  /*37000*/  @P4 STG.E desc[UR34][R136.64], R19 ;  /* 0x0000001388004986 */ /* 0x0043e4000c101922 */
[C---:B-1----:R-:W-:Y:S02]  /*37010*/  IMAD.WIDE R136, R17.reuse, 0x4, R6 ;  /* 0x0000000411887825 */ /* 0x042fe400078e0206 */
[----:B------:R-:W2:Y:S04]  /*37020*/  LDL.LU R19, [R1+0xc48] ;  /* 0x000c480001137983 */ /* 0x000ea80000300800 */
[----:B----4-:R1:W-:Y:S02]  /*37030*/  @P5 STG.E desc[UR34][R136.64], R18 ;  /* 0x0000001288005986 */ /* 0x0103e4000c101922 */
[----:B-1----:R-:W-:-:S02]  /*37040*/  IMAD.WIDE R136, R17, 0x4, R8 ;  /* 0x0000000411887825 */ /* 0x002fc400078e0208 */
[----:B------:R-:W4:Y:S04]  /*37050*/  LDL.LU R18, [R1+0xa48] ;  /* 0x000a480001127983 */ /* 0x000f280000300800 */
[----:B---3--:R1:W-:Y:S04]  /*37060*/  @P6 STG.E desc[UR34][R136.64], R15 ;  /* 0x0000000f88006986 */ /* 0x0083e8000c101922 */
[----:B------:R-:W3:Y:S01]  /*37070*/  LDL.LU R17, [R1+0x1094] ;  /* 0x0010940001117983 */ /* 0x000ee20000300800 */
[----:B-1----:R-:W-:-:S03]  /*37080*/  IMAD.WIDE R136, R16, 0x4, R2 ;  /* 0x0000000410887825 */ /* 0x002fc600078e0202 */
[----:B------:R-:W4:Y:S04]  /*37090*/  LDL.LU R15, [R1+0x1414] ;  /* 0x00141400010f7983 */ /* 0x000f280000300800 */
[----:B------:R1:W-:Y:S02]  /*370a0*/  @P0 STG.E desc[UR34][R136.64], R158 ;  /* 0x0000009e88000986 */ /* 0x0003e4000c101922 */
[----:B-1----:R-:W-:-:S05]  /*370b0*/  IMAD.WIDE R136, R16, 0x4, R4 ;  /* 0x0000000410887825 */ /* 0x002fca00078e0204 */
[----:B------:R1:W-:Y:S01]  /*370c0*/  @P1 STG.E desc[UR34][R136.64], R138 ;  /* 0x0000008a88001986 */ /* 0x0003e2000c101922 */
[----:B------:R-:W-:Y:S01]  /*370d0*/  LOP3.LUT P1, RZ, R22, 0x4000, RZ, 0xc0, !PT ;  /* 0x0000400016ff7812 */ /* 0x000fe2000782c0ff */
[----:B-1----:R-:W-:-:S12]  /*370e0*/  IMAD.WIDE R136, R16, 0x4, R6 ;  /* 0x0000000410887825 */ /* 0x002fd800078e0206 */
[----:B------:R1:W-:Y:S02]  /*370f0*/  @P1 STG.E desc[UR34][R136.64], R252 ;  /* 0x000000fc88001986 */ /* 0x0003e4000c101922 */
[----:B-1----:R-:W-:Y:S02]  /*37100*/  IMAD.WIDE R136, R16, 0x4, R8 ;  /* 0x0000000410887825 */ /* 0x002fe400078e0208 */
[----:B------:R-:W4:Y:S01]  /*37110*/  LDL.LU R16, [R1+0x858] ;  /* 0x0008580001107983 */ /* 0x000f220000300800 */
        /* <DEDUP_REMOVED lines=17> */
[----:B------:R-:W4:Y:S10]  /*37230*/  LDL.LU R151, [R1+0x10a0] ;  /* 0x0010a00001977983 */ /* 0x000f340000300800 */
[----:B------:R1:W-:Y:S01]  /*37240*/  @P1 STG.E desc[UR34][R136.64], R149 ;  /* 0x0000009588001986 */ /* 0x0003e2000c101922 */
[----:B------:R-:W-:-:S02]  /*37250*/  LOP3.LUT P1, RZ, R22, 0x80, RZ, 0xc0, !PT ;  /* 0x0000008016ff7812 */ /* 0x000fc4000782c0ff */
[----:B------:R-:W-:Y:S01]  /*37260*/  LOP3.LUT P3, RZ, R11, 0x1, RZ, 0xc0, !PT ;  /* 0x000000010bff7812 */ /* 0x000fe2000786c0ff */
[----:B-1----:R-:W-:-:S10]  /*37270*/  IMAD.WIDE R136, R147, 0x4, R4 ;  /* 0x0000000493887825 */ /* 0x002fd400078e0204 */
[----:B------:R1:W-:Y:S01]  /*37280*/  @P1 STG.E desc[UR34][R136.64], R150 ;  /* 0x0000009688001986 */ /* 0x0003e2000c101922 */
[----:B------:R-:W-:Y:S01]  /*37290*/  LOP3.LUT P4, RZ, R11, 0x2, RZ, 0xc0, !PT ;  /* 0x000000020bff7812 */ /* 0x000fe2000788c0ff */
[----:B-1----:R-:W-:-:S05]  /*372a0*/  IMAD.WIDE R136, R147, 0x4, R6 ;  /* 0x0000000493887825 */ /* 0x002fca00078e0206 */
[----:B------:R1:W-:Y:S01]  /*372b0*/  @P2 STG.E desc[UR34][R136.64], R148 ;  /* 0x0000009488002986 */ /* 0x0003e2000c101922 */
[----:B------:R-:W-:Y:S01]  /*372c0*/  LOP3.LUT P5, RZ, R11, 0x4, RZ, 0xc0, !PT ;  /* 0x000000040bff7812 */ /* 0x000fe200078ac0ff */
[----:B-1----:R-:W-:-:S05]  /*372d0*/  IMAD.WIDE R136, R147, 0x4, R8 ;  /* 0x0000000493887825 */ /* 0x002fca00078e0208 */
[----:B------:R3:W-:Y:S01]  /*372e0*/  @P3 STG.E desc[UR34][R136.64], R146 ;  /* 0x0000009288003986 */ /* 0x0007e2000c101922 */
[C---:B------:R-:W-:Y:S02]  /*372f0*/  LOP3.LUT P6, RZ, R11.reuse, 0x8, RZ, 0xc0, !PT ;  /* 0x000000080bff7812 */ /* 0x040fe400078cc0ff */
[----:B------:R-:W-:Y:S01]  /*37300*/  LOP3.LUT P0, RZ, R11, 0x10, RZ, 0xc0, !PT ;  /* 0x000000100bff7812 */ /* 0x000fe2000780c0ff */
[----:B---3--:R-:W-:-:S05]  /*37310*/  IMAD.WIDE R136, R17, 0x4, R2 ;  /* 0x0000000411887825 */ /* 0x008fca00078e0202 */
[----:B------:R1:W-:Y:S02]  /*37320*/  @P4 STG.E desc[UR34][R136.64], R20 ;  /* 0x0000001488004986 */ /* 0x0003e4000c101922 */
[----:B-1----:R-:W-:-:S05]  /*37330*/  IMAD.WIDE R136, R17, 0x4, R4 ;  /* 0x0000000411887825 */ /* 0x002fca00078e0204 */
[----:B--2---:R1:W-:Y:S02]  /*37340*/  @P5 STG.E desc[UR34][R136.64], R19 ;  /* 0x0000001388005986 */ /* 0x0043e4000c101922 */
[----:B-1----:R-:W-:-:S05]  /*37350*/  IMAD.WIDE R136, R17, 0x4, R6 ;  /* 0x0000000411887825 */ /* 0x002fca00078e0206 */
[----:B----4-:R1:W-:Y:S02]  /*37360*/  @P6 STG.E desc[UR34][R136.64], R18 ;  /* 0x0000001288006986 */ /* 0x0103e4000c101922 */
[----:B-1----:R-:W-:-:S05]  /*37370*/  IMAD.WIDE R136, R17, 0x4, R8 ;  /* 0x0000000411887825 */ /* 0x002fca00078e0208 */
[----:B------:R1:W-:Y:S04]  /*37380*/  @P0 STG.E desc[UR34][R136.64], R16 ;  /* 0x0000001088000986 */ /* 0x0003e8000c101922 */
[----:B-1----:R-:W2:Y:S04]  /*37390*/  LDL.LU R16, [R1+0x658] ;  /* 0x0006580001107983 */ /* 0x002ea80000300800 */
[----:B------:R-:W3:Y:S04]  /*373a0*/  LDL.LU R147, [R1+0x458] ;  /* 0x0004580001937983 */ /* 0x000ee80000300800 */
[----:B------:R-:W4:Y:S04]  /*373b0*/  LDL.LU R146, [R1+0x258] ;  /* 0x0002580001927983 */ /* 0x000f280000300800 */
[----:B------:R-:W2:Y:S04]  /*373c0*/  LDL.LU R20, [R1+0x1098] ;  /* 0x0010980001147983 */ /* 0x000ea80000300800 */
[----:B------:R-:W4:Y:S04]  /*373d0*/  LDL.LU R19, [R1+0x58] ;  /* 0x0000580001137983 */ /* 0x000f280000300800 */
[----:B------:R-:W4:Y:S04]  /*373e0*/  LDL.LU R18, [R1+0xeac] ;  /* 0x000eac0001127983 */ /* 0x000f280000300800 */
[----:B------:R-:W4:Y:S04]  /*373f0*/  LDL.LU R17, [R1+0xc4c] ;  /* 0x000c4c0001117983 */ /* 0x000f280000300800 */
[----:B------:R-:W4:Y:S01]  /*37400*/  LDL.LU R159, [R1+0x109c] ;  /* 0x00109c00019f7983 */ /* 0x000f220000300800 */
[----:B------:R-:W-:-:S02]  /*37410*/  LOP3.LUT P4, RZ, R11, 0x20, RZ, 0xc0, !PT ;  /* 0x000000200bff7812 */ /* 0x000fc4000788c0ff */
        /* <DEDUP_REMOVED lines=13> */
[----:B------:R-:W-:Y:S01]  /*374f0*/  LOP3.LUT R22, R22, 0xfffffff7, RZ, 0xc0, !PT ;  /* 0xfffffff716167812 */ /* 0x000fe200078ec0ff */
[----:B--2---:R-:W-:-:S05]  /*37500*/  IMAD.WIDE R136, R20, 0x4, R2 ;  /* 0x0000000414887825 */ /* 0x004fca00078e0202 */
[----:B------:R1:W-:Y:S04]  /*37510*/  @P4 STG.E desc[UR34][R136.64], R16 ;  /* 0x0000001088004986 */ /* 0x0003e8000c101922 */
[----:B-1----:R-:W2:Y:S04]  /*37520*/  LDL.LU R16, [R1+0xa4c] ;  /* 0x000a4c0001107983 */ /* 0x002ea80000300800 */
[----:B------:R-:W2:Y:S04]  /*37530*/  LDL.LU R144, [R1+0x85c] ;  /* 0x00085c0001907983 */ /* 0x000ea80000300800 */
[----:B------:R-:W2:Y:S01]  /*37540*/  LDL.LU R145, [R1+0x65c] ;  /* 0x00065c0001917983 */ /* 0x000ea20000300800 */
[----:B------:R-:W-:-:S02]  /*37550*/  @P1 LOP3.LUT R22, R22, 0x8, RZ, 0xfc, !PT ;  /* 0x0000000816161812 */ /* 0x000fc400078efcff */
[C---:B------:R-:W-:Y:S01]  /*37560*/  LOP3.LUT P1, RZ, R11.reuse, 0x1000, RZ, 0xc0, !PT ;  /* 0x000010000bff7812 */ /* 0x040fe2000782c0ff */
[----:B------:R-:W2:Y:S01]  /*37570*/  LDL.LU R139, [R1+0x45c] ;  /* 0x00045c00018b7983 */ /* 0x000ea20000300800 */
[----:B------:R-:W-:Y:S02]  /*37580*/  LOP3.LUT R22, R22, 0xffffffef, RZ, 0xc0, !PT ;  /* 0xffffffef16167812 */ /* 0x000fe400078ec0ff */
[C---:B------:R-:W-:Y:S01]  /*37590*/  LOP3.LUT P5, RZ, R11.reuse, 0x40, RZ, 0xc0, !PT ;  /* 0x000000400bff7812 */ /* 0x040fe200078ac0ff */
[----:B------:R-:W2:Y:S01]  /*375a0*/  LDL.LU R153, [R1+0x25c] ;  /* 0x00025c0001997983 */ /* 0x000ea20000300800 */
[----:B------:R-:W-:-:S07]  /*375b0*/  LOP3.LUT P6, RZ, R11, 0x80, RZ, 0xc0, !PT ;  /* 0x000000800bff7812 */ /* 0x000fce00078cc0ff */
[----:B------:R-:W-:Y:S02]  /*375c0*/  @P1 LOP3.LUT R22, R22, 0x10, RZ, 0xfc, !PT ;  /* 0x0000001016161812 */ /* 0x000fe400078efcff */
[----:B------:R-:W-:Y:S01]  /*375d0*/  LOP3.LUT P1, RZ, R11, 0x800, RZ, 0xc0, !PT ;  /* 0x000008000bff7812 */ /* 0x000fe2000782c0ff */
[----:B------:R-:W-:Y:S01]  /*375e0*/  IMAD.WIDE R136, R20, 0x4, R4 ;  /* 0x0000000414887825 */ /* 0x000fe200078e0204 */
[----:B------:R-:W-:-:S04]  /*375f0*/  LOP3.LUT R22, R22, 0xffffffdf, RZ, 0xc0, !PT ;  /* 0xffffffdf16167812 */ /* 0x000fc800078ec0ff */
[----:B---3--:R1:W-:Y:S07]  /*37600*/  @P5 STG.E desc[UR34][R136.64], R147 ;  /* 0x0000009388005986 */ /* 0x0083ee000c101922 */
[----:B------:R-:W-:Y:S02]  /*37610*/  @P1 LOP3.LUT R22, R22, 0x20, RZ, 0xfc, !PT ;  /* 0x0000002016161812 */ /* 0x000fe400078efcff */
[C---:B------:R-:W-:Y:S01]  /*37620*/  LOP3.LUT P1, RZ, R11.reuse, 0x400, RZ, 0xc0, !PT ;  /* 0x000004000bff7812 */ /* 0x040fe2000782c0ff */
[----:B-1----:R-:W-:Y:S01]  /*37630*/  IMAD.WIDE R136, R20, 0x4, R6 ;  /* 0x0000000414887825 */ /* 0x002fe200078e0206 */
[----:B------:R-:W-:-:S04]  /*37640*/  LOP3.LUT P0, RZ, R11, 0x100, RZ, 0xc0, !PT ;  /* 0x000001000bff7812 */ /* 0x000fc8000780c0ff */
[----:B----4-:R1:W-:Y:S01]  /*37650*/  @P6 STG.E desc[UR34][R136.64], R146 ;  /* 0x0000009288006986 */ /* 0x0103e2000c101922 */
[----:B------:R-:W-:-:S03]  /*37660*/  LOP3.LUT R22, R22, 0xffffffbf, RZ, 0xc0, !PT ;  /* 0xffffffbf16167812 */ /* 0x000fc600078ec0ff */
[----:B-1----:R-:W3:Y:S04]  /*37670*/  LDL.LU R146, [R1+0x10a4] ;  /* 0x0010a40001927983 */ /* 0x002ee80000300800 */
[----:B------:R-:W4:Y:S01]  /*37680*/  LDL.LU R149, [R1+0x5c] ;  /* 0x00005c0001957983 */ /* 0x000f220000300800 */
[----:B------:R-:W-:Y:S02]  /*37690*/  @P1 LOP3.LUT R22, R22, 0x40, RZ, 0xfc, !PT ;  /* 0x0000004016161812 */ /* 0x000fe400078efcff */
[----:B------:R-:W-:Y:S01]  /*376a0*/  LOP3.LUT P1, RZ, R11, 0x200, RZ, 0xc0, !PT ;  /* 0x000002000bff7812 */ /* 0x000fe2000782c0ff */
[----:B------:R-:W-:Y:S01]  /*376b0*/  IMAD.WIDE R136, R20, 0x4, R8 ;  /* 0x0000000414887825 */ /* 0x000fe200078e0208 */
[----:B------:R-:W3:Y:S04]  /*376c0*/  LDL.LU R150, [R1+0xec0] ;  /* 0x000ec00001967983 */ /* 0x000ee80000300800 */
[----:B------:R1:W-:Y:S04]  /*376d0*/  @P0 STG.E desc[UR34][R136.64], R19 ;  /* 0x0000001388000986 */ /* 0x0003e8000c101922 */
[----:B------:R-:W3:Y:S04]  /*376e0*/  LDL.LU R148, [R1+0xeb0] ;  /* 0x000eb00001947983 */ /* 0x000ee80000300800 */
[----:B------:R-:W3:Y:S01]  /*376f0*/  LDL.LU R147, [R1+0xc50] ;  /* 0x000c500001937983 */ /* 0x000ee20000300800 */
[----:B-1----:R-:W-:-:S03]  /*37700*/  IMAD.WIDE R136, R159, 0x4, R2 ;  /* 0x000000049f887825 */ /* 0x002fc600078e0202 */
[----:B------:R-:W3:Y:S04]  /*37710*/  LDL.LU R20, [R1+0xa50] ;  /* 0x000a500001147983 */ /* 0x000ee80000300800 */
[----:B------:R1:W-:Y:S01]  /*37720*/  @P1 STG.E desc[UR34][R136.64], R18 ;  /* 0x0000001288001986 */ /* 0x0003e2000c101922 */
[----:B------:R-:W-:-:S03]  /*37730*/  LOP3.LUT P1, RZ, R22, 0x40, RZ, 0xc0, !PT ;  /* 0x0000004016ff7812 */ /* 0x000fc6000782c0ff */
[----:B------:R-:W3:Y:S01]  /*37740*/  LDL.LU R19, [R1+0x10a8] ;  /* 0x0010a80001137983 */ /* 0x000ee20000300800 */
[----:B-1----:R-:W-:-:S03]  /*37750*/  IMAD.WIDE R136, R159, 0x4, R4 ;  /* 0x000000049f887825 */ /* 0x002fc600078e0204 */
[----:B------:R-:W3:Y:S06]  /*37760*/  LDL.LU R18, [R1+0x860] ;  /* 0x0008600001127983 */ /* 0x000eec0000300800 */
[----:B------:R1:W-:Y:S01]  /*37770*/  @P1 STG.E desc[UR34][R136.64], R17 ;  /* 0x0000001188001986 */ /* 0x0003e2000c101922 */
[----:B------:R-:W-:-:S03]  /*37780*/  LOP3.LUT P1, RZ, R22, 0x20, RZ, 0xc0, !PT ;  /* 0x0000002016ff7812 */ /* 0x000fc6000782c0ff */
[----:B-1----:R-:W3:Y:S01]  /*37790*/  LDL.LU R17, [R1+0x660] ;  /* 0x0006600001117983 */ /* 0x002ee20000300800 */
[----:B------:R-:W-:-:S09]  /*377a0*/  IMAD.WIDE R136, R159, 0x4, R6 ;  /* 0x000000049f887825 */ /* 0x000fd200078e0206 */
[----:B--2---:R1:W-:Y:S04]  /*377b0*/  @P1 STG.E desc[UR34][R136.64], R16 ;  /* 0x0000001088001986 */ /* 0x0043e8000c101922 */
[----:B-1----:R-:W2:Y:S01]  /*377c0*/  LDL.LU R16, [R1+0x460] ;  /* 0x0004600001107983 */ /* 0x002ea20000300800 */
        /* <DEDUP_REMOVED lines=14> */
[----:B----4-:R3:W-:Y:S01]  /*378b0*/  @P1 STG.E desc[UR34][R136.64], R149 ;  /* 0x0000009588001986 */ /* 0x0107e2000c101922 */
[----:B------:R-:W-:Y:S02]  /*378c0*/  LOP3.LUT P1, RZ, R10, 0x80000000, RZ, 0xc0, !PT ;  /* 0x800000000aff7812 */ /* 0x000fe4000782c0ff */
[C---:B------:R-:W-:Y:S02]  /*378d0*/  LOP3.LUT P2, RZ, R11.reuse, 0x40000, RZ, 0xc0, !PT ;  /* 0x000400000bff7812 */ /* 0x040fe4000784c0ff */
[----:B------:R-:W-:Y:S01]  /*378e0*/  LOP3.LUT P3, RZ, R11, 0x80000, RZ, 0xc0, !PT ;  /* 0x000800000bff7812 */ /* 0x000fe2000786c0ff */
[----:B---3--:R-:W-:-:S08]  /*378f0*/  IMAD.WIDE R136, R146, 0x4, R2 ;  /* 0x0000000492887825 */ /* 0x008fd000078e0202 */
[----:B------:R1:W-:Y:S01]  /*37900*/  @P1 STG.E desc[UR34][R136.64], R150 ;  /* 0x0000009688001986 */ /* 0x0003e2000c101922 */
[----:B------:R-:W-:Y:S01]  /*37910*/  LOP3.LUT P4, RZ, R11, 0x100000, RZ, 0xc0, !PT ;  /* 0x001000000bff7812 */ /* 0x000fe2000788c0ff */
[----:B-1----:R-:W-:-:S05]  /*37920*/  IMAD.WIDE R136, R146, 0x4, R4 ;  /* 0x0000000492887825 */ /* 0x002fca00078e0204 */
[----:B------:R1:W-:Y:S01]  /*37930*/  @P2 STG.E desc[UR34][R136.64], R148 ;  /* 0x0000009488002986 */ /* 0x0003e2000c101922 */
[----:B------:R-:W-:Y:S01]  /*37940*/  LOP3.LUT P5, RZ, R11, 0x200000, RZ, 0xc0, !PT ;  /* 0x002000000bff7812 */ /* 0x000fe200078ac0ff */
[----:B-1----:R-:W-:-:S05]  /*37950*/  IMAD.WIDE R136, R146, 0x4, R6 ;  /* 0x0000000492887825 */ /* 0x002fca00078e0206 */
[----:B------:R1:W-:Y:S01]  /*37960*/  @P3 STG.E desc[UR34][R136.64], R147 ;  /* 0x0000009388003986 */ /* 0x0003e2000c101922 */
[C---:B------:R-:W-:Y:S01]  /*37970*/  LOP3.LUT P6, RZ, R11.reuse, 0x400000, RZ, 0xc0, !PT ;  /* 0x004000000bff7812 */ /* 0x040fe200078cc0ff */
[----:B-1----:R-:W-:Y:S01]  /*37980*/  IMAD.WIDE R136, R146, 0x4, R8 ;  /* 0x0000000492887825 */ /* 0x002fe200078e0208 */
[----:B------:R-:W-:Y:S01]  /*37990*/  LOP3.LUT P0, RZ, R11, 0x800000, RZ, 0xc0, !PT ;  /* 0x008000000bff7812 */ /* 0x000fe2000780c0ff */
[----:B------:R-:W3:Y:S04]  /*379a0*/  LDL.LU R146, [R1+0x260] ;  /* 0x0002600001927983 */ /* 0x000ee80000300800 */
[----:B------:R1:W-:Y:S02]  /*379b0*/  @P4 STG.E desc[UR34][R136.64], R20 ;  /* 0x0000001488004986 */ /* 0x0003e4000c101922 */
[----:B-1----:R-:W-:-:S02]  /*379c0*/  IMAD.WIDE R136, R19, 0x4, R2 ;  /* 0x0000000413887825 */ /* 0x002fc400078e0202 */
[----:B------:R-:W4:Y:S04]  /*379d0*/  LDL.LU R20, [R1+0xec4] ;  /* 0x000ec40001147983 */ /* 0x000f280000300800 */
[----:B------:R1:W-:Y:S02]  /*379e0*/  @P5 STG.E desc[UR34][R136.64], R18 ;  /* 0x0000001288005986 */ /* 0x0003e4000c101922 */
[C---:B-1----:R-:W-:Y:S02]  /*379f0*/  IMAD.WIDE R136, R19.reuse, 0x4, R4 ;  /* 0x0000000413887825 */ /* 0x042fe400078e0204 */
[----:B------:R-:W4:Y:S04]  /*37a00*/  LDL.LU R18, [R1+0xeb4] ;  /* 0x000eb40001127983 */ /* 0x000f280000300800 */
[----:B------:R1:W-:Y:S02]  /*37a10*/  @P6 STG.E desc[UR34][R136.64], R17 ;  /* 0x0000001188006986 */ /* 0x0003e4000c101922 */
[----:B-1----:R-:W-:-:S02]  /*37a20*/  IMAD.WIDE R136, R19, 0x4, R6 ;  /* 0x0000000413887825 */ /* 0x002fc400078e0206 */
[----:B------:R-:W4:Y:S04]  /*37a30*/  LDL.LU R17, [R1+0xc54] ;  /* 0x000c540001117983 */ /* 0x000f280000300800 */
[----:B--2---:R1:W-:Y:S04]  /*37a40*/  @P0 STG.E desc[UR34][R136.64], R16 ;  /* 0x0000001088000986 */ /* 0x0043e8000c101922 */
[----:B-1----:R-:W2:Y:S04]  /*37a50*/  LDL.LU R16, [R1+0x10ac] ;  /* 0x0010ac0001107983 */ /* 0x002ea80000300800 */
[----:B------:R-:W4:Y:S01]  /*37a60*/  LDL.LU R158, [R1+0xa54] ;  /* 0x000a5400019e7983 */ /* 0x000f220000300800 */
[----:B------:R-:W-:-:S03]  /*37a70*/  IMAD.WIDE R136, R19, 0x4, R8 ;  /* 0x0000000413887825 */ /* 0x000fc600078e0208 */
        /* <DEDUP_REMOVED lines=9> */
[----:B------:R-:W4:Y:S01]  /*37b10*/  LDL.LU R151, [R1+0xc58] ;  /* 0x000c580001977983 */ /* 0x000f220000300800 */
[----:B------:R-:W-:-:S02]  /*37b20*/  LOP3.LUT P4, RZ, R11, 0x1000000, RZ, 0xc0, !PT ;  /* 0x010000000bff7812 */ /* 0x000fc4000788c0ff */
[C---:B------:R-:W-:Y:S01]  /*37b30*/  LOP3.LUT P5, RZ, R11.reuse, 0x2000000, RZ, 0xc0, !PT ;  /* 0x020000000bff7812 */ /* 0x040fe200078ac0ff */
[----:B------:R-:W4:Y:S01]  /*37b40*/  LDL.LU R150, [R1+0xa58] ;  /* 0x000a580001967983 */ /* 0x000f220000300800 */
[----:B------:R-:W-:-:S03]  /*37b50*/  LOP3.LUT P6, RZ, R11, 0x4000000, RZ, 0xc0, !PT ;  /* 0x040000000bff7812 */ /* 0x000fc600078cc0ff */
[----:B------:R-:W4:Y:S01]  /*37b60*/  LDL.LU R148, [R1+0x868] ;  /* 0x0008680001947983 */ /* 0x000f220000300800 */
[----:B------:R-:W-:Y:S02]  /*37b70*/  LOP3.LUT P0, RZ, R11, 0x8000000, RZ, 0xc0, !PT ;  /* 0x080000000bff7812 */ /* 0x000fe4000780c0ff */
[----:B------:R-:W-:Y:S02]  /*37b80*/  LOP3.LUT P1, RZ, R12, 0x10, RZ, 0xc0, !PT ;  /* 0x000000100cff7812 */ /* 0x000fe4000782c0ff */
[----:B------:R-:W-:Y:S01]  /*37b90*/  LOP3.LUT R10, R10, 0xff7fffff, RZ, 0xc0, !PT ;  /* 0xff7fffff0a0a7812 */ /* 0x000fe200078ec0ff */
[----:B---3--:R1:W-:Y:S04]  /*37ba0*/  @P4 STG.E desc[UR34][R136.64], R146 ;  /* 0x0000009288004986 */ /* 0x0083e8000c101922 */
[----:B-1----:R-:W3:Y:S06]  /*37bb0*/  LDL.LU R146, [R1+0x668] ;  /* 0x0006680001927983 */ /* 0x002eec0000300800 */
        /* <DEDUP_REMOVED lines=10> */
[----:B----4-:R1:W-:Y:S02]  /*37c60*/  @P5 STG.E desc[UR34][R136.64], R20 ;  /* 0x0000001488005986 */ /* 0x0103e4000c101922 */
[C---:B-1----:R-:W-:Y:S02]  /*37c70*/  IMAD.WIDE R136, R16.reuse, 0x4, R4 ;  /* 0x0000000410887825 */ /* 0x042fe400078e0204 */
[----:B------:R-:W2:Y:S04]  /*37c80*/  LDL.LU R20, [R1+0x468] ;  /* 0x0004680001147983 */ /* 0x000ea80000300800 */
[----:B------:R1:W-:Y:S02]  /*37c90*/  @P6 STG.E desc[UR34][R136.64], R18 ;  /* 0x0000001288006986 */ /* 0x0003e4000c101922 */
[----:B-1----:R-:W-:-:S02]  /*37ca0*/  IMAD.WIDE R136, R16, 0x4, R6 ;  /* 0x0000000410887825 */ /* 0x002fc400078e0206 */
[----:B------:R-:W4:Y:S04]  /*37cb0*/  LDL.LU R18, [R1+0x268] ;  /* 0x0002680001127983 */ /* 0x000f280000300800 */
[----:B------:R1:W-:Y:S02]  /*37cc0*/  @P0 STG.E desc[UR34][R136.64], R17 ;  /* 0x0000001188000986 */ /* 0x0003e4000c101922 */
[----:B-1----:R-:W-:Y:S02]  /*37cd0*/  IMAD.WIDE R136, R16, 0x4, R8 ;  /* 0x0000000410887825 */ /* 0x002fe400078e0208 */
[----:B------:R-:W4:Y:S04]  /*37ce0*/  LDL.LU R17, [R1+0xecc] ;  /* 0x000ecc0001117983 */ /* 0x000f280000300800 */
[----:B------:R-:W4:Y:S04]  /*37cf0*/  LDL.LU R16, [R1+0xebc] ;  /* 0x000ebc0001107983 */ /* 0x000f280000300800 */
[----:B------:R-:W4:Y:S01]  /*37d00*/  LDL.LU R147, [R1+0x10c0] ;  /* 0x0010c00001937983 */ /* 0x000f220000300800 */
        /* <DEDUP_REMOVED lines=44> */
[C---:B------:R-:W-:Y:S01]  /*37fd0*/  LOP3.LUT P5, RZ, R12.reuse, 0x100, RZ, 0xc0, !PT ;  /* 0x000001000cff7812 */ /* 0x040fe200078ac0ff */
[C---:B-1----:R-:W-:Y:S01]  /*37fe0*/  IMAD.WIDE R136, R19.reuse, 0x4, R4 ;  /* 0x0000000413887825 */ /* 0x042fe200078e0204 */
[----:B------:R-:W-:Y:S01]  /*37ff0*/  LOP3.LUT P6, RZ, R12, 0x200, RZ, 0xc0, !PT ;  /* 0x000002000cff7812 */ /* 0x000fe200078cc0ff */
[----:B------:R-:W4:Y:S04]  /*38000*/  LDL.LU R148, [R1+0xc5c] ;  /* 0x000c5c0001947983 */ /* 0x000f280000300800 */
[----:B---3--:R1:W-:Y:S02]  /*38010*/  @P3 STG.E desc[UR34][R136.64], R146 ;  /* 0x0000009288003986 */ /* 0x0083e4000c101922 */
[----:B-1----:R-:W-:-:S02]  /*38020*/  IMAD.WIDE R136, R19, 0x4, R6 ;  /* 0x0000000413887825 */ /* 0x002fc400078e0206 */
[----:B------:R-:W3:Y:S04]  /*38030*/  LDL.LU R146, [R1+0xa5c] ;  /* 0x000a5c0001927983 */ /* 0x000ee80000300800 */
[----:B--2---:R1:W-:Y:S02]  /*38040*/  @P4 STG.E desc[UR34][R136.64], R20 ;  /* 0x0000001488004986 */ /* 0x0043e4000c101922 */
[----:B-1----:R-:W-:Y:S02]  /*38050*/  IMAD.WIDE R136, R19, 0x4, R8 ;  /* 0x0000000413887825 */ /* 0x002fe400078e0208 */
[----:B------:R-:W2:Y:S04]  /*38060*/  LDL.LU R20, [R1+0x86c] ;  /* 0x00086c0001147983 */ /* 0x000ea80000300800 */
[----:B----4-:R1:W-:Y:S04]  /*38070*/  @P5 STG.E desc[UR34][R136.64], R18 ;  /* 0x0000001288005986 */ /* 0x0103e8000c101922 */
[----:B------:R-:W4:Y:S04]  /*38080*/  LDL.LU R19, [R1+0x66c] ;  /* 0x00066c0001137983 */ /* 0x000f280000300800 */
[----:B-1----:R-:W4:Y:S01]  /*38090*/  LDL.LU R18, [R1+0x46c] ;  /* 0x00046c0001127983 */ /* 0x002f220000300800 */
[----:B------:R-:W-:-:S05]  /*380a0*/  IMAD.WIDE R136, R147, 0x4, R2 ;  /* 0x0000000493887825 */ /* 0x000fca00078e0202 */
[----:B------:R1:W-:Y:S04]  /*380b0*/  @P6 STG.E desc[UR34][R136.64], R17 ;  /* 0x0000001188006986 */ /* 0x0003e8000c101922 */
[----:B-1----:R-:W2:Y:S01]  /*380c0*/  LDL.LU R17, [R1+0x10c4] ;  /* 0x0010c40001117983 */ /* 0x002ea20000300800 */
[----:B------:R-:W-:Y:S01]  /*380d0*/  LOP3.LUT P0, RZ, R12, 0x400, RZ, 0xc0, !PT ;  /* 0x000004000cff7812 */ /* 0x000fe2000780c0ff */
[----:B------:R-:W-:-:S12]  /*380e0*/  IMAD.WIDE R136, R147, 0x4, R4 ;  /* 0x0000000493887825 */ /* 0x000fd800078e0204 */
[----:B------:R1:W-:Y:S04]  /*380f0*/  @P0 STG.E desc[UR34][R136.64], R16 ;  /* 0x0000001088000986 */ /* 0x0003e8000c101922 */
[----:B-1----:R-:W4:Y:S01]  /*38100*/  LDL.LU R16, [R1+0x26c] ;  /* 0x00026c0001107983 */ /* 0x002f220000300800 */
[----:B------:R-:W-:-:S03]  /*38110*/  LOP3.LUT P1, RZ, R12, 0x800000, RZ, 0xc0, !PT ;  /* 0x008000000cff7812 */ /* 0x000fc6000782c0ff */
[----:B------:R-:W4:Y:S01]  /*38120*/  LDL.LU R145, [R1+0x10c8] ;  /* 0x0010c80001917983 */ /* 0x000f220000300800 */
[----:B------:R-:W-:-:S03]  /*38130*/  LOP3.LUT R10, R10, 0xffff7fff, RZ, 0xc0, !PT ;  /* 0xffff7fff0a0a7812 */ /* 0x000fc600078ec0ff */
[----:B------:R-:W4:Y:S04]  /*38140*/  LDL.LU R252, [R1+0xed0] ;  /* 0x000ed00001fc7983 */ /* 0x000f280000300800 */
[----:B------:R-:W4:Y:S02]  /*38150*/  LDL.LU R159, [R1+0xc60] ;  /* 0x000c6000019f7983 */ /* 0x000f240000300800 */
[----:B------:R-:W-:Y:S02]  /*38160*/  @P1 LOP3.LUT R10, R10, 0x8000, RZ, 0xfc, !PT ;  /* 0x000080000a0a1812 */ /* 0x000fe400078efcff */
[----:B------:R-:W-:Y:S01]  /*38170*/  LOP3.LUT P1, RZ, R12, 0x400000, RZ, 0xc0, !PT ;  /* 0x004000000cff7812 */ /* 0x000fe2000782c0ff */
[----:B------:R-:W4:Y:S01]  /*38180*/  LDL.LU R144, [R1+0xa60] ;  /* 0x000a600001907983 */ /* 0x000f220000300800 */
[----:B------:R-:W-:-:S03]  /*38190*/  LOP3.LUT R10, R10, 0xfffeffff, RZ, 0xc0, !PT ;  /* 0xfffeffff0a0a7812 */ /* 0x000fc600078ec0ff */
[----:B------:R-:W4:Y:S01]  /*381a0*/  LDL.LU R139, [R1+0x870] ;  /* 0x00087000018b7983 */ /* 0x000f220000300800 */
[----:B------:R-:W-:-:S03]  /*381b0*/  LOP3.LUT P4, RZ, R12, 0x800, RZ, 0xc0, !PT ;  /* 0x000008000cff7812 */ /* 0x000fc6000788c0ff */
[----:B------:R-:W4:Y:S04]  /*381c0*/  LDL.LU R150, [R1+0x10cc] ;  /* 0x0010cc0001967983 */ /* 0x000f280000300800 */
[----:B------:R-:W-:Y:S01]  /*381d0*/  @P1 LOP3.LUT R10, R10, 0x10000, RZ, 0xfc, !PT ;  /* 0x000100000a0a1812 */ /* 0x000fe200078efcff */
[----:B------:R-:W4:Y:S01]  /*381e0*/  LDL.LU R153, [R1+0x670] ;  /* 0x0006700001997983 */ /* 0x000f220000300800 */
[----:B------:R-:W-:Y:S02]  /*381f0*/  LOP3.LUT P1, RZ, R12, 0x200000, RZ, 0xc0, !PT ;  /* 0x002000000cff7812 */ /* 0x000fe4000782c0ff */
[----:B------:R-:W-:Y:S02]  /*38200*/  LOP3.LUT R10, R10, 0xfffdffff, RZ, 0xc0, !PT ;  /* 0xfffdffff0a0a7812 */ /* 0x000fe400078ec0ff */
[C---:B------:R-:W-:Y:S01]  /*38210*/  LOP3.LUT P5, RZ, R12.reuse, 0x1000, RZ, 0xc0, !PT ;  /* 0x000010000cff7812 */ /* 0x040fe200078ac0ff */
[----:B------:R-:W-:Y:S01]  /*38220*/  IMAD.WIDE R136, R147, 0x4, R6 ;  /* 0x0000000493887825 */ /* 0x000fe200078e0206 */
[----:B------:R-:W-:Y:S01]  /*38230*/  LOP3.LUT P6, RZ, R12, 0x2000, RZ, 0xc0, !PT ;  /* 0x000020000cff7812 */ /* 0x000fe200078cc0ff */
[----:B------:R-:W4:Y:S06]  /*38240*/  LDL.LU R151, [R1+0x470] ;  /* 0x0004700001977983 */ /* 0x000f2c0000300800 */
        /* <DEDUP_REMOVED lines=14> */
[----:B------:R-:W-:Y:S02]  /*38330*/  LOP3.LUT P1, RZ, R12, 0x10000, RZ, 0xc0, !PT ;  /* 0x000100000cff7812 */ /* 0x000fe4000782c0ff */
[----:B------:R-:W-:-:S11]  /*38340*/  LOP3.LUT R10, R10, 0xffbfffff, RZ, 0xc0, !PT ;  /* 0xffbfffff0a0a7812 */ /* 0x000fd600078ec0ff */
[----:B------:R-:W-:Y:S02]  /*38350*/  @P1 LOP3.LUT R10, R10, 0x400000, RZ, 0xfc, !PT ;  /* 0x004000000a0a1812 */ /* 0x000fe400078efcff */
[----:B------:R-:W-:Y:S01]  /*38360*/  LOP3.LUT P1, RZ, R12, 0x8000, RZ, 0xc0, !PT ;  /* 0x000080000cff7812 */ /* 0x000fe2000782c0ff */
[----:B------:R1:W-:Y:S02]  /*38370*/  @P4 STG.E desc[UR34][R136.64], R148 ;  /* 0x0000009488004986 */ /* 0x0003e4000c101922 */
[----:B-1----:R-:W-:-:S05]  /*38380*/  IMAD.WIDE R136, R147, 0x4, R8 ;  /* 0x0000000493887825 */ /* 0x002fca00078e0208 */
[----:B---3--:R2:W-:Y:S02]  /*38390*/  @P5 STG.E desc[UR34][R136.64], R146 ;  /* 0x0000009288005986 */ /* 0x0085e4000c101922 */
[----:B--2---:R-:W-:-:S05]  /*383a0*/  IMAD.WIDE R136, R17, 0x4, R2 ;  /* 0x0000000411887825 */ /* 0x004fca00078e0202 */
[----:B------:R1:W-:Y:S02]  /*383b0*/  @P6 STG.E desc[UR34][R136.64], R20 ;  /* 0x0000001488006986 */ /* 0x0003e4000c101922 */
[----:B-1----:R-:W-:-:S05]  /*383c0*/  IMAD.WIDE R136, R17, 0x4, R4 ;  /* 0x0000000411887825 */ /* 0x002fca00078e0204 */
[----:B----4-:R1:W-:Y:S04]  /*383d0*/  @P0 STG.E desc[UR34][R136.64], R19 ;  /* 0x0000001388000986 */ /* 0x0103e8000c101922 */
[----:B-1----:R-:W2:Y:S04]  /*383e0*/  LDL.LU R19, [R1+0x10d0] ;  /* 0x0010d00001137983 */ /* 0x002ea80000300800 */
[----:B------:R-:W3:Y:S04]  /*383f0*/  LDL.LU R149, [R1+0x270] ;  /* 0x0002700001957983 */ /* 0x000ee80000300800 */
[----:B------:R-:W4:Y:S04]  /*38400*/  LDL.LU R148, [R1+0x70] ;  /* 0x0000700001947983 */ /* 0x000f280000300800 */
[----:B------:R-:W2:Y:S04]  /*38410*/  LDL.LU R147, [R1+0xed4] ;  /* 0x000ed40001937983 */ /* 0x000ea80000300800 */
[----:B------:R-:W2:Y:S01]  /*38420*/  LDL.LU R146, [R1+0xc64] ;  /* 0x000c640001927983 */ /* 0x000ea20000300800 */
[----:B------:R-:W-:-:S03]  /*38430*/  IMAD.WIDE R136, R17, 0x4, R6 ;  /* 0x0000000411887825 */ /* 0x000fc600078e0206 */
[----:B------:R-:W2:Y:S04]  /*38440*/  LDL.LU R20, [R1+0xa64] ;  /* 0x000a640001147983 */ /* 0x000ea80000300800 */
[----:B------:R1:W-:Y:S04]  /*38450*/  @P1 STG.E desc[UR34][R136.64], R18 ;  /* 0x0000001288001986 */ /* 0x0003e8000c101922 */
[----:B-1----:R-:W2:Y:S01]  /*38460*/  LDL.LU R18, [R1+0x874] ;  /* 0x0008740001127983 */ /* 0x002ea20000300800 */
[----:B------:R-:W-:Y:S01]  /*38470*/  LOP3.LUT P1, RZ, R10, 0x400000, RZ, 0xc0, !PT ;  /* 0x004000000aff7812 */ /* 0x000fe2000782c0ff */
[----:B------:R-:W-:-:S12]  /*38480*/  IMAD.WIDE R136, R17, 0x4, R8 ;  /* 0x0000000411887825 */ /* 0x000fd800078e0208 */
[----:B------:R1:W-:Y:S04]  /*38490*/  @P1 STG.E desc[UR34][R136.64], R16 ;  /* 0x0000001088001986 */ /* 0x0003e8000c101922 */
        /* <DEDUP_REMOVED lines=22> */
[----:B------:R-:W-:-:S02]  /*38600*/  LOP3.LUT P1, RZ, R10, 0x8000, RZ, 0xc0, !PT ;  /* 0x000080000aff7812 */ /* 0x000fc4000782c0ff */
[----:B------:R-:W-:Y:S01]  /*38610*/  LOP3.LUT P3, RZ, R12, 0x2000000, RZ, 0xc0, !PT ;  /* 0x020000000cff7812 */ /* 0x000fe2000786c0ff */
[----:B-1----:R-:W-:Y:S01]  /*38620*/  IMAD.WIDE R136, R150, 0x4, R6 ;  /* 0x0000000496887825 */ /* 0x002fe200078e0206 */
[C---:B------:R-:W-:Y:S02]  /*38630*/  LOP3.LUT P4, RZ, R12.reuse, 0x4000000, RZ, 0xc0, !PT ;  /* 0x040000000cff7812 */ /* 0x040fe4000788c0ff */
[C---:B------:R-:W-:Y:S02]  /*38640*/  LOP3.LUT P5, RZ, R12.reuse, 0x8000000, RZ, 0xc0, !PT ;  /* 0x080000000cff7812 */ /* 0x040fe400078ac0ff */
[----:B------:R-:W-:-:S05]  /*38650*/  LOP3.LUT P6, RZ, R12, 0x10000000, RZ, 0xc0, !PT ;  /* 0x100000000cff7812 */ /* 0x000fca00078cc0ff */
[----:B---3--:R1:W-:Y:S02]  /*38660*/  @P1 STG.E desc[UR34][R136.64], R149 ;  /* 0x0000009588001986 */ /* 0x0083e4000c101922 */
[----:B-1----:R-:W-:-:S05]  /*38670*/  IMAD.WIDE R136, R150, 0x4, R8 ;  /* 0x0000000496887825 */ /* 0x002fca00078e0208 */
[----:B----4-:R2:W-:Y:S02]  /*38680*/  @P2 STG.E desc[UR34][R136.64], R148 ;  /* 0x0000009488002986 */ /* 0x0105e4000c101922 */
[----:B--2---:R-:W-:-:S05]  /*38690*/  IMAD.WIDE R136, R19, 0x4, R2 ;  /* 0x0000000413887825 */ /* 0x004fca00078e0202 */
[----:B------:R1:W-:Y:S02]  /*386a0*/  @P3 STG.E desc[UR34][R136.64], R147 ;  /* 0x0000009388003986 */ /* 0x0003e4000c101922 */
[----:B-1----:R-:W-:-:S05]  /*386b0*/  IMAD.WIDE R136, R19, 0x4, R4 ;  /* 0x0000000413887825 */ /* 0x002fca00078e0204 */
[----:B------:R1:W-:Y:S02]  /*386c0*/  @P4 STG.E desc[UR34][R136.64], R146 ;  /* 0x0000009288004986 */ /* 0x0003e4000c101922 */
[----:B-1----:R-:W-:-:S05]  /*386d0*/  IMAD.WIDE R136, R19, 0x4, R6 ;  /* 0x0000000413887825 */ /* 0x002fca00078e0206 */
[----:B------:R1:W-:Y:S02]  /*386e0*/  @P5 STG.E desc[UR34][R136.64], R20 ;  /* 0x0000001488005986 */ /* 0x0003e4000c101922 */
[----:B-1----:R-:W-:Y:S02]  /*386f0*/  IMAD.WIDE R136, R19, 0x4, R8 ;  /* 0x0000000413887825 */ /* 0x002fe400078e0208 */
[----:B------:R-:W2:Y:S04]  /*38700*/  LDL.LU R19, [R1+0x474] ;  /* 0x0004740001137983 */ /* 0x000ea80000300800 */
[----:B------:R1:W-:Y:S04]  /*38710*/  @P6 STG.E desc[UR34][R136.64], R18 ;  /* 0x0000001288006986 */ /* 0x0003e8000c101922 */
[----:B-1----:R-:W3:Y:S01]  /*38720*/  LDL.LU R18, [R1+0x274] ;  /* 0x0002740001127983 */ /* 0x002ee20000300800 */
[----:B------:R-:W-:Y:S01]  /*38730*/  LOP3.LUT P0, RZ, R12, 0x20000000, RZ, 0xc0, !PT ;  /* 0x200000000cff7812 */ /* 0x000fe2000780c0ff */
[----:B------:R-:W-:-:S02]  /*38740*/  IMAD.WIDE R136, R17, 0x4, R2 ;  /* 0x0000000411887825 */ /* 0x000fc400078e0202 */
[----:B------:R-:W4:Y:S04]  /*38750*/  LDL.LU R22, [R1+0x74] ;  /* 0x0000740001167983 */ /* 0x000f280000300800 */
[----:B------:R-:W4:Y:S04]  /*38760*/  LDL.LU R158, [R1+0xed8] ;  /* 0x000ed800019e7983 */ /* 0x000f280000300800 */
[----:B------:R-:W4:Y:S04]  /*38770*/  LDL.LU R138, [R1+0xc68] ;  /* 0x000c6800018a7983 */ /* 0x000f280000300800 */
[----:B------:R1:W-:Y:S04]  /*38780*/  @P0 STG.E desc[UR34][R136.64], R16 ;  /* 0x0000001088000986 */ /* 0x0003e8000c101922 */
[----:B-1----:R-:W4:Y:S04]  /*38790*/  LDL.LU R16, [R1+0x10d8] ;  /* 0x0010d80001107983 */ /* 0x002f280000300800 */
        /* <DEDUP_REMOVED lines=11> */
[----:B------:R-:W-:Y:S01]  /*38850*/  LOP3.LUT P5, RZ, R12, 0x80000000, RZ, 0xc0, !PT ;  /* 0x800000000cff7812 */ /* 0x000fe200078ac0ff */
[----:B------:R-:W-:Y:S01]  /*38860*/  IMAD.WIDE R136, R17, 0x4, R4 ;  /* 0x0000000411887825 */ /* 0x000fe200078e0204 */
[----:B------:R-:W4:Y:S04]  /*38870*/  LDL.LU R146, [R1+0x87c] ;  /* 0x00087c0001927983 */ /* 0x000f280000300800 */
[----:B------:R-:W4:Y:S01]  /*38880*/  LDL.LU R20, [R1+0x67c] ;  /* 0x00067c0001147983 */ /* 0x000f220000300800 */
        /* <DEDUP_REMOVED lines=19> */
[----:B---3--:R1:W-:Y:S02]  /*389c0*/  @P5 STG.E desc[UR34][R136.64], R18 ;  /* 0x0000001288005986 */ /* 0x0083e4000c101922 */
[----:B-1----:R-:W-:-:S02]  /*389d0*/  IMAD.WIDE R136, R17, 0x4, R8 ;  /* 0x0000000411887825 */ /* 0x002fc400078e0208 */
[----:B------:R-:W3:Y:S04]  /*389e0*/  LDL.LU R18, [R1+0x27c] ;  /* 0x00027c0001127983 */ /* 0x000ee80000300800 */
[----:B------:R-:W2:Y:S01]  /*389f0*/  LDL.LU R17, [R1+0x10e4] ;  /* 0x0010e40001117983 */ /* 0x000ea20000300800 */
[----:B------:R-:W-:-:S04]  /*38a00*/  LOP3.LUT R10, R10, 0xffffefff, RZ, 0xc0, !PT ;  /* 0xffffefff0a0a7812 */ /* 0x000fc800078ec0ff */
[----:B------:R-:W-:Y:S02]  /*38a10*/  @P1 LOP3.LUT R10, R10, 0x1000, RZ, 0xfc, !PT ;  /* 0x000010000a0a1812 */ /* 0x000fe400078efcff */
[C---:B------:R-:W-:Y:S02]  /*38a20*/  LOP3.LUT P1, RZ, R13.reuse, 0x10, RZ, 0xc0, !PT ;  /* 0x000000100dff7812 */ /* 0x040fe4000782c0ff */
[----:B------:R-:W-:Y:S02]  /*38a30*/  LOP3.LUT R10, R10, 0xffffdfff, RZ, 0xc0, !PT ;  /* 0xffffdfff0a0a7812 */ /* 0x000fe400078ec0ff */
[----:B------:R-:W-:-:S09]  /*38a40*/  LOP3.LUT P6, RZ, R13, 0x1, RZ, 0xc0, !PT ;  /* 0x000000010dff7812 */ /* 0x000fd200078cc0ff */
[----:B------:R-:W-:Y:S02]  /*38a50*/  @P1 LOP3.LUT R10, R10, 0x2000, RZ, 0xfc, !PT ;  /* 0x000020000a0a1812 */ /* 0x000fe400078efcff */
[C---:B------:R-:W-:Y:S02]  /*38a60*/  LOP3.LUT P1, RZ, R13.reuse, 0x8, RZ, 0xc0, !PT ;  /* 0x000000080dff7812 */ /* 0x040fe4000782c0ff */
[----:B------:R-:W-:Y:S02]  /*38a70*/  LOP3.LUT P0, RZ, R13, 0x2, RZ, 0xc0, !PT ;  /* 0x000000020dff7812 */ /* 0x000fe4000780c0ff */
[----:B------:R-:W-:Y:S01]  /*38a80*/  LOP3.LUT R10, R10, 0xffffbfff, RZ, 0xc0, !PT ;  /* 0xffffbfff0a0a7812 */ /* 0x000fe200078ec0ff */
[----:B----4-:R1:W-:Y:S08]  /*38a90*/  @P6 STG.E desc[UR34][R136.64], R22 ;  /* 0x0000001688006986 */ /* 0x0103f0000c101922 */
[----:B------:R-:W-:-:S02]  /*38aa0*/  @P1 LOP3.LUT R10, R10, 0x4000, RZ, 0xfc, !PT ;  /* 0x000040000a0a1812 */ /* 0x000fc400078efcff */
[----:B------:R-:W-:Y:S01]  /*38ab0*/  LOP3.LUT P1, RZ, R13, 0x4, RZ, 0xc0, !PT ;  /* 0x000000040dff7812 */ /* 0x000fe2000782c0ff */
[----:B-1----:R-:W-:-:S05]  /*38ac0*/  IMAD.WIDE R136, R16, 0x4, R2 ;  /* 0x0000000410887825 */ /* 0x002fca00078e0202 */
[----:B------:R1:W-:Y:S02]  /*38ad0*/  @P0 STG.E desc[UR34][R136.64], R158 ;  /* 0x0000009e88000986 */ /* 0x0003e4000c101922 */
[----:B-1----:R-:W-:-:S05]  /*38ae0*/  IMAD.WIDE R136, R16, 0x4, R4 ;  /* 0x0000000410887825 */ /* 0x002fca00078e0204 */
        /* <DEDUP_REMOVED lines=35> */
[----:B--2---:R-:W-:-:S05]  /*38d20*/  IMAD.WIDE R136, R17, 0x4, R2 ;  /* 0x0000000411887825 */ /* 0x004fca00078e0202 */
[----:B------:R1:W-:Y:S02]  /*38d30*/  @P4 STG.E desc[UR34][R136.64], R20 ;  /* 0x0000001488004986 */ /* 0x0003e4000c101922 */
[----:B-1----:R-:W-:-:S05]  /*38d40*/  IMAD.WIDE R136, R17, 0x4, R4 ;  /* 0x0000000411887825 */ /* 0x002fca00078e0204 */
[----:B------:R1:W-:Y:S02]  /*38d50*/  @P5 STG.E desc[UR34][R136.64], R19 ;  /* 0x0000001388005986 */ /* 0x0003e4000c101922 */
[----:B-1----:R-:W-:-:S05]  /*38d60*/  IMAD.WIDE R136, R17, 0x4, R6 ;  /* 0x0000000411887825 */ /* 0x002fca00078e0206 */
[----:B---3--:R1:W-:Y:S04]  /*38d70*/  @P6 STG.E desc[UR34][R136.64], R18 ;  /* 0x0000001288006986 */ /* 0x0083e8000c101922 */
[----:B-1----:R-:W2:Y:S04]  /*38d80*/  LDL.LU R18, [R1+0xee0] ;  /* 0x000ee00001127983 */ /* 0x002ea80000300800 */
[----:B------:R-:W3:Y:S04]  /*38d90*/  LDL.LU R146, [R1+0xc70] ;  /* 0x000c700001927983 */ /* 0x000ee80000300800 */
[----:B------:R-:W3:Y:S04]  /*38da0*/  LDL.LU R20, [R1+0xa70] ;  /* 0x000a700001147983 */ /* 0x000ee80000300800 */
[----:B------:R-:W2:Y:S01]  /*38db0*/  LDL.LU R19, [R1+0x10e8] ;  /* 0x0010e80001137983 */ /* 0x000ea20000300800 */
[----:B------:R-:W-:Y:S01]  /*38dc0*/  LOP3.LUT P0, RZ, R13, 0x10000, RZ, 0xc0, !PT ;  /* 0x000100000dff7812 */ /* 0x000fe2000780c0ff */
[----:B------:R-:W-:Y:S01]  /*38dd0*/  IMAD.WIDE R136, R17, 0x4, R8 ;  /* 0x0000000411887825 */ /* 0x000fe200078e0208 */
[----:B------:R-:W-:-:S11]  /*38de0*/  LOP3.LUT P4, RZ, R13, 0x20000, RZ, 0xc0, !PT ;  /* 0x000200000dff7812 */ /* 0x000fd6000788c0ff */
[----:B----4-:R1:W-:Y:S04]  /*38df0*/  @P0 STG.E desc[UR34][R136.64], R16 ;  /* 0x0000001088000986 */ /* 0x0103e8000c101922 */
[----:B-1----:R-:W4:Y:S04]  /*38e00*/  LDL.LU R16, [R1+0x880] ;  /* 0x0008800001107983 */ /* 0x002f280000300800 */
[----:B------:R-:W4:Y:S04]  /*38e10*/  LDL.LU R17, [R1+0x680] ;  /* 0x0006800001117983 */ /* 0x000f280000300800 */
[----:B------:R-:W4:Y:S04]  /*38e20*/  LDL.LU R158, [R1+0x10ec] ;  /* 0x0010ec00019e7983 */ /* 0x000f280000300800 */
[----:B------:R-:W4:Y:S01]  /*38e30*/  LDL.LU R145, [R1+0x10f0] ;  /* 0x0010f00001917983 */ /* 0x000f220000300800 */
[----:B------:R-:W-:-:S02]  /*38e40*/  LOP3.LUT P5, RZ, R13, 0x40000, RZ, 0xc0, !PT ;  /* 0x000400000dff7812 */ /* 0x000fc400078ac0ff */
[C---:B------:R-:W-:Y:S02]  /*38e50*/  LOP3.LUT P6, RZ, R13.reuse, 0x80000, RZ, 0xc0, !PT ;  /* 0x000800000dff7812 */ /* 0x040fe400078cc0ff */
        /* <DEDUP_REMOVED lines=20> */
[----:B------:R-:W2:Y:S01]  /*38fa0*/  LDL.LU R150, [R1+0x10f4] ;  /* 0x0010f40001967983 */ /* 0x000ea20000300800 */
[----:B------:R-:W-:-:S03]  /*38fb0*/  IMAD.WIDE R136, R19, 0x4, R4 ;  /* 0x0000000413887825 */ /* 0x000fc600078e0204 */
[----:B------:R-:W2:Y:S04]  /*38fc0*/  LDL.LU R147, [R1+0x84] ;  /* 0x0000840001937983 */ /* 0x000ea80000300800 */
[----:B---3--:R1:W-:Y:S02]  /*38fd0*/  @P5 STG.E desc[UR34][R136.64], R146 ;  /* 0x0000009288005986 */ /* 0x0083e4000c101922 */
[C---:B-1----:R-:W-:Y:S02]  /*38fe0*/  IMAD.WIDE R136, R19.reuse, 0x4, R6 ;  /* 0x0000000413887825 */ /* 0x042fe400078e0206 */
[----:B------:R-:W3:Y:S04]  /*38ff0*/  LDL.LU R146, [R1+0xee8] ;  /* 0x000ee80001927983 */ /* 0x000ee80000300800 */
[----:B------:R1:W-:Y:S02]  /*39000*/  @P6 STG.E desc[UR34][R136.64], R20 ;  /* 0x0000001488006986 */ /* 0x0003e4000c101922 */
[----:B-1----:R-:W-:-:S02]  /*39010*/  IMAD.WIDE R136, R19, 0x4, R8 ;  /* 0x0000000413887825 */ /* 0x002fc400078e0208 */
[----:B------:R-:W3:Y:S04]  /*39020*/  LDL.LU R20, [R1+0xc78] ;  /* 0x000c780001147983 */ /* 0x000ee80000300800 */
[----:B------:R-:W3:Y:S04]  /*39030*/  LDL.LU R19, [R1+0xa78] ;  /* 0x000a780001137983 */ /* 0x000ee80000300800 */
[----:B------:R-:W3:Y:S01]  /*39040*/  LDL.LU R148, [R1+0x10f8] ;  /* 0x0010f80001947983 */ /* 0x000ee20000300800 */
[----:B------:R-:W-:Y:S02]  /*39050*/  @P1 LOP3.LUT R10, R10, 0x2, RZ, 0xfc, !PT ;  /* 0x000000020a0a1812 */ /* 0x000fe400078efcff */
[----:B------:R-:W-:-:S02]  /*39060*/  LOP3.LUT P1, RZ, R13, 0x4000000, RZ, 0xc0, !PT ;  /* 0x040000000dff7812 */ /* 0x000fc4000782c0ff */
        /* <DEDUP_REMOVED lines=8> */
[C---:B------:R-:W-:Y:S02]  /*390f0*/  LOP3.LUT P1, RZ, R13.reuse, 0x800000, RZ, 0xc0, !PT ;  /* 0x008000000dff7812 */ /* 0x040fe4000782c0ff */
[----:B------:R-:W-:Y:S02]  /*39100*/  LOP3.LUT R10, R10, 0xffffffdf, RZ, 0xc0, !PT ;  /* 0xffffffdf0a0a7812 */ /* 0x000fe400078ec0ff */
[----:B------:R-:W-:-:S09]  /*39110*/  LOP3.LUT P0, RZ, R13, 0x100000, RZ, 0xc0, !PT ;  /* 0x001000000dff7812 */ /* 0x000fd2000780c0ff */
[----:B------:R-:W-:Y:S02]  /*39120*/  @P1 LOP3.LUT R10, R10, 0x20, RZ, 0xfc, !PT ;  /* 0x000000200a0a1812 */ /* 0x000fe400078efcff */
[----:B------:R-:W-:Y:S02]  /*39130*/  LOP3.LUT P1, RZ, R13, 0x400000, RZ, 0xc0, !PT ;  /* 0x004000000dff7812 */ /* 0x000fe4000782c0ff */
[----:B------:R-:W-:Y:S01]  /*39140*/  LOP3.LUT R10, R10, 0xffffffbf, RZ, 0xc0, !PT ;  /* 0xffffffbf0a0a7812 */ /* 0x000fe200078ec0ff */
[----:B----4-:R1:W-:Y:S10]  /*39150*/  @P0 STG.E desc[UR34][R136.64], R16 ;  /* 0x0000001088000986 */ /* 0x0103f4000c101922 */
[----:B------:R-:W-:-:S02]  /*39160*/  @P1 LOP3.LUT R10, R10, 0x40, RZ, 0xfc, !PT ;  /* 0x000000400a0a1812 */ /* 0x000fc400078efcff */
[C---:B------:R-:W-:Y:S01]  /*39170*/  LOP3.LUT P1, RZ, R13.reuse, 0x200000, RZ, 0xc0, !PT ;  /* 0x002000000dff7812 */ /* 0x040fe2000782c0ff */
[----:B-1----:R-:W-:Y:S01]  /*39180*/  IMAD.WIDE R136, R158, 0x4, R2 ;  /* 0x000000049e887825 */ /* 0x002fe200078e0202 */
[C---:B------:R-:W-:Y:S01]  /*39190*/  LOP3.LUT P2, RZ, R13.reuse, 0x40000000, RZ, 0xc0, !PT ;  /* 0x400000000dff7812 */ /* 0x040fe2000784c0ff */
[----:B------:R-:W4:Y:S10]  /*391a0*/  LDL.LU R16, [R1+0x1410] ;  /* 0x0014100001107983 */ /* 0x000f340000300800 */
[----:B------:R1:W-:Y:S01]  /*391b0*/  @P1 STG.E desc[UR34][R136.64], R17 ;  /* 0x0000001188001986 */ /* 0x0003e2000c101922 */
[----:B------:R-:W-:Y:S01]  /*391c0*/  LOP3.LUT P1, RZ, R10, 0x40, RZ, 0xc0, !PT ;  /* 0x000000400aff7812 */ /* 0x000fe2000782c0ff */
[----:B-1----:R-:W-:Y:S01]  /*391d0*/  IMAD.WIDE R136, R158, 0x4, R4 ;  /* 0x000000049e887825 */ /* 0x002fe200078e0204 */
[----:B------:R-:W-:Y:S01]  /*391e0*/  LOP3.LUT P3, RZ, R13, 0x80000000, RZ, 0xc0, !PT ;  /* 0x800000000dff7812 */ /* 0x000fe2000786c0ff */
[----:B------:R-:W4:Y:S01]  /*391f0*/  LDL.LU R17, [R1+0x140c] ;  /* 0x00140c0001117983 */ /* 0x000f220000300800 */
[----:B------:R-:W-:-:S09]  /*39200*/  LOP3.LUT P4, RZ, R14, 0x1, RZ, 0xc0, !PT ;  /* 0x000000010eff7812 */ /* 0x000fd2000788c0ff */
[----:B--2---:R1:W-:Y:S01]  /*39210*/  @P1 STG.E desc[UR34][R136.64], R18 ;  /* 0x0000001288001986 */ /* 0x0043e2000c101922 */
        /* <DEDUP_REMOVED lines=9> */
[C---:B-1----:R-:W-:Y:S01]  /*392b0*/  IMAD.WIDE R136, R145.reuse, 0x4, R2 ;  /* 0x0000000491887825 */ /* 0x042fe200078e0202 */
        /* <DEDUP_REMOVED lines=18> */
[----:B------:R1:W-:Y:S01]  /*393e0*/  @P3 STG.E desc[UR34][R136.64], R149 ;  /* 0x0000009588003986 */ /* 0x0003e2000c101922 */
[----:B------:R-:W-:Y:S01]  /*393f0*/  LOP3.LUT P0, RZ, R14, 0x8, RZ, 0xc0, !PT ;  /* 0x000000080eff7812 */ /* 0x000fe2000780c0ff */
[----:B-1----:R-:W-:-:S05]  /*39400*/  IMAD.WIDE R136, R150, 0x4, R8 ;  /* 0x0000000496887825 */ /* 0x002fca00078e0208 */
[----:B------:R3:W-:Y:S02]  /*39410*/  @P4 STG.E desc[UR34][R136.64], R147 ;  /* 0x0000009388004986 */ /* 0x0007e4000c101922 */
[----:B---3--:R-:W-:-:S05]  /*39420*/  IMAD.WIDE R136, R148, 0x4, R2 ;  /* 0x0000000494887825 */ /* 0x008fca00078e0202 */
[----:B------:R1:W-:Y:S02]  /*39430*/  @P5 STG.E desc[UR34][R136.64], R146 ;  /* 0x0000009288005986 */ /* 0x0003e4000c101922 */
[----:B-1----:R-:W-:-:S05]  /*39440*/  IMAD.WIDE R136, R148, 0x4, R4 ;  /* 0x0000000494887825 */ /* 0x002fca00078e0204 */
[----:B------:R1:W-:Y:S02]  /*39450*/  @P6 STG.E desc[UR34][R136.64], R20 ;  /* 0x0000001488006986 */ /* 0x0003e4000c101922 */
[----:B-1----:R-:W-:-:S05]  /*39460*/  IMAD.WIDE R136, R148, 0x4, R6 ;  /* 0x0000000494887825 */ /* 0x002fca00078e0206 */
[----:B------:R1:W-:Y:S04]  /*39470*/  @P0 STG.E desc[UR34][R136.64], R19 ;  /* 0x0000001388000986 */ /* 0x0003e8000c101922 */
[----:B-1----:R-:W3:Y:S04]  /*39480*/  LDL.LU R19, [R1+0x888] ;  /* 0x0008880001137983 */ /* 0x002ee80000300800 */
[----:B------:R-:W2:Y:S04]  /*39490*/  LDL.LU R151, [R1+0x688] ;  /* 0x0006880001977983 */ /* 0x000ea80000300800 */
[----:B------:R-:W4:Y:S04]  /*394a0*/  LDL.LU R149, [R1+0x488] ;  /* 0x0004880001957983 */ /* 0x000f280000300800 */
[----:B------:R-:W4:Y:S04]  /*394b0*/  LDL.LU R150, [R1+0x288] ;  /* 0x0002880001967983 */ /* 0x000f280000300800 */
[----:B------:R-:W2:Y:S04]  /*394c0*/  LDL.LU R147, [R1+0x10fc] ;  /* 0x0010fc0001937983 */ /* 0x000ea80000300800 */
[----:B------:R-:W4:Y:S01]  /*394d0*/  LDL.LU R146, [R1+0x88] ;  /* 0x0000880001927983 */ /* 0x000f220000300800 */
[----:B------:R-:W-:-:S03]  /*394e0*/  LOP3.LUT P4, RZ, R14, 0x10, RZ, 0xc0, !PT ;  /* 0x000000100eff7812 */ /* 0x000fc6000788c0ff */
[----:B------:R-:W4:Y:S01]  /*394f0*/  LDL.LU R20, [R1+0xeec] ;  /* 0x000eec0001147983 */ /* 0x000f220000300800 */
[----:B------:R-:W-:-:S03]  /*39500*/  IMAD.WIDE R136, R148, 0x4, R8 ;  /* 0x0000000494887825 */ /* 0x000fc600078e0208 */
        /* <DEDUP_REMOVED lines=15> */
[----:B---3--:R1:W-:Y:S04]  /*39600*/  @P4 STG.E desc[UR34][R136.64], R19 ;  /* 0x0000001388004986 */ /* 0x0083e8000c101922 */
[----:B-1----:R-:W3:Y:S04]  /*39610*/  LDL.LU R19, [R1+0xc7c] ;  /* 0x000c7c0001137983 */ /* 0x002ee80000300800 */
[----:B------:R-:W3:Y:S04]  /*39620*/  LDL.LU R158, [R1+0xa7c] ;  /* 0x000a7c00019e7983 */ /* 0x000ee80000300800 */
[----:B------:R-:W3:Y:S04]  /*39630*/  LDL.LU R252, [R1+0x88c] ;  /* 0x00088c0001fc7983 */ /* 0x000ee80000300800 */
[----:B------:R-:W3:Y:S04]  /*39640*/  LDL.LU R159, [R1+0x68c] ;  /* 0x00068c00019f7983 */ /* 0x000ee80000300800 */
[----:B------:R-:W3:Y:S01]  /*39650*/  LDL.LU R144, [R1+0x48c] ;  /* 0x00048c0001907983 */ /* 0x000ee20000300800 */
[----:B------:R-:W-:-:S03]  /*39660*/  LOP3.LUT R11, R11, 0xf7ffffff, RZ, 0xc0, !PT ;  /* 0xf7ffffff0b0b7812 */ /* 0x000fc600078ec0ff */
[----:B------:R-:W3:Y:S01]  /*39670*/  LDL.LU R145, [R1+0x28c] ;  /* 0x00028c0001917983 */ /* 0x000ee20000300800 */
[----:B------:R-:W-:Y:S02]  /*39680*/  @P1 LOP3.LUT R11, R11, 0x8000000, RZ, 0xfc, !PT ;  /* 0x080000000b0b1812 */ /* 0x000fe400078efcff */
[C---:B------:R-:W-:Y:S02]  /*39690*/  LOP3.LUT P1, RZ, R14.reuse, 0x800, RZ, 0xc0, !PT ;  /* 0x000008000eff7812 */ /* 0x040fe4000782c0ff */
[C---:B------:R-:W-:Y:S02]  /*396a0*/  LOP3.LUT P5, RZ, R14.reuse, 0x20, RZ, 0xc0, !PT ;  /* 0x000000200eff7812 */ /* 0x040fe400078ac0ff */
[----:B------:R-:W-:Y:S01]  /*396b0*/  LOP3.LUT P6, RZ, R14, 0x40, RZ, 0xc0, !PT ;  /* 0x000000400eff7812 */ /* 0x000fe200078cc0ff */
[----:B--2---:R-:W-:Y:S01]  /*396c0*/  IMAD.WIDE R136, R147, 0x4, R2 ;  /* 0x0000000493887825 */ /* 0x004fe200078e0202 */
[----:B------:R-:W-:Y:S01]  /*396d0*/  LOP3.LUT R11, R11, 0xefffffff, RZ, 0xc0, !PT ;  /* 0xefffffff0b0b7812 */ /* 0x000fe200078ec0ff */
[----:B------:R-:W2:Y:S06]  /*396e0*/  LDL.LU R153, [R1+0x8c] ;  /* 0x00008c0001997983 */ /* 0x000eac0000300800 */
[----:B------:R-:W-:-:S02]  /*396f0*/  @P1 LOP3.LUT R11, R11, 0x10000000, RZ, 0xfc, !PT ;  /* 0x100000000b0b1812 */ /* 0x000fc400078efcff */
[----:B------:R-:W-:Y:S01]  /*39700*/  LOP3.LUT P1, RZ, R14, 0x400, RZ, 0xc0, !PT ;  /* 0x000004000eff7812 */ /* 0x000fe2000782c0ff */
[----:B------:R1:W-:Y:S01]  /*39710*/  @P5 STG.E desc[UR34][R136.64], R151 ;  /* 0x0000009788005986 */ /* 0x0003e2000c101922 */
[----:B------:R-:W-:Y:S01]  /*39720*/  LOP3.LUT R11, R11, 0xdfffffff, RZ, 0xc0, !PT ;  /* 0xdfffffff0b0b7812 */ /* 0x000fe200078ec0ff */
[----:B-1----:R-:W-:Y:S02]  /*39730*/  IMAD.WIDE R136, R147, 0x4, R4 ;  /* 0x0000000493887825 */ /* 0x002fe400078e0204 */
[----:B------:R-:W2:Y:S08]  /*39740*/  LDL.LU R151, [R1+0xef0] ;  /* 0x000ef00001977983 */ /* 0x000eb00000300800 */
[----:B------:R-:W-:-:S02]  /*39750*/  @P1 LOP3.LUT R11, R11, 0x20000000, RZ, 0xfc, !PT ;  /* 0x200000000b0b1812 */ /* 0x000fc400078efcff */
[C---:B------:R-:W-:Y:S01]  /*39760*/  LOP3.LUT P1, RZ, R14.reuse, 0x200, RZ, 0xc0, !PT ;  /* 0x000002000eff7812 */ /* 0x040fe2000782c0ff */
[----:B----4-:R1:W-:Y:S01]  /*39770*/  @P6 STG.E desc[UR34][R136.64], R149 ;  /* 0x0000009588006986 */ /* 0x0103e2000c101922 */
[----:B------:R-:W-:Y:S02]  /*39780*/  LOP3.LUT P0, RZ, R14, 0x80, RZ, 0xc0, !PT ;  /* 0x000000800eff7812 */ /* 0x000fe4000780c0ff */
[----:B------:R-:W-:Y:S01]  /*39790*/  LOP3.LUT R11, R11, 0xbfffffff, RZ, 0xc0, !PT ;  /* 0xbfffffff0b0b7812 */ /* 0x000fe200078ec0ff */
[----:B-1----:R-:W4:Y:S08]  /*397a0*/  LDL.LU R149, [R1+0xc80] ;  /* 0x000c800001957983 */ /* 0x002f300000300800 */
[----:B------:R-:W-:-:S02]  /*397b0*/  @P1 LOP3.LUT R11, R11, 0x40000000, RZ, 0xfc, !PT ;  /* 0x400000000b0b1812 */ /* 0x000fc400078efcff */
[----:B------:R-:W-:Y:S01]  /*397c0*/  LOP3.LUT P1, RZ, R14, 0x100, RZ, 0xc0, !PT ;  /* 0x000001000eff7812 */ /* 0x000fe2000782c0ff */
[----:B------:R-:W-:-:S05]  /*397d0*/  IMAD.WIDE R136, R147, 0x4, R6 ;  /* 0x0000000493887825 */ /* 0x000fca00078e0206 */
[----:B------:R1:W-:Y:S02]  /*397e0*/  @P0 STG.E desc[UR34][R136.64], R150 ;  /* 0x0000009688000986 */ /* 0x0003e4000c101922 */
[----:B-1----:R-:W-:Y:S02]  /*397f0*/  IMAD.WIDE R136, R147, 0x4, R8 ;  /* 0x0000000493887825 */ /* 0x002fe400078e0208 */
[----:B------:R-:W4:Y:S04]  /*39800*/  LDL.LU R150, [R1+0xa80] ;  /* 0x000a800001967983 */ /* 0x000f280000300800 */
[----:B------:R1:W-:Y:S01]  /*39810*/  @P1 STG.E desc[UR34][R136.64], R146 ;  /* 0x0000009288001986 */ /* 0x0003e2000c101922 */
[----:B------:R-:W-:-:S03]  /*39820*/  LOP3.LUT P1, RZ, R11, 0x40000000, RZ, 0xc0, !PT ;  /* 0x400000000bff7812 */ /* 0x000fc6000782c0ff */
[----:B------:R-:W4:Y:S01]  /*39830*/  LDL.LU R147, [R1+0x890] ;  /* 0x0008900001937983 */ /* 0x000f220000300800 */
[----:B-1----:R-:W-:-:S09]  /*39840*/  IMAD.WIDE R136, R138, 0x4, R2 ;  /* 0x000000048a887825 */ /* 0x002fd200078e0202 */
[----:B------:R1:W-:Y:S01]  /*39850*/  @P1 STG.E desc[UR34][R136.64], R20 ;  /* 0x0000001488001986 */ /* 0x0003e2000c101922 */
[----:B------:R-:W-:-:S03]  /*39860*/  LOP3.LUT P1, RZ, R11, 0x20000000, RZ, 0xc0, !PT ;  /* 0x200000000bff7812 */ /* 0x000fc6000782c0ff */
[----:B-1----:R-:W4:Y:S04]  /*39870*/  LDL.LU R20, [R1+0x690] ;  /* 0x0006900001147983 */ /* 0x002f280000300800 */
[----:B------:R-:W4:Y:S01]  /*39880*/  LDL.LU R146, [R1+0x110c] ;  /* 0x00110c0001927983 */ /* 0x000f220000300800 */
[----:B------:R-:W-:-:S05]  /*39890*/  IMAD.WIDE R136, R138, 0x4, R4 ;  /* 0x000000048a887825 */ /* 0x000fca00078e0204 */
[----:B---3--:R1:W-:Y:S04]  /*398a0*/  @P1 STG.E desc[UR34][R136.64], R19 ;  /* 0x0000001388001986 */ /* 0x0083e8000c101922 */
[----:B-1----:R-:W3:Y:S01]  /*398b0*/  LDL.LU R19, [R1+0x490] ;  /* 0x0004900001137983 */ /* 0x002ee20000300800 */
[----:B------:R-:W-:Y:S01]  /*398c0*/  LOP3.LUT P1, RZ, R11, 0x10000000, RZ, 0xc0, !PT ;  /* 0x100000000bff7812 */ /* 0x000fe2000782c0ff */
[----:B------:R-:W-:-:S12]  /*398d0*/  IMAD.WIDE R136, R138, 0x4, R6 ;  /* 0x000000048a887825 */ /* 0x000fd800078e0206 */
[----:B------:R1:W-:Y:S01]  /*398e0*/  @P1 STG.E desc[UR34][R136.64], R158 ;  /* 0x0000009e88001986 */ /* 0x0003e2000c101922 */
[----:B------:R-:W-:Y:S01]  /*398f0*/  LOP3.LUT P1, RZ, R11, 0x8000000, RZ, 0xc0, !PT ;  /* 0x080000000bff7812 */ /* 0x000fe2000782c0ff */
[----:B-1----:R-:W-:-:S12]  /*39900*/  IMAD.WIDE R136, R138, 0x4, R8 ;  /* 0x000000048a887825 */ /* 0x002fd800078e0208 */
[----:B------:R1:W-:Y:S01]  /*39910*/  @P1 STG.E desc[UR34][R136.64], R252 ;  /* 0x000000fc88001986 */ /* 0x0003e2000c101922 */
[----:B------:R-:W-:Y:S01]  /*39920*/  LOP3.LUT P1, RZ, R11, 0x4000000, RZ, 0xc0, !PT ;  /* 0x040000000bff7812 */ /* 0x000fe2000782c0ff */
[----:B-1----:R-:W-:Y:S01]  /*39930*/  IMAD.WIDE R136, R139, 0x4, R2 ;  /* 0x000000048b887825 */ /* 0x002fe200078e0202 */
[----:B------:R-:W-:Y:S01]  /*39940*/  LOP3.LUT P2, RZ, R14, 0x20000, RZ, 0xc0, !PT ;  /* 0x000200000eff7812 */ /* 0x000fe2000784c0ff */
[----:B------:R-:W3:Y:S10]  /*39950*/  LDL.LU R252, [R1+0x1114] ;  /* 0x0011140001fc7983 */ /* 0x000ef40000300800 */
        /* <DEDUP_REMOVED lines=10> */
[----:B--2---:R1:W-:Y:S02]  /*39a00*/  @P1 STG.E desc[UR34][R136.64], R153 ;  /* 0x0000009988001986 */ /* 0x0043e4000c101922 */
[----:B-1----:R-:W-:-:S05]  /*39a10*/  IMAD.WIDE R136, R148, 0x4, R2 ;  /* 0x0000000494887825 */ /* 0x002fca00078e0202 */
[----:B------:R1:W-:Y:S02]  /*39a20*/  @P2 STG.E desc[UR34][R136.64], R151 ;  /* 0x0000009788002986 */ /* 0x0003e4000c101922 */
[----:B-1----:R-:W-:-:S05]  /*39a30*/  IMAD.WIDE R136, R148, 0x4, R4 ;  /* 0x0000000494887825 */ /* 0x002fca00078e0204 */
[----:B----4-:R1:W-:Y:S04]  /*39a40*/  @P3 STG.E desc[UR34][R136.64], R149 ;  /* 0x0000009588003986 */ /* 0x0103e8000c101922 */
[----:B-1----:R-:W2:Y:S01]  /*39a50*/  LDL.LU R149, [R1+0x290] ;  /* 0x0002900001957983 */ /* 0x002ea20000300800 */
[C---:B------:R-:W-:Y:S02]  /*39a60*/  LOP3.LUT P4, RZ, R14.reuse, 0x80000, RZ, 0xc0, !PT ;  /* 0x000800000eff7812 */ /* 0x040fe4000788c0ff */
[----:B------:R-:W-:Y:S01]  /*39a70*/  LOP3.LUT P5, RZ, R14, 0x100000, RZ, 0xc0, !PT ;  /* 0x001000000eff7812 */ /* 0x000fe200078ac0ff */
[----:B------:R-:W-:Y:S01]  /*39a80*/  IMAD.WIDE R136, R148, 0x4, R6 ;  /* 0x0000000494887825 */ /* 0x000fe200078e0206 */
[C---:B------:R-:W-:Y:S02]  /*39a90*/  LOP3.LUT P6, RZ, R14.reuse, 0x200000, RZ, 0xc0, !PT ;  /* 0x002000000eff7812 */ /* 0x040fe400078cc0ff */
[----:B------:R-:W-:-:S07]  /*39aa0*/  LOP3.LUT P0, RZ, R14, 0x400000, RZ, 0xc0, !PT ;  /* 0x004000000eff7812 */ /* 0x000fce000780c0ff */
[----:B------:R1:W-:Y:S02]  /*39ab0*/  @P4 STG.E desc[UR34][R136.64], R150 ;  /* 0x0000009688004986 */ /* 0x0003e4000c101922 */
[----:B-1----:R-:W-:Y:S02]  /*39ac0*/  IMAD.WIDE R136, R148, 0x4, R8 ;  /* 0x0000000494887825 */ /* 0x002fe400078e0208 */
[----:B------:R-:W4:Y:S04]  /*39ad0*/  LDL.LU R150, [R1+0x90] ;  /* 0x0000900001967983 */ /* 0x000f280000300800 */
[----:B------:R1:W-:Y:S04]  /*39ae0*/  @P5 STG.E desc[UR34][R136.64], R147 ;  /* 0x0000009388005986 */ /* 0x0003e8000c101922 */
[----:B------:R-:W4:Y:S01]  /*39af0*/  LDL.LU R148, [R1+0xef4] ;  /* 0x000ef40001947983 */ /* 0x000f220000300800 */
[----:B-1----:R-:W-:-:S03]  /*39b00*/  IMAD.WIDE R136, R146, 0x4, R2 ;  /* 0x0000000492887825 */ /* 0x002fc600078e0202 */
[----:B------:R-:W4:Y:S04]  /*39b10*/  LDL.LU R147, [R1+0xc84] ;  /* 0x000c840001937983 */ /* 0x000f280000300800 */
[----:B------:R1:W-:Y:S02]  /*39b20*/  @P6 STG.E desc[UR34][R136.64], R20 ;  /* 0x0000001488006986 */ /* 0x0003e4000c101922 */
[----:B-1----:R-:W-:Y:S02]  /*39b30*/  IMAD.WIDE R136, R146, 0x4, R4 ;  /* 0x0000000492887825 */ /* 0x002fe400078e0204 */
[----:B------:R-:W4:Y:S04]  /*39b40*/  LDL.LU R20, [R1+0xa84] ;  /* 0x000a840001147983 */ /* 0x000f280000300800 */
[----:B---3--:R1:W-:Y:S04]  /*39b50*/  @P0 STG.E desc[UR34][R136.64], R19 ;  /* 0x0000001388000986 */ /* 0x0083e8000c101922 */
[----:B-1----:R-:W3:Y:S01]  /*39b60*/  LDL.LU R19, [R1+0x1110] ;  /* 0x0011100001137983 */ /* 0x002ee20000300800 */
[----:B------:R-:W-:-:S03]  /*39b70*/  LOP3.LUT P1, RZ, R15, 0x8, RZ, 0xc0, !PT ;  /* 0x000000080fff7812 */ /* 0x000fc6000782c0ff */
[----:B------:R-:W3:Y:S01]  /*39b80*/  LDL.LU R10, [R1+0x894] ;  /* 0x00089400010a7983 */ /* 0x000ee20000300800 */
[----:B------:R-:W-:-:S03]  /*39b90*/  LOP3.LUT R11, R11, 0xffff7fff, RZ, 0xc0, !PT ;  /* 0xffff7fff0b0b7812 */ /* 0x000fc600078ec0ff */
[----:B------:R-:W3:Y:S04]  /*39ba0*/  LDL.LU R22, [R1+0x694] ;  /* 0x0006940001167983 */ /* 0x000ee80000300800 */
[----:B------:R-:W3:Y:S02]  /*39bb0*/  LDL.LU R158, [R1+0x494] ;  /* 0x00049400019e7983 */ /* 0x000ee40000300800 */
[----:B------:R-:W-:Y:S02]  /*39bc0*/  @P1 LOP3.LUT R11, R11, 0x8000, RZ, 0xfc, !PT ;  /* 0x000080000b0b1812 */ /* 0x000fe400078efcff */
[----:B------:R-:W-:Y:S01]  /*39bd0*/  LOP3.LUT P1, RZ, R15, 0x4, RZ, 0xc0, !PT ;  /* 0x000000040fff7812 */ /* 0x000fe2000782c0ff */
[----:B------:R-:W3:Y:S01]  /*39be0*/  LDL.LU R138, [R1+0x294] ;  /* 0x00029400018a7983 */ /* 0x000ee20000300800 */
[----:B------:R-:W-:-:S02]  /*39bf0*/  LOP3.LUT R11, R11, 0xfffeffff, RZ, 0xc0, !PT ;  /* 0xfffeffff0b0b7812 */ /* 0x000fc400078ec0ff */
[----:B------:R-:W-:Y:S01]  /*39c00*/  LOP3.LUT P4, RZ, R14, 0x800000, RZ, 0xc0, !PT ;  /* 0x008000000eff7812 */ /* 0x000fe2000788c0ff */
[----:B------:R-:W-:Y:S01]  /*39c10*/  IMAD.WIDE R136, R146, 0x4, R6 ;  /* 0x0000000492887825 */ /* 0x000fe200078e0206 */
[----:B------:R-:W3:Y:S04]  /*39c20*/  LDL.LU R144, [R1+0xef8] ;  /* 0x000ef80001907983 */ /* 0x000ee80000300800 */
[----:B------:R-:W3:Y:S03]  /*39c30*/  LDL.LU R145, [R1+0xc88] ;  /* 0x000c880001917983 */ /* 0x000ee60000300800 */
[----:B------:R-:W-:Y:S01]  /*39c40*/  @P1 LOP3.LUT R11, R11, 0x10000, RZ, 0xfc, !PT ;  /* 0x000100000b0b1812 */ /* 0x000fe200078efcff */
[----:B------:R-:W3:Y:S01]  /*39c50*/  LDL.LU R139, [R1+0xa88] ;  /* 0x000a8800018b7983 */ /* 0x000ee20000300800 */
[----:B------:R-:W-:-:S02]  /*39c60*/  LOP3.LUT P1, RZ, R15, 0x2, RZ, 0xc0, !PT ;  /* 0x000000020fff7812 */ /* 0x000fc4000782c0ff */
[----:B------:R-:W-:Y:S01]  /*39c70*/  LOP3.LUT R11, R11, 0xfffdffff, RZ, 0xc0, !PT ;  /* 0xfffdffff0b0b7812 */ /* 0x000fe200078ec0ff */
[----:B------:R-:W3:Y:S04]  /*39c80*/  LDL.LU R153, [R1+0x1118] ;  /* 0x0011180001997983 */ /* 0x000ee80000300800 */
[----:B------:R-:W3:Y:S06]  /*39c90*/  LDL.LU R151, [R1+0x898] ;  /* 0x0008980001977983 */ /* 0x000eec0000300800 */
        /* <DEDUP_REMOVED lines=12> */
[----:B--2---:R1:W-:Y:S02]  /*39d60*/  @P4 STG.E desc[UR34][R136.64], R149 ;  /* 0x0000009588004986 */ /* 0x0043e4000c101922 */
[----:B-1----:R-:W-:Y:S02]  /*39d70*/  IMAD.WIDE R136, R146, 0x4, R8 ;  /* 0x0000000492887825 */ /* 0x002fe400078e0208 */
[----:B------:R-:W2:Y:S04]  /*39d80*/  LDL.LU R146, [R1+0x111c] ;  /* 0x00111c0001927983 */ /* 0x000ea80000300800 */
[----:B------:R-:W2:Y:S01]  /*39d90*/  LDL.LU R159, [R1+0x94] ;  /* 0x00009400019f7983 */ /* 0x000ea20000300800 */
[----:B------:R-:W-:-:S02]  /*39da0*/  LOP3.LUT P5, RZ, R14, 0x1000000, RZ, 0xc0, !PT ;  /* 0x010000000eff7812 */ /* 0x000fc400078ac0ff */
[----:B------:R-:W-:Y:S01]  /*39db0*/  @P1 LOP3.LUT R11, R11, 0x200000, RZ, 0xfc, !PT ;  /* 0x002000000b0b1812 */ /* 0x000fe200078efcff */
[----:B------:R-:W2:Y:S01]  /*39dc0*/  LDL.LU R149, [R1+0x698] ;  /* 0x0006980001957983 */ /* 0x000ea20000300800 */
[C---:B------:R-:W-:Y:S02]  /*39dd0*/  LOP3.LUT P1, RZ, R14.reuse, 0x10000000, RZ, 0xc0, !PT ;  /* 0x100000000eff7812 */ /* 0x040fe4000782c0ff */
[C---:B------:R-:W-:Y:S02]  /*39de0*/  LOP3.LUT P6, RZ, R14.reuse, 0x2000000, RZ, 0xc0, !PT ;  /* 0x020000000eff7812 */ /* 0x040fe400078cc0ff */
[----:B------:R-:W-:Y:S02]  /*39df0*/  LOP3.LUT P0, RZ, R14, 0x4000000, RZ, 0xc0, !PT ;  /* 0x040000000eff7812 */ /* 0x000fe4000780c0ff */
[----:B------:R-:W-:-:S03]  /*39e00*/  LOP3.LUT R11, R11, 0xffbfffff, RZ, 0xc0, !PT ;  /* 0xffbfffff0b0b7812 */ /* 0x000fc600078ec0ff */
[----:B----4-:R3:W-:Y:S04]  /*39e10*/  @P5 STG.E desc[UR34][R136.64], R150 ;  /* 0x0000009688005986 */ /* 0x0107e8000c101922 */
[----:B------:R-:W-:Y:S02]  /*39e20*/  @P1 LOP3.LUT R11, R11, 0x400000, RZ, 0xfc, !PT ;  /* 0x004000000b0b1812 */ /* 0x000fe400078efcff */
[----:B------:R-:W-:Y:S01]  /*39e30*/  LOP3.LUT P1, RZ, R14, 0x8000000, RZ, 0xc0, !PT ;  /* 0x080000000eff7812 */ /* 0x000fe2000782c0ff */
[----:B---3--:R-:W-:-:S05]  /*39e40*/  IMAD.WIDE R136, R19, 0x4, R2 ;  /* 0x0000000413887825 */ /* 0x008fca00078e0202 */
[----:B------:R1:W-:Y:S02]  /*39e50*/  @P6 STG.E desc[UR34][R136.64], R148 ;  /* 0x0000009488006986 */ /* 0x0003e4000c101922 */
[C---:B-1----:R-:W-:Y:S02]  /*39e60*/  IMAD.WIDE R136, R19.reuse, 0x4, R4 ;  /* 0x0000000413887825 */ /* 0x042fe400078e0204 */
[----:B------:R-:W3:Y:S04]  /*39e70*/  LDL.LU R148, [R1+0x498] ;  /* 0x0004980001947983 */ /* 0x000ee80000300800 */
        /* <DEDUP_REMOVED lines=21> */
[----:B--2---:R1:W-:Y:S01]  /*39fd0*/  @P1 STG.E desc[UR34][R136.64], R159 ;  /* 0x0000009f88001986 */ /* 0x0043e2000c101922 */
        /* <DEDUP_REMOVED lines=19> */
[----:B------:R-:W-:-:S04]  /*3a110*/  LOP3.LUT P0, RZ, R15, 0x200, RZ, 0xc0, !PT ;  /* 0x000002000fff7812 */ /* 0x000fc8000780c0ff */
[----:B---3--:R1:W-:Y:S02]  /*3a120*/  @P4 STG.E desc[UR34][R136.64], R148 ;  /* 0x0000009488004986 */ /* 0x0083e4000c101922 */
[----:B-1----:R-:W-:-:S05]  /*3a130*/  IMAD.WIDE R136, R146, 0x4, R6 ;  /* 0x0000000492887825 */ /* 0x002fca00078e0206 */
[----:B----4-:R1:W-:Y:S02]  /*3a140*/  @P5 STG.E desc[UR34][R136.64], R147 ;  /* 0x0000009388005986 */ /* 0x0103e4000c101922 */
[----:B-1----:R-:W-:-:S05]  /*3a150*/  IMAD.WIDE R136, R146, 0x4, R8 ;  /* 0x0000000492887825 */ /* 0x002fca00078e0208 */
[----:B------:R1:W-:Y:S02]  /*3a160*/  @P6 STG.E desc[UR34][R136.64], R20 ;  /* 0x0000001488006986 */ /* 0x0003e4000c101922 */
[----:B-1----:R-:W-:-:S05]  /*3a170*/  IMAD.WIDE R136, R150, 0x4, R2 ;  /* 0x0000000496887825 */ /* 0x002fca00078e0202 */
[----:B------:R1:W-:Y:S04]  /*3a180*/  @P0 STG.E desc[UR34][R136.64], R19 ;  /* 0x0000001388000986 */ /* 0x0003e8000c101922 */
[----:B-1----:R-:W2:Y:S04]  /*3a190*/  LDL.LU R19, [R1+0xc8c] ;  /* 0x000c8c0001137983 */ /* 0x002ea80000300800 */
[----:B------:R-:W3:Y:S04]  /*3a1a0*/  LDL.LU R149, [R1+0xa8c] ;  /* 0x000a8c0001957983 */ /* 0x000ee80000300800 */
[----:B------:R-:W4:Y:S04]  /*3a1b0*/  LDL.LU R148, [R1+0x89c] ;  /* 0x00089c0001947983 */ /* 0x000f280000300800 */
[----:B------:R-:W4:Y:S04]  /*3a1c0*/  LDL.LU R20, [R1+0x69c] ;  /* 0x00069c0001147983 */ /* 0x000f280000300800 */
[----:B------:R-:W4:Y:S04]  /*3a1d0*/  LDL.LU R147, [R1+0x49c] ;  /* 0x00049c0001937983 */ /* 0x000f280000300800 */
[----:B------:R-:W4:Y:S04]  /*3a1e0*/  LDL.LU R146, [R1+0x29c] ;  /* 0x00029c0001927983 */ /* 0x000f280000300800 */
[----:B------:R-:W4:Y:S01]  /*3a1f0*/  LDL.LU R158, [R1+0x1124] ;  /* 0x00112400019e7983 */ /* 0x000f220000300800 */
[C---:B------:R-:W-:Y:S01]  /*3a200*/  LOP3.LUT P4, RZ, R15.reuse, 0x400, RZ, 0xc0, !PT ;  /* 0x000004000fff7812 */ /* 0x040fe2000788c0ff */
[----:B------:R-:W-:Y:S01]  /*3a210*/  IMAD.WIDE R136, R150, 0x4, R4 ;  /* 0x0000000496887825 */ /* 0x000fe200078e0204 */
        /* <DEDUP_REMOVED lines=24> */
[----:B------:R-:W-:Y:S02]  /*3a3a0*/  LOP3.LUT P1, RZ, R15, 0x8000, RZ, 0xc0, !PT ;  /* 0x000080000fff7812 */ /* 0x000fe4000782c0ff */
[----:B------:R-:W-:-:S11]  /*3a3b0*/  LOP3.LUT R11, R11, 0xffffbfff, RZ, 0xc0, !PT ;  /* 0xffffbfff0b0b7812 */ /* 0x000fd600078ec0ff */
[----:B------:R-:W-:Y:S02]  /*3a3c0*/  @P1 LOP3.LUT R11, R11, 0x4000, RZ, 0xfc, !PT ;  /* 0x000040000b0b1812 */ /* 0x000fe400078efcff */
[----:B------:R-:W-:Y:S01]  /*3a3d0*/  LOP3.LUT P1, RZ, R15, 0x4000, RZ, 0xc0, !PT ;  /* 0x000040000fff7812 */ /* 0x000fe2000782c0ff */
[----:B--2---:R1:W-:Y:S04]  /*3a3e0*/  @P4 STG.E desc[UR34][R136.64], R19 ;  /* 0x0000001388004986 */ /* 0x0043e8000c101922 */
[----:B-1----:R-:W2:Y:S04]  /*3a3f0*/  LDL.LU R19, [R1+0x9c] ;  /* 0x00009c0001137983 */ /* 0x002ea80000300800 */
[----:B------:R-:W2:Y:S04]  /*3a400*/  LDL.LU R144, [R1+0x1128] ;  /* 0x0011280001907983 */ /* 0x000ea80000300800 */
[----:B------:R-:W2:Y:S04]  /*3a410*/  LDL.LU R138, [R1+0xf00] ;  /* 0x000f0000018a7983 */ /* 0x000ea80000300800 */
[----:B------:R-:W2:Y:S04]  /*3a420*/  LDL.LU R252, [R1+0xc90] ;  /* 0x000c900001fc7983 */ /* 0x000ea80000300800 */
[----:B------:R-:W2:Y:S01]  /*3a430*/  LDL.LU R159, [R1+0xa90] ;  /* 0x000a9000019f7983 */ /* 0x000ea20000300800 */
[----:B------:R-:W-:-:S03]  /*3a440*/  IMAD.WIDE R136, R150, 0x4, R6 ;  /* 0x0000000496887825 */ /* 0x000fc600078e0206 */
[----:B------:R-:W2:Y:S04]  /*3a450*/  LDL.LU R145, [R1+0x8a0] ;  /* 0x0008a00001917983 */ /* 0x000ea80000300800 */
[----:B---3--:R1:W-:Y:S04]  /*3a460*/  @P5 STG.E desc[UR34][R136.64], R149 ;  /* 0x0000009588005986 */ /* 0x0083e8000c101922 */
[----:B-1----:R-:W3:Y:S04]  /*3a470*/  LDL.LU R149, [R1+0x112c] ;  /* 0x00112c0001957983 */ /* 0x002ee80000300800 */
[----:B------:R-:W3:Y:S01]  /*3a480*/  LDL.LU R139, [R1+0x6a0] ;  /* 0x0006a000018b7983 */ /* 0x000ee20000300800 */
[----:B------:R-:W-:-:S03]  /*3a490*/  IMAD.WIDE R136, R150, 0x4, R8 ;  /* 0x0000000496887825 */ /* 0x000fc600078e0208 */
[----:B------:R-:W3:Y:S04]  /*3a4a0*/  LDL.LU R153, [R1+0x4a0] ;  /* 0x0004a00001997983 */ /* 0x000ee80000300800 */
[----:B----4-:R1:W-:Y:S02]  /*3a4b0*/  @P6 STG.E desc[UR34][R136.64], R148 ;  /* 0x0000009488006986 */ /* 0x0103e4000c101922 */
[----:B-1----:R-:W-:-:S05]  /*3a4c0*/  IMAD.WIDE R136, R158, 0x4, R2 ;  /* 0x000000049e887825 */ /* 0x002fca00078e0202 */
[----:B------:R1:W-:Y:S04]  /*3a4d0*/  @P0 STG.E desc[UR34][R136.64], R20 ;  /* 0x0000001488000986 */ /* 0x0003e8000c101922 */
[----:B-1----:R-:W4:Y:S04]  /*3a4e0*/  LDL.LU R20, [R1+0x1130] ;  /* 0x0011300001147983 */ /* 0x002f280000300800 */
[----:B------:R-:W4:Y:S01]  /*3a4f0*/  LDL.LU R151, [R1+0x2a0] ;  /* 0x0002a00001977983 */ /* 0x000f220000300800 */
[----:B------:R-:W-:-:S03]  /*3a500*/  IMAD.WIDE R136, R158, 0x4, R4 ;  /* 0x000000049e887825 */ /* 0x000fc600078e0204 */
[----:B------:R-:W4:Y:S04]  /*3a510*/  LDL.LU R150, [R1+0xa0] ;  /* 0x0000a00001967983 */ /* 0x000f280000300800 */
[----:B------:R1:W-:Y:S01]  /*3a520*/  @P1 STG.E desc[UR34][R136.64], R147 ;  /* 0x0000009388001986 */ /* 0x0003e2000c101922 */
[----:B------:R-:W-:-:S03]  /*3a530*/  LOP3.LUT P1, RZ, R11, 0x4000, RZ, 0xc0, !PT ;  /* 0x000040000bff7812 */ /* 0x000fc6000782c0ff */
[----:B------:R-:W4:Y:S01]  /*3a540*/  LDL.LU R148, [R1+0xf04] ;  /* 0x000f040001947983 */ /* 0x000f220000300800 */
[----:B-1----:R-:W-:-:S03]  /*3a550*/  IMAD.WIDE R136, R158, 0x4, R6 ;  /* 0x000000049e887825 */ /* 0x002fc600078e0206 */
[----:B------:R-:W4:Y:S06]  /*3a560*/  LDL.LU R147, [R1+0xc94] ;  /* 0x000c940001937983 */ /* 0x000f2c0000300800 */
[----:B------:R1:W-:Y:S04]  /*3a570*/  @P1 STG.E desc[UR34][R136.64], R146 ;  /* 0x0000009288001986 */ /* 0x0003e8000c101922 */
[----:B-1----:R-:W4:Y:S01]  /*3a580*/  LDL.LU R146, [R1+0xa94] ;  /* 0x000a940001927983 */ /* 0x002f220000300800 */
[----:B------:R-:W-:Y:S01]  /*3a590*/  LOP3.LUT P1, RZ, R11, 0x2000, RZ, 0xc0, !PT ;  /* 0x000020000bff7812 */ /* 0x000fe2000782c0ff */
[----:B------:R-:W-:Y:S01]  /*3a5a0*/  IMAD.WIDE R136, R158, 0x4, R8 ;  /* 0x000000049e887825 */ /* 0x000fe200078e0208 */
[----:B------:R-:W-:-:S02]  /*3a5b0*/  LOP3.LUT P2, RZ, R15, 0x800000, RZ, 0xc0, !PT ;  /* 0x008000000fff7812 */ /* 0x000fc4000784c0ff */
[C---:B------:R-:W-:Y:S02]  /*3a5c0*/  LOP3.LUT P3, RZ, R15.reuse, 0x1000000, RZ, 0xc0, !PT ;  /* 0x010000000fff7812 */ /* 0x040fe4000786c0ff */
[C---:B------:R-:W-:Y:S02]  /*3a5d0*/  LOP3.LUT P4, RZ, R15.reuse, 0x2000000, RZ, 0xc0, !PT ;  /* 0x020000000fff7812 */ /* 0x040fe4000788c0ff */
[C---:B------:R-:W-:Y:S02]  /*3a5e0*/  LOP3.LUT P5, RZ, R15.reuse, 0x4000000, RZ, 0xc0, !PT ;  /* 0x040000000fff7812 */ /* 0x040fe400078ac0ff */
[----:B------:R-:W-:-:S03]  /*3a5f0*/  LOP3.LUT P6, RZ, R15, 0x8000000, RZ, 0xc0, !PT ;  /* 0x080000000fff7812 */ /* 0x000fc600078cc0ff */
        /* <DEDUP_REMOVED lines=11> */
[C---:B------:R-:W-:Y:S01]  /*3a6b0*/  LOP3.LUT P1, RZ, R11.reuse, 0x200, RZ, 0xc0, !PT ;  /* 0x000002000bff7812 */ /* 0x040fe2000782c0ff */
[----:B-1----:R-:W-:Y:S02]  /*3a6c0*/  IMAD.WIDE R136, R144, 0x4, R8 ;  /* 0x0000000490887825 */ /* 0x002fe400078e0208 */
[----:B------:R-:W2:Y:S10]  /*3a6d0*/  LDL.LU R159, [R1+0x113c] ;  /* 0x00113c00019f7983 */ /* 0x000eb40000300800 */
[----:B------:R3:W-:Y:S01]  /*3a6e0*/  @P1 STG.E desc[UR34][R136.64], R145 ;  /* 0x0000009188001986 */ /* 0x0007e2000c101922 */
[----:B------:R-:W-:Y:S01]  /*3a6f0*/  LOP3.LUT P1, RZ, R11, 0x100, RZ, 0xc0, !PT ;  /* 0x000001000bff7812 */ /* 0x000fe2000782c0ff */
[----:B---3--:R-:W-:-:S12]  /*3a700*/  IMAD.WIDE R136, R149, 0x4, R2 ;  /* 0x0000000495887825 */ /* 0x008fd800078e0202 */
[----:B------:R1:W-:Y:S01]  /*3a710*/  @P1 STG.E desc[UR34][R136.64], R139 ;  /* 0x0000008b88001986 */ /* 0x0003e2000c101922 */
[----:B------:R-:W-:Y:S01]  /*3a720*/  LOP3.LUT P1, RZ, R11, 0x80, RZ, 0xc0, !PT ;  /* 0x000000800bff7812 */ /* 0x000fe2000782c0ff */
[----:B-1----:R-:W-:-:S12]  /*3a730*/  IMAD.WIDE R136, R149, 0x4, R4 ;  /* 0x0000000495887825 */ /* 0x002fd800078e0204 */
[----:B------:R1:W-:Y:S02]  /*3a740*/  @P1 STG.E desc[UR34][R136.64], R153 ;  /* 0x0000009988001986 */ /* 0x0003e4000c101922 */
[----:B-1----:R-:W-:-:S05]  /*3a750*/  IMAD.WIDE R136, R149, 0x4, R6 ;  /* 0x0000000495887825 */ /* 0x002fca00078e0206 */
[----:B----4-:R1:W-:Y:S02]  /*3a760*/  @P2 STG.E desc[UR34][R136.64], R151 ;  /* 0x0000009788002986 */ /* 0x0103e4000c101922 */
[----:B-1----:R-:W-:-:S05]  /*3a770*/  IMAD.WIDE R136, R149, 0x4, R8 ;  /* 0x0000000495887825 */ /* 0x002fca00078e0208 */
[----:B------:R1:W-:Y:S02]  /*3a780*/  @P3 STG.E desc[UR34][R136.64], R150 ;  /* 0x0000009688003986 */ /* 0x0003e4000c101922 */
[C---:B-1----:R-:W-:Y:S02]  /*3a790*/  IMAD.WIDE R136, R20.reuse, 0x4, R2 ;  /* 0x0000000414887825 */ /* 0x042fe400078e0202 */
[----:B------:R-:W3:Y:S04]  /*3a7a0*/  LDL.LU R150, [R1+0x6a4] ;  /* 0x0006a40001967983 */ /* 0x000ee80000300800 */
[----:B------:R1:W-:Y:S02]  /*3a7b0*/  @P4 STG.E desc[UR34][R136.64], R148 ;  /* 0x0000009488004986 */ /* 0x0003e4000c101922 */
[----:B-1----:R-:W-:-:S02]  /*3a7c0*/  IMAD.WIDE R136, R20, 0x4, R4 ;  /* 0x0000000414887825 */ /* 0x002fc400078e0204 */
[----:B------:R-:W4:Y:S04]  /*3a7d0*/  LDL.LU R148, [R1+0x4a4] ;  /* 0x0004a40001947983 */ /* 0x000f280000300800 */
[----:B------:R1:W-:Y:S02]  /*3a7e0*/  @P5 STG.E desc[UR34][R136.64], R147 ;  /* 0x0000009388005986 */ /* 0x0003e4000c101922 */
[C---:B-1----:R-:W-:Y:S02]  /*3a7f0*/  IMAD.WIDE R136, R20.reuse, 0x4, R6 ;  /* 0x0000000414887825 */ /* 0x042fe400078e0206 */
[----:B------:R-:W4:Y:S04]  /*3a800*/  LDL.LU R147, [R1+0x2a4] ;  /* 0x0002a40001937983 */ /* 0x000f280000300800 */
[----:B------:R1:W-:Y:S04]  /*3a810*/  @P6 STG.E desc[UR34][R136.64], R146 ;  /* 0x0000009288006986 */ /* 0x0003e8000c101922 */
[----:B-1----:R-:W3:Y:S01]  /*3a820*/  LDL.LU R146, [R1+0x1134] ;  /* 0x0011340001927983 */ /* 0x002ee20000300800 */
[----:B------:R-:W-:Y:S01]  /*3a830*/  LOP3.LUT P0, RZ, R15, 0x10000000, RZ, 0xc0, !PT ;  /* 0x100000000fff7812 */ /* 0x000fe2000780c0ff */
[----:B------:R-:W-:-:S12]  /*3a840*/  IMAD.WIDE R136, R20, 0x4, R8 ;  /* 0x0000000414887825 */ /* 0x000fd800078e0208 */
[----:B--2---:R1:W-:Y:S04]  /*3a850*/  @P0 STG.E desc[UR34][R136.64], R19 ;  /* 0x0000001388000986 */ /* 0x0043e8000c101922 */
        /* <DEDUP_REMOVED lines=14> */
[----:B------:R-:W-:-:S02]  /*3a940*/  LOP3.LUT P4, RZ, R15, 0x20000000, RZ, 0xc0, !PT ;  /* 0x200000000fff7812 */ /* 0x000fc4000788c0ff */
[C---:B------:R-:W-:Y:S02]  /*3a950*/  LOP3.LUT P5, RZ, R15.reuse, 0x40000000, RZ, 0xc0, !PT ;  /* 0x400000000fff7812 */ /* 0x040fe400078ac0ff */
[----:B------:R-:W-:Y:S02]  /*3a960*/  LOP3.LUT P6, RZ, R15, 0x80000000, RZ, 0xc0, !PT ;  /* 0x800000000fff7812 */ /* 0x000fe400078cc0ff */
        /* <DEDUP_REMOVED lines=11> */
[----:B------:R-:W-:Y:S01]  /*3aa20*/  @P1 LOP3.LUT R11, R11, 0x4, RZ, 0xfc, !PT ;  /* 0x000000040b0b1812 */ /* 0x000fe200078efcff */
[----:B---3--:R-:W-:-:S05]  /*3aa30*/  IMAD.WIDE R14, R146, 0x4, R2 ;  /* 0x00000004920e7825 */ /* 0x008fca00078e0202 */
[----:B------:R1:W-:Y:S02]  /*3aa40*/  @P4 STG.E desc[UR34][R14.64], R150 ;  /* 0x000000960e004986 */ /* 0x0003e4000c101922 */
[C---:B-1----:R-:W-:Y:S02]  /*3aa50*/  IMAD.WIDE R14, R146.reuse, 0x4, R4 ;  /* 0x00000004920e7825 */ /* 0x042fe400078e0204 */
[----:B------:R-:W3:Y:S04]  /*3aa60*/  LDL.LU R150, [R1+0x8ac] ;  /* 0x0008ac0001967983 */ /* 0x000ee80000300800 */
[----:B----4-:R1:W-:Y:S02]  /*3aa70*/  @P5 STG.E desc[UR34][R14.64], R148 ;  /* 0x000000940e005986 */ /* 0x0103e4000c101922 */
[----:B-1----:R-:W-:-:S02]  /*3aa80*/  IMAD.WIDE R14, R146, 0x4, R6 ;  /* 0x00000004920e7825 */ /* 0x002fc400078e0206 */
[----:B------:R-:W4:Y:S04]  /*3aa90*/  LDL.LU R148, [R1+0x6ac] ;  /* 0x0006ac0001947983 */ /* 0x000f280000300800 */
[----:B------:R1:W-:Y:S02]  /*3aaa0*/  @P6 STG.E desc[UR34][R14.64], R147 ;  /* 0x000000930e006986 */ /* 0x0003e4000c101922 */
[----:B-1----:R-:W-:Y:S02]  /*3aab0*/  IMAD.WIDE R14, R146, 0x4, R8 ;  /* 0x00000004920e7825 */ /* 0x002fe400078e0208 */
[----:B------:R-:W4:Y:S04]  /*3aac0*/  LDL.LU R147, [R1+0x4ac] ;  /* 0x0004ac0001937983 */ /* 0x000f280000300800 */
[----:B------:R-:W4:Y:S04]  /*3aad0*/  LDL.LU R146, [R1+0x2ac] ;  /* 0x0002ac0001927983 */ /* 0x000f280000300800 */
[----:B------:R-:W4:Y:S01]  /*3aae0*/  LDL.LU R151, [R1+0x1144] ;  /* 0x0011440001977983 */ /* 0x000f220000300800 */
[----:B------:R-:W-:-:S02]  /*3aaf0*/  LOP3.LUT P1, RZ, R16, 0x20, RZ, 0xc0, !PT ;  /* 0x0000002010ff7812 */ /* 0x000fc4000782c0ff */
        /* <DEDUP_REMOVED lines=14> */
[----:B-1----:R-:W-:Y:S01]  /*3abe0*/  IMAD.WIDE R14, R10, 0x4, R2 ;  /* 0x000000040a0e7825 */ /* 0x002fe200078e0202 */
[----:B------:R-:W-:Y:S01]  /*3abf0*/  LOP3.LUT P2, RZ, R16, 0x400, RZ, 0xc0, !PT ;  /* 0x0000040010ff7812 */ /* 0x000fe2000784c0ff */
[----:B------:R-:W2:Y:S08]  /*3ac00*/  LDL.LU R19, [R1+0x1404] ;  /* 0x0014040001137983 */ /* 0x000eb00000300800 */
[----:B------:R1:W-:Y:S01]  /*3ac10*/  @P1 STG.E desc[UR34][R14.64], R20 ;  /* 0x000000140e001986 */ /* 0x0003e2000c101922 */
[C---:B------:R-:W-:Y:S01]  /*3ac20*/  LOP3.LUT P1, RZ, R11.reuse, 0x40, RZ, 0xc0, !PT ;  /* 0x000000400bff7812 */ /* 0x040fe2000782c0ff */
        /* <DEDUP_REMOVED lines=18> */
[----:B------:R-:W-:Y:S01]  /*3ad50*/  @P1 STG.E desc[UR34][R14.64], R252 ;  /* 0x000000fc0e001986 */ /* 0x000fe2000c101922 */
[----:B------:R-:W-:Y:S01]  /*3ad60*/  LOP3.LUT P1, RZ, R11, 0x1, RZ, 0xc0, !PT ;  /* 0x000000010bff7812 */ /* 0x000fe2000782c0ff */
[----:B------:R-:W-:-:S12]  /*3ad70*/  IMAD.WIDE R10, R159, 0x4, R8 ;  /* 0x000000049f0a7825 */ /* 0x000fd800078e0208 */
[----:B------:R1:W-:Y:S01]  /*3ad80*/  @P1 STG.E desc[UR34][R10.64], R144 ;  /* 0x000000900a001986 */ /* 0x0003e2000c101922 */
[----:B------:R-:W-:Y:S01]  /*3ad90*/  LOP3.LUT P1, RZ, R12, 0x80000000, RZ, 0xc0, !PT ;  /* 0x800000000cff7812 */ /* 0x000fe2000782c0ff */
[----:B-1----:R-:W-:-:S12]  /*3ada0*/  IMAD.WIDE R10, R149, 0x4, R2 ;  /* 0x00000004950a7825 */ /* 0x002fd800078e0202 */
[----:B------:R1:W-:Y:S02]  /*3adb0*/  @P1 STG.E desc[UR34][R10.64], R145 ;  /* 0x000000910a001986 */ /* 0x0003e4000c101922 */
[----:B-1----:R-:W-:-:S05]  /*3adc0*/  IMAD.WIDE R10, R149, 0x4, R4 ;  /* 0x00000004950a7825 */ /* 0x002fca00078e0204 */
[----:B------:R1:W-:Y:S02]  /*3add0*/  @P2 STG.E desc[UR34][R10.64], R139 ;  /* 0x0000008b0a002986 */ /* 0x0003e4000c101922 */
[----:B-1----:R-:W-:-:S05]  /*3ade0*/  IMAD.WIDE R10, R149, 0x4, R6 ;  /* 0x00000004950a7825 */ /* 0x002fca00078e0206 */
[----:B------:R1:W-:Y:S02]  /*3adf0*/  @P3 STG.E desc[UR34][R10.64], R153 ;  /* 0x000000990a003986 */ /* 0x0003e4000c101922 */
[----:B-1----:R-:W-:Y:S02]  /*3ae00*/  IMAD.WIDE R10, R149, 0x4, R8 ;  /* 0x00000004950a7825 */ /* 0x002fe400078e0208 */
[----:B------:R-:W2:Y:S01]  /*3ae10*/  LDL.LU R149, [R1+0xac] ;  /* 0x0000ac0001957983 */ /* 0x000ea20000300800 */
[C---:B------:R-:W-:Y:S02]  /*3ae20*/  LOP3.LUT P4, RZ, R16.reuse, 0x1000, RZ, 0xc0, !PT ;  /* 0x0000100010ff7812 */ /* 0x040fe4000788c0ff */
[C---:B------:R-:W-:Y:S02]  /*3ae30*/  LOP3.LUT P5, RZ, R16.reuse, 0x2000, RZ, 0xc0, !PT ;  /* 0x0000200010ff7812 */ /* 0x040fe400078ac0ff */
[C---:B------:R-:W-:Y:S02]  /*3ae40*/  LOP3.LUT P6, RZ, R16.reuse, 0x4000, RZ, 0xc0, !PT ;  /* 0x0000400010ff7812 */ /* 0x040fe400078cc0ff */
[----:B------:R-:W-:-:S07]  /*3ae50*/  LOP3.LUT P0, RZ, R16, 0x8000, RZ, 0xc0, !PT ;  /* 0x0000800010ff7812 */ /* 0x000fce000780c0ff */
[----:B---3--:R1:W-:Y:S04]  /*3ae60*/  @P4 STG.E desc[UR34][R10.64], R150 ;  /* 0x000000960a004986 */ /* 0x0083e8000c101922 */
[----:B-1----:R-:W3:Y:S01]  /*3ae70*/  LDL.LU R150, [R1+0xf10] ;  /* 0x000f100001967983 */ /* 0x002ee20000300800 */
[----:B----4-:R-:W-:-:S05]  /*3ae80*/  IMAD.WIDE R10, R151, 0x4, R2 ;  /* 0x00000004970a7825 */ /* 0x010fca00078e0202 */
[----:B------:R1:W-:Y:S02]  /*3ae90*/  @P5 STG.E desc[UR34][R10.64], R148 ;  /* 0x000000940a005986 */ /* 0x0003e4000c101922 */
[C---:B-1----:R-:W-:Y:S02]  /*3aea0*/  IMAD.WIDE R10, R151.reuse, 0x4, R4 ;  /* 0x00000004970a7825 */ /* 0x042fe400078e0204 */
[----:B------:R-:W4:Y:S04]  /*3aeb0*/  LDL.LU R148, [R1+0xca0] ;  /* 0x000ca00001947983 */ /* 0x000f280000300800 */
[----:B------:R1:W-:Y:S02]  /*3aec0*/  @P6 STG.E desc[UR34][R10.64], R147 ;  /* 0x000000930a006986 */ /* 0x0003e4000c101922 */
[----:B-1----:R-:W-:-:S02]  /*3aed0*/  IMAD.WIDE R10, R151, 0x4, R6 ;  /* 0x00000004970a7825 */ /* 0x002fc400078e0206 */
[----:B------:R-:W4:Y:S04]  /*3aee0*/  LDL.LU R147, [R1+0xaa0] ;  /* 0x000aa00001937983 */ /* 0x000f280000300800 */
[----:B------:R1:W-:Y:S04]  /*3aef0*/  @P0 STG.E desc[UR34][R10.64], R146 ;  /* 0x000000920a000986 */ /* 0x0003e8000c101922 */
[----:B-1----:R-:W3:Y:S04]  /*3af00*/  LDL.LU R146, [R1+0x1148] ;  /* 0x0011480001927983 */ /* 0x002ee80000300800 */
[----:B------:R-:W4:Y:S04]  /*3af10*/  LDL.LU R22, [R1+0x114c] ;  /* 0x00114c0001167983 */ /* 0x000f280000300800 */
[----:B------:R-:W4:Y:S04]  /*3af20*/  LDL.LU R14, [R1+0x8b0] ;  /* 0x0008b000010e7983 */ /* 0x000f280000300800 */
[----:B------:R-:W4:Y:S01]  /*3af30*/  LDL.LU R15, [R1+0x6b0] ;  /* 0x0006b000010f7983 */ /* 0x000f220000300800 */
[----:B------:R-:W-:-:S03]  /*3af40*/  LOP3.LUT P4, RZ, R16, 0x10000, RZ, 0xc0, !PT ;  /* 0x0001000010ff7812 */ /* 0x000fc6000788c0ff */
[----:B------:R-:W4:Y:S01]  /*3af50*/  LDL.LU R136, [R1+0x4b0] ;  /* 0x0004b00001887983 */ /* 0x000f220000300800 */
[----:B------:R-:W-:-:S03]  /*3af60*/  IMAD.WIDE R10, R151, 0x4, R8 ;  /* 0x00000004970a7825 */ /* 0x000fc600078e0208 */
[----:B------:R-:W4:Y:S01]  /*3af70*/  LDL.LU R144, [R1+0x1150] ;  /* 0x0011500001907983 */ /* 0x000f220000300800 */
[C---:B------:R-:W-:Y:S02]  /*3af80*/  LOP3.LUT P5, RZ, R16.reuse, 0x20000, RZ, 0xc0, !PT ;  /* 0x0002000010ff7812 */ /* 0x040fe400078ac0ff */
[C---:B------:R-:W-:Y:S02]  /*3af90*/  LOP3.LUT P6, RZ, R16.reuse, 0x40000, RZ, 0xc0, !PT ;  /* 0x0004000010ff7812 */ /* 0x040fe400078cc0ff */
[C---:B------:R-:W-:Y:S02]  /*3afa0*/  LOP3.LUT P0, RZ, R16.reuse, 0x80000, RZ, 0xc0, !PT ;  /* 0x0008000010ff7812 */ /* 0x040fe4000780c0ff */
[----:B------:R-:W-:Y:S02]  /*3afb0*/  LOP3.LUT P1, RZ, R16, 0x10000000, RZ, 0xc0, !PT ;  /* 0x1000000010ff7812 */ /* 0x000fe4000782c0ff */
[----:B------:R-:W-:-:S11]  /*3afc0*/  LOP3.LUT R12, R12, 0xff7fffff, RZ, 0xc0, !PT ;  /* 0xff7fffff0c0c7812 */ /* 0x000fd600078ec0ff */
[----:B------:R-:W-:Y:S02]  /*3afd0*/  @P1 LOP3.LUT R12, R12, 0x800000, RZ, 0xfc, !PT ;  /* 0x008000000c0c1812 */ /* 0x000fe400078efcff */
[----:B------:R-:W-:Y:S02]  /*3afe0*/  LOP3.LUT P1, RZ, R16, 0x8000000, RZ, 0xc0, !PT ;  /* 0x0800000010ff7812 */ /* 0x000fe4000782c0ff */
[----:B------:R-:W-:Y:S01]  /*3aff0*/  LOP3.LUT R12, R12, 0xfeffffff, RZ, 0xc0, !PT ;  /* 0xfeffffff0c0c7812 */ /* 0x000fe200078ec0ff */
        /* <DEDUP_REMOVED lines=11> */
[----:B---3--:R-:W-:-:S05]  /*3b0b0*/  IMAD.WIDE R10, R146, 0x4, R2 ;  /* 0x00000004920a7825 */ /* 0x008fca00078e0202 */
[----:B------:R1:W-:Y:S02]  /*3b0c0*/  @P5 STG.E desc[UR34][R10.64], R150 ;  /* 0x000000960a005986 */ /* 0x0003e4000c101922 */
[----:B-1----:R-:W-:-:S05]  /*3b0d0*/  IMAD.WIDE R10, R146, 0x4, R4 ;  /* 0x00000004920a7825 */ /* 0x002fca00078e0204 */
[----:B----4-:R1:W-:Y:S02]  /*3b0e0*/  @P6 STG.E desc[UR34][R10.64], R148 ;  /* 0x000000940a006986 */ /* 0x0103e4000c101922 */
[C---:B-1----:R-:W-:Y:S02]  /*3b0f0*/  IMAD.WIDE R10, R146.reuse, 0x4, R6 ;  /* 0x00000004920a7825 */ /* 0x042fe400078e0206 */
[----:B------:R-:W3:Y:S04]  /*3b100*/  LDL.LU R148, [R1+0xb4] ;  /* 0x0000b40001947983 */ /* 0x000ee80000300800 */
[----:B------:R1:W-:Y:S02]  /*3b110*/  @P0 STG.E desc[UR34][R10.64], R147 ;  /* 0x000000930a000986 */ /* 0x0003e4000c101922 */
[----:B-1----:R-:W-:-:S02]  /*3b120*/  IMAD.WIDE R10, R146, 0x4, R8 ;  /* 0x00000004920a7825 */ /* 0x002fc400078e0208 */
[----:B------:R-:W4:Y:S04]  /*3b130*/  LDL.LU R147, [R1+0xf18] ;  /* 0x000f180001937983 */ /* 0x000f280000300800 */
[----:B------:R-:W4:Y:S04]  /*3b140*/  LDL.LU R146, [R1+0xca8] ;  /* 0x000ca80001927983 */ /* 0x000f280000300800 */
[----:B------:R-:W4:Y:S01]  /*3b150*/  LDL.LU R150, [R1+0x1158] ;  /* 0x0011580001967983 */ /* 0x000f220000300800 */
        /* <DEDUP_REMOVED lines=59> */
[----:B---3--:R4:W-:Y:S02]  /*3b510*/  @P5 STG.E desc[UR34][R10.64], R148 ;  /* 0x000000940a005986 */ /* 0x0089e4000c101922 */
[----:B----4-:R-:W-:-:S05]  /*3b520*/  IMAD.WIDE R10, R150, 0x4, R2 ;  /* 0x00000004960a7825 */ /* 0x010fca00078e0202 */
[----:B------:R1:W-:Y:S02]  /*3b530*/  @P6 STG.E desc[UR34][R10.64], R147 ;  /* 0x000000930a006986 */ /* 0x0003e4000c101922 */
[----:B-1----:R-:W-:-:S05]  /*3b540*/  IMAD.WIDE R10, R150, 0x4, R4 ;  /* 0x00000004960a7825 */ /* 0x002fca00078e0204 */
[----:B------:R1:W-:Y:S04]  /*3b550*/  @P0 STG.E desc[UR34][R10.64], R146 ;  /* 0x000000920a000986 */ /* 0x0003e8000c101922 */
[----:B-1----:R-:W3:Y:S04]  /*3b560*/  LDL.LU R146, [R1+0xaa8] ;  /* 0x000aa80001927983 */ /* 0x002ee80000300800 */
[----:B------:R-:W4:Y:S04]  /*3b570*/  LDL.LU R138, [R1+0x8b8] ;  /* 0x0008b800018a7983 */ /* 0x000f280000300800 */
[----:B------:R-:W2:Y:S04]  /*3b580*/  LDL.LU R153, [R1+0x6b8] ;  /* 0x0006b80001997983 */ /* 0x000ea80000300800 */
[----:B------:R-:W2:Y:S04]  /*3b590*/  LDL.LU R151, [R1+0x4b8] ;  /* 0x0004b80001977983 */ /* 0x000ea80000300800 */
[----:B------:R-:W2:Y:S04]  /*3b5a0*/  LDL.LU R149, [R1+0x2b8] ;  /* 0x0002b80001957983 */ /* 0x000ea80000300800 */
[----:B------:R-:W2:Y:S01]  /*3b5b0*/  LDL.LU R148, [R1+0x115c] ;  /* 0x00115c0001947983 */ /* 0x000ea20000300800 */
[----:B------:R-:W-:-:S03]  /*3b5c0*/  LOP3.LUT P4, RZ, R17, 0x8, RZ, 0xc0, !PT ;  /* 0x0000000811ff7812 */ /* 0x000fc6000788c0ff */
[----:B------:R-:W2:Y:S01]  /*3b5d0*/  LDL.LU R147, [R1+0xb8] ;  /* 0x0000b80001937983 */ /* 0x000ea20000300800 */
[----:B------:R-:W-:Y:S01]  /*3b5e0*/  IMAD.WIDE R10, R150, 0x4, R6 ;  /* 0x00000004960a7825 */ /* 0x000fe200078e0206 */
        /* <DEDUP_REMOVED lines=15> */
[----:B------:R-:W3:Y:S01]  /*3b6e0*/  LDL.LU R137, [R1+0xcac] ;  /* 0x000cac0001897983 */ /* 0x000ee20000300800 */
[----:B------:R-:W-:-:S02]  /*3b6f0*/  LOP3.LUT R12, R12, 0xfff7ffff, RZ, 0xc0, !PT ;  /* 0xfff7ffff0c0c7812 */ /* 0x000fc400078ec0ff */
[C---:B------:R-:W-:Y:S01]  /*3b700*/  LOP3.LUT P5, RZ, R17.reuse, 0x10, RZ, 0xc0, !PT ;  /* 0x0000001011ff7812 */ /* 0x040fe200078ac0ff */
[----:B------:R-:W3:Y:S01]  /*3b710*/  LDL.LU R22, [R1+0xaac] ;  /* 0x000aac0001167983 */ /* 0x000ee20000300800 */
[----:B------:R-:W-:Y:S02]  /*3b720*/  @P1 LOP3.LUT R12, R12, 0x80000, RZ, 0xfc, !PT ;  /* 0x000800000c0c1812 */ /* 0x000fe400078efcff */
[----:B------:R-:W-:Y:S01]  /*3b730*/  LOP3.LUT P1, RZ, R17, 0x400, RZ, 0xc0, !PT ;  /* 0x0000040011ff7812 */ /* 0x000fe2000782c0ff */
[----:B------:R-:W-:Y:S01]  /*3b740*/  IMAD.WIDE R10, R150, 0x4, R8 ;  /* 0x00000004960a7825 */ /* 0x000fe200078e0208 */
[----:B------:R-:W3:Y:S04]  /*3b750*/  LDL.LU R252, [R1+0x6bc] ;  /* 0x0006bc0001fc7983 */ /* 0x000ee80000300800 */
[----:B------:R-:W3:Y:S01]  /*3b760*/  LDL.LU R159, [R1+0x4bc] ;  /* 0x0004bc00019f7983 */ /* 0x000ee20000300800 */
[----:B------:R-:W-:-:S03]  /*3b770*/  LOP3.LUT R12, R12, 0xffefffff, RZ, 0xc0, !PT ;  /* 0xffefffff0c0c7812 */ /* 0x000fc600078ec0ff */
[----:B------:R-:W3:Y:S04]  /*3b780*/  LDL.LU R144, [R1+0x2bc] ;  /* 0x0002bc0001907983 */ /* 0x000ee80000300800 */
[----:B------:R-:W3:Y:S04]  /*3b790*/  LDL.LU R145, [R1+0x1164] ;  /* 0x0011640001917983 */ /* 0x000ee80000300800 */
[----:B------:R-:W3:Y:S04]  /*3b7a0*/  LDL.LU R139, [R1+0xbc] ;  /* 0x0000bc00018b7983 */ /* 0x000ee80000300800 */
[----:B------:R-:W3:Y:S04]  /*3b7b0*/  LDL.LU R150, [R1+0x1168] ;  /* 0x0011680001967983 */ /* 0x000ee80000300800 */
[----:B----4-:R1:W-:Y:S01]  /*3b7c0*/  @P5 STG.E desc[UR34][R10.64], R138 ;  /* 0x0000008a0a005986 */ /* 0x0103e2000c101922 */
[----:B------:R-:W-:-:S02]  /*3b7d0*/  @P1 LOP3.LUT R12, R12, 0x100000, RZ, 0xfc, !PT ;  /* 0x001000000c0c1812 */ /* 0x000fc400078efcff */
[----:B------:R-:W-:Y:S01]  /*3b7e0*/  LOP3.LUT P1, RZ, R17, 0x200, RZ, 0xc0, !PT ;  /* 0x0000020011ff7812 */ /* 0x000fe2000782c0ff */
[----:B-1----:R-:W4:Y:S01]  /*3b7f0*/  LDL.LU R138, [R1+0x8bc] ;  /* 0x0008bc00018a7983 */ /* 0x002f220000300800 */
[----:B------:R-:W-:-:S11]  /*3b800*/  LOP3.LUT R12, R12, 0xffdfffff, RZ, 0xc0, !PT ;  /* 0xffdfffff0c0c7812 */ /* 0x000fd600078ec0ff */
[----:B------:R-:W-:Y:S02]  /*3b810*/  @P1 LOP3.LUT R12, R12, 0x200000, RZ, 0xfc, !PT ;  /* 0x002000000c0c1812 */ /* 0x000fe400078efcff */
[C---:B------:R-:W-:Y:S02]  /*3b820*/  LOP3.LUT P1, RZ, R17.reuse, 0x100, RZ, 0xc0, !PT ;  /* 0x0000010011ff7812 */ /* 0x040fe4000782c0ff */
[C---:B------:R-:W-:Y:S02]  /*3b830*/  LOP3.LUT P6, RZ, R17.reuse, 0x20, RZ, 0xc0, !PT ;  /* 0x0000002011ff7812 */ /* 0x040fe400078cc0ff */
[----:B------:R-:W-:Y:S01]  /*3b840*/  LOP3.LUT P0, RZ, R17, 0x40, RZ, 0xc0, !PT ;  /* 0x0000004011ff7812 */ /* 0x000fe2000780c0ff */
[----:B--2---:R-:W-:Y:S01]  /*3b850*/  IMAD.WIDE R10, R148, 0x4, R2 ;  /* 0x00000004940a7825 */ /* 0x004fe200078e0202 */
[----:B------:R-:W-:-:S07]  /*3b860*/  LOP3.LUT R12, R12, 0xffbfffff, RZ, 0xc0, !PT ;  /* 0xffbfffff0c0c7812 */ /* 0x000fce00078ec0ff */
[----:B------:R-:W-:Y:S02]  /*3b870*/  @P1 LOP3.LUT R12, R12, 0x400000, RZ, 0xfc, !PT ;  /* 0x004000000c0c1812 */ /* 0x000fe400078efcff */
[----:B------:R-:W-:Y:S01]  /*3b880*/  LOP3.LUT P1, RZ, R17, 0x80, RZ, 0xc0, !PT ;  /* 0x0000008011ff7812 */ /* 0x000fe2000782c0ff */
[----:B------:R1:W-:Y:S02]  /*3b890*/  @P6 STG.E desc[UR34][R10.64], R153 ;  /* 0x000000990a006986 */ /* 0x0003e4000c101922 */
[C---:B-1----:R-:W-:Y:S02]  /*3b8a0*/  IMAD.WIDE R10, R148.reuse, 0x4, R4 ;  /* 0x00000004940a7825 */ /* 0x042fe400078e0204 */
[----:B------:R-:W2:Y:S04]  /*3b8b0*/  LDL.LU R153, [R1+0xf20] ;  /* 0x000f200001997983 */ /* 0x000ea80000300800 */
[----:B------:R1:W-:Y:S02]  /*3b8c0*/  @P0 STG.E desc[UR34][R10.64], R151 ;  /* 0x000000970a000986 */ /* 0x0003e4000c101922 */
[----:B-1----:R-:W-:-:S02]  /*3b8d0*/  IMAD.WIDE R10, R148, 0x4, R6 ;  /* 0x00000004940a7825 */ /* 0x002fc400078e0206 */
[----:B------:R-:W2:Y:S04]  /*3b8e0*/  LDL.LU R151, [R1+0xcb0] ;  /* 0x000cb00001977983 */ /* 0x000ea80000300800 */
[----:B------:R1:W-:Y:S01]  /*3b8f0*/  @P1 STG.E desc[UR34][R10.64], R149 ;  /* 0x000000950a001986 */ /* 0x0003e2000c101922 */
[----:B------:R-:W-:Y:S01]  /*3b900*/  LOP3.LUT P1, RZ, R12, 0x400000, RZ, 0xc0, !PT ;  /* 0x004000000cff7812 */ /* 0x000fe2000782c0ff */
[----:B-1----:R-:W-:Y:S02]  /*3b910*/  IMAD.WIDE R10, R148, 0x4, R8 ;  /* 0x00000004940a7825 */ /* 0x002fe400078e0208 */
[----:B------:R-:W2:Y:S10]  /*3b920*/  LDL.LU R149, [R1+0xab0] ;  /* 0x000ab00001957983 */ /* 0x000eb40000300800 */
[----:B------:R1:W-:Y:S01]  /*3b930*/  @P1 STG.E desc[UR34][R10.64], R147 ;  /* 0x000000930a001986 */ /* 0x0003e2000c101922 */
[----:B------:R-:W-:-:S03]  /*3b940*/  LOP3.LUT P1, RZ, R12, 0x200000, RZ, 0xc0, !PT ;  /* 0x002000000cff7812 */ /* 0x000fc6000782c0ff */
[----:B------:R-:W2:Y:S01]  /*3b950*/  LDL.LU R148, [R1+0x8c0] ;  /* 0x0008c00001947983 */ /* 0x000ea20000300800 */
[----:B-1----:R-:W-:-:S09]  /*3b960*/  IMAD.WIDE R10, R158, 0x4, R2 ;  /* 0x000000049e0a7825 */ /* 0x002fd200078e0202 */
[----:B---3--:R1:W-:Y:S04]  /*3b970*/  @P1 STG.E desc[UR34][R10.64], R146 ;  /* 0x000000920a001986 */ /* 0x0083e8000c101922 */
[----:B-1----:R-:W3:Y:S04]  /*3b980*/  LDL.LU R146, [R1+0x6c0] ;  /* 0x0006c00001927983 */ /* 0x002ee80000300800 */
[----:B------:R-:W3:Y:S01]  /*3b990*/  LDL.LU R147, [R1+0x1170] ;  /* 0x0011700001937983 */ /* 0x000ee20000300800 */
        /* <DEDUP_REMOVED lines=8> */
[----:B----4-:R1:W-:Y:S01]  /*3ba20*/  @P1 STG.E desc[UR34][R10.64], R138 ;  /* 0x0000008a0a001986 */ /* 0x0103e2000c101922 */
[----:B------:R-:W-:Y:S01]  /*3ba30*/  LOP3.LUT P1, RZ, R12, 0x20000, RZ, 0xc0, !PT ;  /* 0x000200000cff7812 */ /* 0x000fe2000782c0ff */
[----:B-1----:R-:W-:-:S12]  /*3ba40*/  IMAD.WIDE R10, R145, 0x4, R2 ;  /* 0x00000004910a7825 */ /* 0x002fd800078e0202 */
[----:B------:R1:W-:Y:S01]  /*3ba50*/  @P1 STG.E desc[UR34][R10.64], R252 ;  /* 0x000000fc0a001986 */ /* 0x0003e2000c101922 */
[C---:B------:R-:W-:Y:S01]  /*3ba60*/  LOP3.LUT P1, RZ, R12.reuse, 0x10000, RZ, 0xc0, !PT ;  /* 0x000100000cff7812 */ /* 0x040fe2000782c0ff */
        /* <DEDUP_REMOVED lines=13> */
[----:B--2---:R1:W-:Y:S01]  /*3bb40*/  @P3 STG.E desc[UR34][R10.64], R153 ;  /* 0x000000990a003986 */ /* 0x0043e2000c101922 */
[----:B------:R-:W-:Y:S01]  /*3bb50*/  LOP3.LUT P6, RZ, R17, 0x100000, RZ, 0xc0, !PT ;  /* 0x0010000011ff7812 */ /* 0x000fe200078cc0ff */
[----:B-1----:R-:W-:-:S05]  /*3bb60*/  IMAD.WIDE R10, R150, 0x4, R4 ;  /* 0x00000004960a7825 */ /* 0x002fca00078e0204 */
[----:B------:R1:W-:Y:S01]  /*3bb70*/  @P4 STG.E desc[UR34][R10.64], R151 ;  /* 0x000000970a004986 */ /* 0x0003e2000c101922 */
[----:B------:R-:W-:Y:S01]  /*3bb80*/  LOP3.LUT P0, RZ, R17, 0x200000, RZ, 0xc0, !PT ;  /* 0x0020000011ff7812 */ /* 0x000fe2000780c0ff */
[----:B-1----:R-:W-:-:S05]  /*3bb90*/  IMAD.WIDE R10, R150, 0x4, R6 ;  /* 0x00000004960a7825 */ /* 0x002fca00078e0206 */
[----:B------:R1:W-:Y:S02]  /*3bba0*/  @P5 STG.E desc[UR34][R10.64], R149 ;  /* 0x000000950a005986 */ /* 0x0003e4000c101922 */
[----:B-1----:R-:W-:Y:S02]  /*3bbb0*/  IMAD.WIDE R10, R150, 0x4, R8 ;  /* 0x00000004960a7825 */ /* 0x002fe400078e0208 */
[----:B------:R-:W2:Y:S04]  /*3bbc0*/  LDL.LU R150, [R1+0x4c0] ;  /* 0x0004c00001967983 */ /* 0x000ea80000300800 */
[----:B------:R1:W-:Y:S04]  /*3bbd0*/  @P6 STG.E desc[UR34][R10.64], R148 ;  /* 0x000000940a006986 */ /* 0x0003e8000c101922 */
[----:B-1----:R-:W4:Y:S04]  /*3bbe0*/  LDL.LU R148, [R1+0x2c0] ;  /* 0x0002c00001947983 */ /* 0x002f280000300800 */
[----:B------:R-:W4:Y:S04]  /*3bbf0*/  LDL.LU R16, [R1+0xc0] ;  /* 0x0000c00001107983 */ /* 0x000f280000300800 */
[----:B------:R-:W4:Y:S04]  /*3bc00*/  LDL.LU R14, [R1+0xf24] ;  /* 0x000f2400010e7983 */ /* 0x000f280000300800 */
[----:B------:R-:W4:Y:S01]  /*3bc10*/  LDL.LU R15, [R1+0xcb4] ;  /* 0x000cb400010f7983 */ /* 0x000f220000300800 */
[----:B---3--:R-:W-:-:S05]  /*3bc20*/  IMAD.WIDE R10, R147, 0x4, R2 ;  /* 0x00000004930a7825 */ /* 0x008fca00078e0202 */
[----:B------:R1:W-:Y:S04]  /*3bc30*/  @P0 STG.E desc[UR34][R10.64], R146 ;  /* 0x000000920a000986 */ /* 0x0003e8000c101922 */
[----:B-1----:R-:W3:Y:S04]  /*3bc40*/  LDL.LU R146, [R1+0x1174] ;  /* 0x0011740001927983 */ /* 0x002ee80000300800 */
[----:B------:R-:W3:Y:S01]  /*3bc50*/  LDL.LU R136, [R1+0xab4] ;  /* 0x000ab40001887983 */ /* 0x000ee20000300800 */
[----:B------:R-:W-:Y:S02]  /*3bc60*/  LOP3.LUT P1, RZ, R18, 0x4, RZ, 0xc0, !PT ;  /* 0x0000000412ff7812 */ /* 0x000fe4000782c0ff */
        /* <DEDUP_REMOVED lines=17> */
[----:B------:R-:W-:Y:S01]  /*3bd80*/  LOP3.LUT P5, RZ, R17, 0x800000, RZ, 0xc0, !PT ;  /* 0x0080000011ff7812 */ /* 0x000fe200078ac0ff */
[----:B------:R-:W-:Y:S01]  /*3bd90*/  IMAD.WIDE R10, R147, 0x4, R4 ;  /* 0x00000004930a7825 */ /* 0x000fe200078e0204 */
[C---:B------:R-:W-:Y:S01]  /*3bda0*/  LOP3.LUT P6, RZ, R17.reuse, 0x1000000, RZ, 0xc0, !PT ;  /* 0x0100000011ff7812 */ /* 0x040fe200078cc0ff */
        /* <DEDUP_REMOVED lines=26> */
[----:B------:R3:W-:Y:S04]  /*3bf50*/  @P6 STG.E desc[UR34][R10.64], R16 ;  /* 0x000000100a006986 */ /* 0x0007e8000c101922 */
[----:B------:R-:W2:Y:S01]  /*3bf60*/  LDL.LU R147, [R1+0x1180] ;  /* 0x0011800001937983 */ /* 0x000ea20000300800 */
[----:B---3--:R-:W-:-:S05]  /*3bf70*/  IMAD.WIDE R10, R146, 0x4, R2 ;  /* 0x00000004920a7825 */ /* 0x008fca00078e0202 */
[----:B------:R1:W-:Y:S02]  /*3bf80*/  @P0 STG.E desc[UR34][R10.64], R14 ;  /* 0x0000000e0a000986 */ /* 0x0003e4000c101922 */
[----:B-1----:R-:W-:-:S05]  /*3bf90*/  IMAD.WIDE R10, R146, 0x4, R4 ;  /* 0x00000004920a7825 */ /* 0x002fca00078e0204 */
[----:B------:R1:W-:Y:S01]  /*3bfa0*/  @P1 STG.E desc[UR34][R10.64], R15 ;  /* 0x0000000f0a001986 */ /* 0x0003e2000c101922 */
[----:B------:R-:W-:Y:S01]  /*3bfb0*/  LOP3.LUT P1, RZ, R12, 0x4000, RZ, 0xc0, !PT ;  /* 0x000040000cff7812 */ /* 0x000fe2000782c0ff */
[----:B-1----:R-:W-:-:S12]  /*3bfc0*/  IMAD.WIDE R10, R146, 0x4, R6 ;  /* 0x00000004920a7825 */ /* 0x002fd800078e0206 */
[----:B------:R1:W-:Y:S02]  /*3bfd0*/  @P1 STG.E desc[UR34][R10.64], R136 ;  /* 0x000000880a001986 */ /* 0x0003e4000c101922 */
[----:B-1----:R-:W-:Y:S02]  /*3bfe0*/  IMAD.WIDE R10, R146, 0x4, R8 ;  /* 0x00000004920a7825 */ /* 0x002fe400078e0208 */
[----:B------:R-:W3:Y:S01]  /*3bff0*/  LDL.LU R146, [R1+0xc8] ;  /* 0x0000c80001927983 */ /* 0x000ee20000300800 */
        /* <DEDUP_REMOVED lines=30> */
[----:B------:R1:W-:Y:S01]  /*3c1e0*/  @P4 STG.E desc[UR34][R10.64], R149 ;  /* 0x000000950a004986 */ /* 0x0003e2000c101922 */
[----:B------:R-:W-:Y:S01]  /*3c1f0*/  LOP3.LUT P0, RZ, R18, 0x100, RZ, 0xc0, !PT ;  /* 0x0000010012ff7812 */ /* 0x000fe2000780c0ff */
[----:B-1----:R-:W-:-:S05]  /*3c200*/  IMAD.WIDE R10, R147, 0x4, R4 ;  /* 0x00000004930a7825 */ /* 0x002fca00078e0204 */
[----:B------:R1:W-:Y:S02]  /*3c210*/  @P5 STG.E desc[UR34][R10.64], R150 ;  /* 0x000000960a005986 */ /* 0x0003e4000c101922 */
[----:B-1----:R-:W-:-:S05]  /*3c220*/  IMAD.WIDE R10, R147, 0x4, R6 ;  /* 0x00000004930a7825 */ /* 0x002fca00078e0206 */
[----:B----4-:R1:W-:Y:S02]  /*3c230*/  @P6 STG.E desc[UR34][R10.64], R148 ;  /* 0x000000940a006986 */ /* 0x0103e4000c101922 */
[----:B-1----:R-:W-:-:S05]  /*3c240*/  IMAD.WIDE R10, R147, 0x4, R8 ;  /* 0x00000004930a7825 */ /* 0x002fca00078e0208 */
[----:B---3--:R1:W-:Y:S04]  /*3c250*/  @P0 STG.E desc[UR34][R10.64], R146 ;  /* 0x000000920a000986 */ /* 0x0083e8000c101922 */
        /* <DEDUP_REMOVED lines=28> */
[----:B------:R-:W2:Y:S01]  /*3c420*/  LDL.LU R159, [R1+0x118c] ;  /* 0x00118c00019f7983 */ /* 0x000ea20000300800 */
[----:B------:R-:W-:-:S02]  /*3c430*/  @P1 LOP3.LUT R12, R12, 0x8, RZ, 0xfc, !PT ;  /* 0x000000080c0c1812 */ /* 0x000fc400078efcff */
[----:B------:R-:W-:Y:S01]  /*3c440*/  LOP3.LUT P1, RZ, R18, 0x10000, RZ, 0xc0, !PT ;  /* 0x0001000012ff7812 */ /* 0x000fe2000782c0ff */
[----:B------:R-:W2:Y:S01]  /*3c450*/  LDL.LU R138, [R1+0xcc0] ;  /* 0x000cc000018a7983 */ /* 0x000ea20000300800 */
[----:B------:R-:W-:-:S03]  /*3c460*/  LOP3.LUT R12, R12, 0xffffffef, RZ, 0xc0, !PT ;  /* 0xffffffef0c0c7812 */ /* 0x000fc600078ec0ff */
[----:B------:R-:W2:Y:S01]  /*3c470*/  LDL.LU R252, [R1+0xac0] ;  /* 0x000ac00001fc7983 */ /* 0x000ea20000300800 */
[C---:B------:R-:W-:Y:S02]  /*3c480*/  LOP3.LUT P5, RZ, R18.reuse, 0x400, RZ, 0xc0, !PT ;  /* 0x0000040012ff7812 */ /* 0x040fe400078ac0ff */
[----:B------:R-:W-:Y:S01]  /*3c490*/  LOP3.LUT P6, RZ, R18, 0x800, RZ, 0xc0, !PT ;  /* 0x0000080012ff7812 */ /* 0x000fe200078cc0ff */
[----:B------:R-:W-:Y:S01]  /*3c4a0*/  IMAD.WIDE R10, R149, 0x4, R4 ;  /* 0x00000004950a7825 */ /* 0x000fe200078e0204 */
[----:B------:R-:W2:Y:S03]  /*3c4b0*/  LDL.LU R144, [R1+0x8d0] ;  /* 0x0008d00001907983 */ /* 0x000ea60000300800 */
[----:B------:R-:W-:Y:S02]  /*3c4c0*/  @P1 LOP3.LUT R12, R12, 0x10, RZ, 0xfc, !PT ;  /* 0x000000100c0c1812 */ /* 0x000fe400078efcff */
[----:B------:R-:W-:-:S02]  /*3c4d0*/  LOP3.LUT P1, RZ, R18, 0x8000, RZ, 0xc0, !PT ;  /* 0x0000800012ff7812 */ /* 0x000fc4000782c0ff */
[----:B------:R-:W-:Y:S02]  /*3c4e0*/  LOP3.LUT R12, R12, 0xffffffdf, RZ, 0xc0, !PT ;  /* 0xffffffdf0c0c7812 */ /* 0x000fe400078ec0ff */
[----:B------:R-:W-:-:S09]  /*3c4f0*/  LOP3.LUT P0, RZ, R18, 0x1000, RZ, 0xc0, !PT ;  /* 0x0000100012ff7812 */ /* 0x000fd2000780c0ff */
[----:B------:R-:W-:Y:S02]  /*3c500*/  @P1 LOP3.LUT R12, R12, 0x20, RZ, 0xfc, !PT ;  /* 0x000000200c0c1812 */ /* 0x000fe400078efcff */
[----:B------:R-:W-:Y:S01]  /*3c510*/  LOP3.LUT P1, RZ, R18, 0x4000, RZ, 0xc0, !PT ;  /* 0x0000400012ff7812 */ /* 0x000fe2000782c0ff */
[----:B---3--:R1:W-:Y:S01]  /*3c520*/  @P5 STG.E desc[UR34][R10.64], R153 ;  /* 0x000000990a005986 */ /* 0x0083e2000c101922 */
[----:B------:R-:W-:Y:S01]  /*3c530*/  LOP3.LUT R12, R12, 0xffffffbf, RZ, 0xc0, !PT ;  /* 0xffffffbf0c0c7812 */ /* 0x000fe200078ec0ff */
[----:B-1----:R-:W-:-:S10]  /*3c540*/  IMAD.WIDE R10, R149, 0x4, R6 ;  /* 0x00000004950a7825 */ /* 0x002fd400078e0206 */
[----:B------:R-:W-:Y:S02]  /*3c550*/  @P1 LOP3.LUT R12, R12, 0x40, RZ, 0xfc, !PT ;  /* 0x000000400c0c1812 */ /* 0x000fe400078efcff */
[----:B------:R-:W-:Y:S01]  /*3c560*/  LOP3.LUT P1, RZ, R18, 0x2000, RZ, 0xc0, !PT ;  /* 0x0000200012ff7812 */ /* 0x000fe2000782c0ff */
[----:B----4-:R1:W-:Y:S04]  /*3c570*/  @P6 STG.E desc[UR34][R10.64], R151 ;  /* 0x000000970a006986 */ /* 0x0103e8000c101922 */
[----:B-1----:R-:W3:Y:S01]  /*3c580*/  LDL.LU R151, [R1+0x1190] ;  /* 0x0011900001977983 */ /* 0x002ee20000300800 */
[----:B------:R-:W-:-:S03]  /*3c590*/  IMAD.WIDE R10, R149, 0x4, R8 ;  /* 0x00000004950a7825 */ /* 0x000fc600078e0208 */
[----:B------:R-:W4:Y:S04]  /*3c5a0*/  LDL.LU R145, [R1+0x6d0] ;  /* 0x0006d00001917983 */ /* 0x000f280000300800 */
[----:B------:R1:W-:Y:S04]  /*3c5b0*/  @P0 STG.E desc[UR34][R10.64], R150 ;  /* 0x000000960a000986 */ /* 0x0003e8000c101922 */
[----:B------:R-:W4:Y:S04]  /*3c5c0*/  LDL.LU R139, [R1+0x4d0] ;  /* 0x0004d000018b7983 */ /* 0x000f280000300800 */
[----:B------:R-:W4:Y:S01]  /*3c5d0*/  LDL.LU R153, [R1+0x2d0] ;  /* 0x0002d00001997983 */ /* 0x000f220000300800 */
[----:B-1----:R-:W-:-:S03]  /*3c5e0*/  IMAD.WIDE R10, R137, 0x4, R2 ;  /* 0x00000004890a7825 */ /* 0x002fc600078e0202 */
[----:B------:R-:W4:Y:S04]  /*3c5f0*/  LDL.LU R149, [R1+0xd0] ;  /* 0x0000d00001957983 */ /* 0x000f280000300800 */
[----:B------:R1:W-:Y:S01]  /*3c600*/  @P1 STG.E desc[UR34][R10.64], R148 ;  /* 0x000000940a001986 */ /* 0x0003e2000c101922 */
[----:B------:R-:W-:-:S03]  /*3c610*/  LOP3.LUT P1, RZ, R12, 0x40, RZ, 0xc0, !PT ;  /* 0x000000400cff7812 */ /* 0x000fc6000782c0ff */
[----:B------:R-:W4:Y:S01]  /*3c620*/  LDL.LU R150, [R1+0x1194] ;  /* 0x0011940001967983 */ /* 0x000f220000300800 */
[----:B-1----:R-:W-:-:S03]  /*3c630*/  IMAD.WIDE R10, R137, 0x4, R4 ;  /* 0x00000004890a7825 */ /* 0x002fc600078e0204 */
[----:B------:R-:W4:Y:S06]  /*3c640*/  LDL.LU R148, [R1+0xf34] ;  /* 0x000f340001947983 */ /* 0x000f2c0000300800 */
[----:B------:R1:W-:Y:S01]  /*3c650*/  @P1 STG.E desc[UR34][R10.64], R147 ;  /* 0x000000930a001986 */ /* 0x0003e2000c101922 */
[----:B------:R-:W-:-:S03]  /*3c660*/  LOP3.LUT P1, RZ, R12, 0x20, RZ, 0xc0, !PT ;  /* 0x000000200cff7812 */ /* 0x000fc6000782c0ff */
[----:B-1----:R-:W4:Y:S01]  /*3c670*/  LDL.LU R147, [R1+0xcc4] ;  /* 0x000cc40001937983 */ /* 0x002f220000300800 */
        /* <DEDUP_REMOVED lines=21> */
[----:B---3--:R-:W-:-:S08]  /*3c7d0*/  IMAD.WIDE R10, R151, 0x4, R2 ;  /* 0x00000004970a7825 */ /* 0x008fd000078e0202 */
[----:B----4-:R1:W-:Y:S01]  /*3c7e0*/  @P1 STG.E desc[UR34][R10.64], R145 ;  /* 0x000000910a001986 */ /* 0x0103e2000c101922 */
        /* <DEDUP_REMOVED lines=38> */
[----:B------:R-:W-:-:S03]  /*3ca50*/  LOP3.LUT P0, RZ, R18, 0x80000000, RZ, 0xc0, !PT ;  /* 0x8000000012ff7812 */ /* 0x000fc6000780c0ff */
[----:B------:R-:W4:Y:S01]  /*3ca60*/  LDL.LU R153, [R1+0xccc] ;  /* 0x000ccc0001997983 */ /* 0x000f220000300800 */
[----:B------:R-:W-:Y:S02]  /*3ca70*/  LOP3.LUT P1, RZ, R19, 0x100, RZ, 0xc0, !PT ;  /* 0x0000010013ff7812 */ /* 0x000fe4000782c0ff */
[----:B------:R-:W-:Y:S01]  /*3ca80*/  LOP3.LUT R13, R13, 0xff7fffff, RZ, 0xc0, !PT ;  /* 0xff7fffff0d0d7812 */ /* 0x000fe200078ec0ff */
[----:B---3--:R2:W-:Y:S10]  /*3ca90*/  @P4 STG.E desc[UR34][R10.64], R151 ;  /* 0x000000970a004986 */ /* 0x0085f4000c101922 */
        /* <DEDUP_REMOVED lines=11> */
[----:B--2---:R-:W-:-:S05]  /*3cb50*/  IMAD.WIDE R10, R146, 0x4, R2 ;  /* 0x00000004920a7825 */ /* 0x004fca00078e0202 */
[----:B----4-:R1:W-:Y:S02]  /*3cb60*/  @P5 STG.E desc[UR34][R10.64], R149 ;  /* 0x000000950a005986 */ /* 0x0103e4000c101922 */
[C---:B-1----:R-:W-:Y:S02]  /*3cb70*/  IMAD.WIDE R10, R146.reuse, 0x4, R4 ;  /* 0x00000004920a7825 */ /* 0x042fe400078e0204 */
[----:B------:R-:W2:Y:S04]  /*3cb80*/  LDL.LU R149, [R1+0xacc] ;  /* 0x000acc0001957983 */ /* 0x000ea80000300800 */
[----:B------:R1:W-:Y:S02]  /*3cb90*/  @P6 STG.E desc[UR34][R10.64], R148 ;  /* 0x000000940a006986 */ /* 0x0003e4000c101922 */
[----:B-1----:R-:W-:-:S02]  /*3cba0*/  IMAD.WIDE R10, R146, 0x4, R6 ;  /* 0x00000004920a7825 */ /* 0x002fc400078e0206 */
[----:B------:R-:W3:Y:S04]  /*3cbb0*/  LDL.LU R148, [R1+0x8dc] ;  /* 0x0008dc0001947983 */ /* 0x000ee80000300800 */
[----:B------:R1:W-:Y:S02]  /*3cbc0*/  @P0 STG.E desc[UR34][R10.64], R147 ;  /* 0x000000930a000986 */ /* 0x0003e4000c101922 */
[----:B-1----:R-:W-:Y:S02]  /*3cbd0*/  IMAD.WIDE R10, R146, 0x4, R8 ;  /* 0x00000004920a7825 */ /* 0x002fe400078e0208 */
[----:B------:R-:W4:Y:S04]  /*3cbe0*/  LDL.LU R147, [R1+0x6dc] ;  /* 0x0006dc0001937983 */ /* 0x000f280000300800 */
[----:B------:R-:W4:Y:S04]  /*3cbf0*/  LDL.LU R146, [R1+0x4dc] ;  /* 0x0004dc0001927983 */ /* 0x000f280000300800 */
[----:B------:R-:W4:Y:S01]  /*3cc00*/  LDL.LU R151, [R1+0x11a8] ;  /* 0x0011a80001977983 */ /* 0x000f220000300800 */
[----:B------:R-:W-:-:S04]  /*3cc10*/  LOP3.LUT R13, R13, 0xf7ffffff, RZ, 0xc0, !PT ;  /* 0xf7ffffff0d0d7812 */ /* 0x000fc800078ec0ff */
        /* <DEDUP_REMOVED lines=45> */
[----:B-1----:R-:W-:Y:S02]  /*3cef0*/  IMAD.WIDE R10, R150, 0x4, R6 ;  /* 0x00000004960a7825 */ /* 0x002fe400078e0206 */
[----:B------:R-:W4:Y:S01]  /*3cf00*/  LDL.LU R153, [R1+0x2dc] ;  /* 0x0002dc0001997983 */ /* 0x000f220000300800 */
[----:B------:R-:W-:-:S03]  /*3cf10*/  LOP3.LUT P0, RZ, R19, 0x4000, RZ, 0xc0, !PT ;  /* 0x0000400013ff7812 */ /* 0x000fc6000780c0ff */
[----:B--2---:R1:W-:Y:S02]  /*3cf20*/  @P4 STG.E desc[UR34][R10.64], R149 ;  /* 0x000000950a004986 */ /* 0x0043e4000c101922 */
[----:B-1----:R-:W-:Y:S02]  /*3cf30*/  IMAD.WIDE R10, R150, 0x4, R8 ;  /* 0x00000004960a7825 */ /* 0x002fe400078e0208 */
[----:B------:R-:W2:Y:S04]  /*3cf40*/  LDL.LU R150, [R1+0xdc] ;  /* 0x0000dc0001967983 */ /* 0x000ea80000300800 */
[----:B---3--:R1:W-:Y:S04]  /*3cf50*/  @P5 STG.E desc[UR34][R10.64], R148 ;  /* 0x000000940a005986 */ /* 0x0083e8000c101922 */
[----:B------:R-:W3:Y:S04]  /*3cf60*/  LDL.LU R149, [R1+0xf40] ;  /* 0x000f400001957983 */ /* 0x000ee80000300800 */
[----:B-1----:R-:W3:Y:S01]  /*3cf70*/  LDL.LU R148, [R1+0xcd0] ;  /* 0x000cd00001947983 */ /* 0x002ee20000300800 */
[----:B----4-:R-:W-:-:S05]  /*3cf80*/  IMAD.WIDE R10, R151, 0x4, R2 ;  /* 0x00000004970a7825 */ /* 0x010fca00078e0202 */
[----:B------:R1:W-:Y:S02]  /*3cf90*/  @P6 STG.E desc[UR34][R10.64], R147 ;  /* 0x000000930a006986 */ /* 0x0003e4000c101922 */
[----:B-1----:R-:W-:Y:S02]  /*3cfa0*/  IMAD.WIDE R10, R151, 0x4, R4 ;  /* 0x00000004970a7825 */ /* 0x002fe400078e0204 */
[----:B------:R-:W4:Y:S04]  /*3cfb0*/  LDL.LU R147, [R1+0xad0] ;  /* 0x000ad00001937983 */ /* 0x000f280000300800 */
[----:B------:R1:W-:Y:S04]  /*3cfc0*/  @P0 STG.E desc[UR34][R10.64], R146 ;  /* 0x000000920a000986 */ /* 0x0003e8000c101922 */
[----:B-1----:R-:W3:Y:S04]  /*3cfd0*/  LDL.LU R146, [R1+0x11ac] ;  /* 0x0011ac0001927983 */ /* 0x002ee80000300800 */
[----:B------:R-:W4:Y:S01]  /*3cfe0*/  LDL.LU R15, [R1+0x8e0] ;  /* 0x0008e000010f7983 */ /* 0x000f220000300800 */
        /* <DEDUP_REMOVED lines=9> */
[----:B------:R-:W4:Y:S04]  /*3d080*/  LDL.LU R138, [R1+0xe0] ;  /* 0x0000e000018a7983 */ /* 0x000f280000300800 */
[----:B------:R-:W4:Y:S04]  /*3d090*/  LDL.LU R252, [R1+0xf44] ;  /* 0x000f440001fc7983 */ /* 0x000f280000300800 */
[----:B------:R-:W-:Y:S01]  /*3d0a0*/  @P1 LOP3.LUT R13, R13, 0x10000, RZ, 0xfc, !PT ;  /* 0x000100000d0d1812 */ /* 0x000fe200078efcff */
[----:B------:R-:W4:Y:S01]  /*3d0b0*/  LDL.LU R159, [R1+0xcd4] ;  /* 0x000cd400019f7983 */ /* 0x000f220000300800 */
[----:B------:R-:W-:-:S02]  /*3d0c0*/  LOP3.LUT P1, RZ, R19, 0x2000000, RZ, 0xc0, !PT ;  /* 0x0200000013ff7812 */ /* 0x000fc4000782c0ff */
[----:B------:R-:W-:Y:S01]  /*3d0d0*/  LOP3.LUT R13, R13, 0xfffdffff, RZ, 0xc0, !PT ;  /* 0xfffdffff0d0d7812 */ /* 0x000fe200078ec0ff */
[----:B------:R-:W4:Y:S04]  /*3d0e0*/  LDL.LU R144, [R1+0xad4] ;  /* 0x000ad40001907983 */ /* 0x000f280000300800 */
[----:B------:R-:W4:Y:S01]  /*3d0f0*/  LDL.LU R145, [R1+0x11b4] ;  /* 0x0011b40001917983 */ /* 0x000f220000300800 */
[C---:B------:R-:W-:Y:S02]  /*3d100*/  LOP3.LUT P4, RZ, R19.reuse, 0x8000, RZ, 0xc0, !PT ;  /* 0x0000800013ff7812 */ /* 0x040fe4000788c0ff */
[----:B------:R-:W-:Y:S01]  /*3d110*/  LOP3.LUT P5, RZ, R19, 0x10000, RZ, 0xc0, !PT ;  /* 0x0001000013ff7812 */ /* 0x000fe200078ac0ff */
[----:B------:R-:W-:Y:S01]  /*3d120*/  IMAD.WIDE R10, R151, 0x4, R6 ;  /* 0x00000004970a7825 */ /* 0x000fe200078e0206 */
        /* <DEDUP_REMOVED lines=20> */
[----:B------:R1:W-:Y:S02]  /*3d270*/  @P4 STG.E desc[UR34][R10.64], R153 ;  /* 0x000000990a004986 */ /* 0x0003e4000c101922 */
[----:B-1----:R-:W-:-:S05]  /*3d280*/  IMAD.WIDE R10, R151, 0x4, R8 ;  /* 0x00000004970a7825 */ /* 0x002fca00078e0208 */
[----:B--2---:R1:W-:Y:S04]  /*3d290*/  @P5 STG.E desc[UR34][R10.64], R150 ;  /* 0x000000960a005986 */ /* 0x0043e8000c101922 */
[----:B-1----:R-:W2:Y:S04]  /*3d2a0*/  LDL.LU R150, [R1+0x11b8] ;  /* 0x0011b80001967983 */ /* 0x002ea80000300800 */
[----:B------:R-:W2:Y:S04]  /*3d2b0*/  LDL.LU R153, [R1+0x6e4] ;  /* 0x0006e40001997983 */ /* 0x000ea80000300800 */
[----:B------:R-:W2:Y:S01]  /*3d2c0*/  LDL.LU R151, [R1+0x4e4] ;  /* 0x0004e40001977983 */ /* 0x000ea20000300800 */
[----:B---3--:R-:W-:-:S05]  /*3d2d0*/  IMAD.WIDE R10, R146, 0x4, R2 ;  /* 0x00000004920a7825 */ /* 0x008fca00078e0202 */
[----:B------:R1:W-:Y:S02]  /*3d2e0*/  @P6 STG.E desc[UR34][R10.64], R149 ;  /* 0x000000950a006986 */ /* 0x0003e4000c101922 */
[C---:B-1----:R-:W-:Y:S02]  /*3d2f0*/  IMAD.WIDE R10, R146.reuse, 0x4, R4 ;  /* 0x00000004920a7825 */ /* 0x042fe400078e0204 */
[----:B------:R-:W3:Y:S04]  /*3d300*/  LDL.LU R149, [R1+0x2e4] ;  /* 0x0002e40001957983 */ /* 0x000ee80000300800 */
[----:B------:R1:W-:Y:S02]  /*3d310*/  @P0 STG.E desc[UR34][R10.64], R148 ;  /* 0x000000940a000986 */ /* 0x0003e4000c101922 */
[----:B-1----:R-:W-:-:S02]  /*3d320*/  IMAD.WIDE R10, R146, 0x4, R6 ;  /* 0x00000004920a7825 */ /* 0x002fc400078e0206 */
[----:B------:R-:W3:Y:S04]  /*3d330*/  LDL.LU R148, [R1+0xe4] ;  /* 0x0000e40001947983 */ /* 0x000ee80000300800 */
[----:B----4-:R1:W-:Y:S02]  /*3d340*/  @P1 STG.E desc[UR34][R10.64], R147 ;  /* 0x000000930a001986 */ /* 0x0103e4000c101922 */
[----:B-1----:R-:W-:Y:S02]  /*3d350*/  IMAD.WIDE R10, R146, 0x4, R8 ;  /* 0x00000004920a7825 */ /* 0x002fe400078e0208 */
        /* <DEDUP_REMOVED lines=31> */
[----:B------:R-:W-:Y:S02]  /*3d550*/  LOP3.LUT P5, RZ, R19, 0x80000000, RZ, 0xc0, !PT ;  /* 0x8000000013ff7812 */ /* 0x000fe400078ac0ff */
[C---:B------:R-:W-:Y:S02]  /*3d560*/  LOP3.LUT P6, RZ, R20.reuse, 0x1, RZ, 0xc0, !PT ;  /* 0x0000000114ff7812 */ /* 0x040fe400078cc0ff */
[----:B------:R-:W-:Y:S01]  /*3d570*/  LOP3.LUT P0, RZ, R20, 0x2, RZ, 0xc0, !PT ;  /* 0x0000000214ff7812 */ /* 0x000fe2000780c0ff */
[----:B--2---:R-:W-:-:S05]  /*3d580*/  IMAD.WIDE R10, R150, 0x4, R2 ;  /* 0x00000004960a7825 */ /* 0x004fca00078e0202 */
[----:B------:R1:W-:Y:S02]  /*3d590*/  @P3 STG.E desc[UR34][R10.64], R153 ;  /* 0x000000990a003986 */ /* 0x0003e4000c101922 */
[----:B-1----:R-:W-:-:S05]  /*3d5a0*/  IMAD.WIDE R10, R150, 0x4, R4 ;  /* 0x00000004960a7825 */ /* 0x002fca00078e0204 */
[----:B------:R1:W-:Y:S02]  /*3d5b0*/  @P4 STG.E desc[UR34][R10.64], R151 ;  /* 0x000000970a004986 */ /* 0x0003e4000c101922 */
[----:B-1----:R-:W-:-:S05]  /*3d5c0*/  IMAD.WIDE R10, R150, 0x4, R6 ;  /* 0x00000004960a7825 */ /* 0x002fca00078e0206 */
[----:B---3--:R1:W-:Y:S04]  /*3d5d0*/  @P5 STG.E desc[UR34][R10.64], R149 ;  /* 0x000000950a005986 */ /* 0x0083e8000c101922 */
[----:B-1----:R-:W2:Y:S01]  /*3d5e0*/  LDL.LU R149, [R1+0xcd8] ;  /* 0x000cd80001957983 */ /* 0x002ea20000300800 */
[----:B------:R-:W-:-:S03]  /*3d5f0*/  IMAD.WIDE R10, R150, 0x4, R8 ;  /* 0x00000004960a7825 */ /* 0x000fc600078e0208 */
[----:B------:R-:W3:Y:S04]  /*3d600*/  LDL.LU R150, [R1+0xad8] ;  /* 0x000ad80001967983 */ /* 0x000ee80000300800 */
[----:B------:R1:W-:Y:S04]  /*3d610*/  @P6 STG.E desc[UR34][R10.64], R148 ;  /* 0x000000940a006986 */ /* 0x0003e8000c101922 */
[----:B------:R-:W3:Y:S04]  /*3d620*/  LDL.LU R14, [R1+0x8e8] ;  /* 0x0008e800010e7983 */ /* 0x000ee80000300800 */
[----:B------:R-:W3:Y:S04]  /*3d630*/  LDL.LU R15, [R1+0x6e8] ;  /* 0x0006e800010f7983 */ /* 0x000ee80000300800 */
[----:B------:R-:W3:Y:S04]  /*3d640*/  LDL.LU R136, [R1+0x4e8] ;  /* 0x0004e80001887983 */ /* 0x000ee80000300800 */
[----:B-1----:R-:W3:Y:S01]  /*3d650*/  LDL.LU R148, [R1+0x2e8] ;  /* 0x0002e80001947983 */ /* 0x002ee20000300800 */
[----:B----4-:R-:W-:-:S05]  /*3d660*/  IMAD.WIDE R10, R147, 0x4, R2 ;  /* 0x00000004930a7825 */ /* 0x010fca00078e0202 */
        /* <DEDUP_REMOVED lines=20> */
[C---:B------:R-:W-:Y:S01]  /*3d7b0*/  LOP3.LUT P5, RZ, R20.reuse, 0x8, RZ, 0xc0, !PT ;  /* 0x0000000814ff7812 */ /* 0x040fe200078ac0ff */
[----:B------:R-:W-:Y:S01]  /*3d7c0*/  IMAD.WIDE R10, R147, 0x4, R4 ;  /* 0x00000004930a7825 */ /* 0x000fe200078e0204 */
[----:B------:R-:W-:Y:S01]  /*3d7d0*/  LOP3.LUT P6, RZ, R20, 0x10, RZ, 0xc0, !PT ;  /* 0x0000001014ff7812 */ /* 0x000fe200078cc0ff */
        /* <DEDUP_REMOVED lines=25> */
[----:B------:R-:W2:Y:S04]  /*3d970*/  LDL.LU R147, [R1+0x11cc] ;  /* 0x0011cc0001937983 */ /* 0x000ea80000300800 */
[----:B------:R4:W-:Y:S02]  /*3d980*/  @P6 STG.E desc[UR34][R10.64], R14 ;  /* 0x0000000e0a006986 */ /* 0x0009e4000c101922 */
[----:B----4-:R-:W-:-:S05]  /*3d990*/  IMAD.WIDE R10, R146, 0x4, R2 ;  /* 0x00000004920a7825 */ /* 0x010fca00078e0202 */
[----:B------:R1:W-:Y:S02]  /*3d9a0*/  @P0 STG.E desc[UR34][R10.64], R15 ;  /* 0x0000000f0a000986 */ /* 0x0003e4000c101922 */
[----:B-1----:R-:W-:-:S05]  /*3d9b0*/  IMAD.WIDE R10, R146, 0x4, R4 ;  /* 0x00000004920a7825 */ /* 0x002fca00078e0204 */
[----:B------:R1:W-:Y:S01]  /*3d9c0*/  @P1 STG.E desc[UR34][R10.64], R136 ;  /* 0x000000880a001986 */ /* 0x0003e2000c101922 */
[----:B------:R-:W-:Y:S01]  /*3d9d0*/  LOP3.LUT P1, RZ, R13, 0x4000, RZ, 0xc0, !PT ;  /* 0x000040000dff7812 */ /* 0x000fe2000782c0ff */
[----:B-1----:R-:W-:-:S12]  /*3d9e0*/  IMAD.WIDE R10, R146, 0x4, R6 ;  /* 0x00000004920a7825 */ /* 0x002fd800078e0206 */
[----:B------:R1:W-:Y:S04]  /*3d9f0*/  @P1 STG.E desc[UR34][R10.64], R148 ;  /* 0x000000940a001986 */ /* 0x0003e8000c101922 */
[----:B-1----:R-:W4:Y:S01]  /*3da00*/  LDL.LU R148, [R1+0xae0] ;  /* 0x000ae00001947983 */ /* 0x002f220000300800 */
[----:B------:R-:W-:-:S03]  /*3da10*/  IMAD.WIDE R10, R146, 0x4, R8 ;  /* 0x00000004920a7825 */ /* 0x000fc600078e0208 */
        /* <DEDUP_REMOVED lines=27> */
[C---:B------:R-:W-:Y:S01]  /*3dbd0*/  LOP3.LUT P5, RZ, R20.reuse, 0x40000, RZ, 0xc0, !PT ;  /* 0x0004000014ff7812 */ /* 0x040fe200078ac0ff */
[----:B-1----:R-:W-:Y:S02]  /*3dbe0*/  IMAD.WIDE R10, R153, 0x4, R8 ;  /* 0x00000004990a7825 */ /* 0x002fe400078e0208 */
[----:B------:R-:W4:Y:S04]  /*3dbf0*/  LDL.LU R153, [R1+0x6f0] ;  /* 0x0006f00001997983 */ /* 0x000f280000300800 */
[----:B------:R1:W-:Y:S04]  /*3dc00*/  @P3 STG.E desc[UR34][R10.64], R151 ;  /* 0x000000970a003986 */ /* 0x0003e8000c101922 */
[----:B-1----:R-:W4:Y:S01]  /*3dc10*/  LDL.LU R151, [R1+0x4f0] ;  /* 0x0004f00001977983 */ /* 0x002f220000300800 */
[----:B------:R-:W-:-:S02]  /*3dc20*/  LOP3.LUT P6, RZ, R20, 0x80000, RZ, 0xc0, !PT ;  /* 0x0008000014ff7812 */ /* 0x000fc400078cc0ff */
[----:B------:R-:W-:Y:S01]  /*3dc30*/  LOP3.LUT P0, RZ, R20, 0x100000, RZ, 0xc0, !PT ;  /* 0x0010000014ff7812 */ /* 0x000fe2000780c0ff */
[----:B--2---:R-:W-:-:S05]  /*3dc40*/  IMAD.WIDE R10, R147, 0x4, R2 ;  /* 0x00000004930a7825 */ /* 0x004fca00078e0202 */
[----:B------:R1:W-:Y:S02]  /*3dc50*/  @P4 STG.E desc[UR34][R10.64], R149 ;  /* 0x000000950a004986 */ /* 0x0003e4000c101922 */
[C---:B-1----:R-:W-:Y:S02]  /*3dc60*/  IMAD.WIDE R10, R147.reuse, 0x4, R4 ;  /* 0x00000004930a7825 */ /* 0x042fe400078e0204 */
[----:B------:R-:W2:Y:S04]  /*3dc70*/  LDL.LU R149, [R1+0x2f0] ;  /* 0x0002f00001957983 */ /* 0x000ea80000300800 */
[----:B---3--:R1:W-:Y:S04]  /*3dc80*/  @P5 STG.E desc[UR34][R10.64], R150 ;  /* 0x000000960a005986 */ /* 0x0083e8000c101922 */
[----:B-1----:R-:W3:Y:S01]  /*3dc90*/  LDL.LU R150, [R1+0x11d0] ;  /* 0x0011d00001967983 */ /* 0x002ee20000300800 */
[----:B------:R-:W-:-:S03]  /*3dca0*/  IMAD.WIDE R10, R147, 0x4, R6 ;  /* 0x00000004930a7825 */ /* 0x000fc600078e0206 */
[----:B------:R-:W2:Y:S04]  /*3dcb0*/  LDL.LU R136, [R1+0xf0] ;  /* 0x0000f00001887983 */ /* 0x000ea80000300800 */
[----:B------:R-:W2:Y:S04]  /*3dcc0*/  LDL.LU R137, [R1+0xf54] ;  /* 0x000f540001897983 */ /* 0x000ea80000300800 */
[----:B----4-:R1:W-:Y:S02]  /*3dcd0*/  @P6 STG.E desc[UR34][R10.64], R148 ;  /* 0x000000940a006986 */ /* 0x0103e4000c101922 */
[----:B-1----:R-:W-:-:S02]  /*3dce0*/  IMAD.WIDE R10, R147, 0x4, R8 ;  /* 0x00000004930a7825 */ /* 0x002fc400078e0208 */
[----:B------:R-:W4:Y:S04]  /*3dcf0*/  LDL.LU R148, [R1+0xce4] ;  /* 0x000ce40001947983 */ /* 0x000f280000300800 */
[----:B------:R1:W-:Y:S04]  /*3dd00*/  @P0 STG.E desc[UR34][R10.64], R146 ;  /* 0x000000920a000986 */ /* 0x0003e8000c101922 */
[----:B------:R-:W4:Y:S04]  /*3dd10*/  LDL.LU R147, [R1+0xae4] ;  /* 0x000ae40001937983 */ /* 0x000f280000300800 */
[----:B-1----:R-:W4:Y:S01]  /*3dd20*/  LDL.LU R146, [R1+0x11d4] ;  /* 0x0011d40001927983 */ /* 0x002f220000300800 */
[----:B------:R-:W-:-:S02]  /*3dd30*/  LOP3.LUT P5, RZ, R20, 0x1000000, RZ, 0xc0, !PT ;  /* 0x0100000014ff7812 */ /* 0x000fc400078ac0ff */
[----:B------:R-:W-:Y:S01]  /*3dd40*/  LOP3.LUT P0, RZ, R20, 0x8000000, RZ, 0xc0, !PT ;  /* 0x0800000014ff7812 */ /* 0x000fe2000780c0ff */
[----:B------:R-:W4:Y:S01]  /*3dd50*/  LDL.LU R22, [R1+0x8f4] ;  /* 0x0008f40001167983 */ /* 0x000f220000300800 */
[----:B------:R-:W-:Y:S02]  /*3dd60*/  LOP3.LUT R13, R13, 0xffffffbf, RZ, 0xc0, !PT ;  /* 0xffffffbf0d0d7812 */ /* 0x000fe400078ec0ff */
[----:B------:R-:W-:Y:S01]  /*3dd70*/  LOP3.LUT P1, RZ, R21, 0x2, RZ, 0xc0, !PT ;  /* 0x0000000215ff7812 */ /* 0x000fe2000782c0ff */
[----:B------:R-:W4:Y:S04]  /*3dd80*/  LDL.LU R158, [R1+0x6f4] ;  /* 0x0006f400019e7983 */ /* 0x000f280000300800 */
[----:B------:R-:W4:Y:S02]  /*3dd90*/  LDL.LU R138, [R1+0x4f4] ;  /* 0x0004f400018a7983 */ /* 0x000f240000300800 */
[----:B------:R-:W-:-:S02]  /*3dda0*/  @P5 LOP3.LUT R13, R13, 0x40, RZ, 0xfc, !PT ;  /* 0x000000400d0d5812 */ /* 0x000fc400078efcff */
[C---:B------:R-:W-:Y:S01]  /*3ddb0*/  LOP3.LUT P3, RZ, R20.reuse, 0x200000, RZ, 0xc0, !PT ;  /* 0x0020000014ff7812 */ /* 0x040fe2000786c0ff */
[----:B------:R-:W4:Y:S01]  /*3ddc0*/  LDL.LU R252, [R1+0x2f4] ;  /* 0x0002f40001fc7983 */ /* 0x000f220000300800 */
[----:B------:R-:W-:Y:S02]  /*3ddd0*/  LOP3.LUT R13, R13, 0xffffffdf, RZ, 0xc0, !PT ;  /* 0xffffffdf0d0d7812 */ /* 0x000fe400078ec0ff */
[C---:B------:R-:W-:Y:S01]  /*3dde0*/  LOP3.LUT P4, RZ, R20.reuse, 0x400000, RZ, 0xc0, !PT ;  /* 0x0040000014ff7812 */ /* 0x040fe2000788c0ff */
[----:B------:R-:W4:Y:S01]  /*3ddf0*/  LDL.LU R144, [R1+0xf4] ;  /* 0x0000f40001907983 */ /* 0x000f220000300800 */
[----:B------:R-:W-:Y:S02]  /*3de00*/  @P0 LOP3.LUT R13, R13, 0x20, RZ, 0xfc, !PT ;  /* 0x000000200d0d0812 */ /* 0x000fe400078efcff */
[----:B------:R-:W-:Y:S01]  /*3de10*/  LOP3.LUT P5, RZ, R20, 0x800000, RZ, 0xc0, !PT ;  /* 0x0080000014ff7812 */ /* 0x000fe200078ac0ff */
[----:B------:R-:W4:Y:S01]  /*3de20*/  LDL.LU R145, [R1+0xf58] ;  /* 0x000f580001917983 */ /* 0x000f220000300800 */
[----:B------:R-:W-:-:S03]  /*3de30*/  LOP3.LUT R13, R13, 0xfffffffe, RZ, 0xc0, !PT ;  /* 0xfffffffe0d0d7812 */ /* 0x000fc600078ec0ff */
[----:B------:R-:W4:Y:S01]  /*3de40*/  LDL.LU R139, [R1+0xce8] ;  /* 0x000ce800018b7983 */ /* 0x000f220000300800 */
        /* <DEDUP_REMOVED lines=14> */
[----:B------:R-:W-:Y:S01]  /*3df30*/  LOP3.LUT P0, RZ, R20, 0x4000000, RZ, 0xc0, !PT ;  /* 0x0400000014ff7812 */ /* 0x000fe2000780c0ff */
[----:B---3--:R-:W-:-:S05]  /*3df40*/  IMAD.WIDE R10, R150, 0x4, R2 ;  /* 0x00000004960a7825 */ /* 0x008fca00078e0202 */
[----:B------:R1:W-:Y:S02]  /*3df50*/  @P3 STG.E desc[UR34][R10.64], R153 ;  /* 0x000000990a003986 */ /* 0x0003e4000c101922 */
[C---:B-1----:R-:W-:Y:S02]  /*3df60*/  IMAD.WIDE R10, R150.reuse, 0x4, R4 ;  /* 0x00000004960a7825 */ /* 0x042fe400078e0204 */
[----:B------:R-:W3:Y:S04]  /*3df70*/  LDL.LU R153, [R1+0xae8] ;  /* 0x000ae80001997983 */ /* 0x000ee80000300800 */
[----:B------:R1:W-:Y:S02]  /*3df80*/  @P4 STG.E desc[UR34][R10.64], R151 ;  /* 0x000000970a004986 */ /* 0x0003e4000c101922 */
[----:B-1----:R-:W-:-:S02]  /*3df90*/  IMAD.WIDE R10, R150, 0x4, R6 ;  /* 0x00000004960a7825 */ /* 0x002fc400078e0206 */
[----:B------:R-:W3:Y:S04]  /*3dfa0*/  LDL.LU R151, [R1+0x11dc] ;  /* 0x0011dc0001977983 */ /* 0x000ee80000300800 */
[----:B--2---:R1:W-:Y:S01]  /*3dfb0*/  @P5 STG.E desc[UR34][R10.64], R149 ;  /* 0x000000950a005986 */ /* 0x0043e2000c101922 */
[----:B------:R-:W-:Y:S01]  /*3dfc0*/  LOP3.LUT P5, RZ, R13, 0x40, RZ, 0xc0, !PT ;  /* 0x000000400dff7812 */ /* 0x000fe200078ac0ff */
[----:B-1----:R-:W-:Y:S02]  /*3dfd0*/  IMAD.WIDE R10, R150, 0x4, R8 ;  /* 0x00000004960a7825 */ /* 0x002fe400078e0208 */
[----:B------:R-:W2:Y:S10]  /*3dfe0*/  LDL.LU R149, [R1+0x8f8] ;  /* 0x0008f80001957983 */ /* 0x000eb40000300800 */
[----:B------:R4:W-:Y:S04]  /*3dff0*/  @P5 STG.E desc[UR34][R10.64], R136 ;  /* 0x000000880a005986 */ /* 0x0009e8000c101922 */
[----:B------:R-:W2:Y:S01]  /*3e000*/  LDL.LU R150, [R1+0x11e0] ;  /* 0x0011e00001967983 */ /* 0x000ea20000300800 */
[----:B----4-:R-:W-:-:S05]  /*3e010*/  IMAD.WIDE R10, R146, 0x4, R2 ;  /* 0x00000004920a7825 */ /* 0x010fca00078e0202 */
[----:B------:R1:W-:Y:S02]  /*3e020*/  @P6 STG.E desc[UR34][R10.64], R137 ;  /* 0x000000890a006986 */ /* 0x0003e4000c101922 */
[----:B-1----:R-:W-:-:S05]  /*3e030*/  IMAD.WIDE R10, R146, 0x4, R4 ;  /* 0x00000004920a7825 */ /* 0x002fca00078e0204 */
[----:B------:R1:W-:Y:S01]  /*3e040*/  @P0 STG.E desc[UR34][R10.64], R148 ;  /* 0x000000940a000986 */ /* 0x0003e2000c101922 */
[----:B------:R-:W-:-:S03]  /*3e050*/  LOP3.LUT P0, RZ, R13, 0x20, RZ, 0xc0, !PT ;  /* 0x000000200dff7812 */ /* 0x000fc6000780c0ff */
[----:B-1----:R-:W4:Y:S01]  /*3e060*/  LDL.LU R148, [R1+0x6f8] ;  /* 0x0006f80001947983 */ /* 0x002f220000300800 */
[----:B------:R-:W-:-:S09]  /*3e070*/  IMAD.WIDE R10, R146, 0x4, R6 ;  /* 0x00000004920a7825 */ /* 0x000fd200078e0206 */
        /* <DEDUP_REMOVED lines=20> */
[C---:B------:R-:W-:Y:S02]  /*3e1c0*/  LOP3.LUT P3, RZ, R21.reuse, 0x8, RZ, 0xc0, !PT ;  /* 0x0000000815ff7812 */ /* 0x040fe4000786c0ff */
[C---:B------:R-:W-:Y:S02]  /*3e1d0*/  LOP3.LUT P4, RZ, R21.reuse, 0x10, RZ, 0xc0, !PT ;  /* 0x0000001015ff7812 */ /* 0x040fe4000788c0ff */
[C---:B------:R-:W-:Y:S02]  /*3e1e0*/  LOP3.LUT P5, RZ, R21.reuse, 0x20, RZ, 0xc0, !PT ;  /* 0x0000002015ff7812 */ /* 0x040fe400078ac0ff */
[----:B------:R-:W-:-:S02]  /*3e1f0*/  LOP3.LUT P6, RZ, R21, 0x40, RZ, 0xc0, !PT ;  /* 0x0000004015ff7812 */ /* 0x000fc400078cc0ff */
[----:B------:R-:W-:Y:S01]  /*3e200*/  LOP3.LUT P0, RZ, R21, 0x80, RZ, 0xc0, !PT ;  /* 0x0000008015ff7812 */ /* 0x000fe2000780c0ff */
[----:B---3--:R-:W-:-:S05]  /*3e210*/  IMAD.WIDE R10, R151, 0x4, R2 ;  /* 0x00000004970a7825 */ /* 0x008fca00078e0202 */
[----:B------:R1:W-:Y:S02]  /*3e220*/  @P1 STG.E desc[UR34][R10.64], R145 ;  /* 0x000000910a001986 */ /* 0x0003e4000c101922 */
[----:B-1----:R-:W-:-:S05]  /*3e230*/  IMAD.WIDE R10, R151, 0x4, R4 ;  /* 0x00000004970a7825 */ /* 0x002fca00078e0204 */
[----:B------:R1:W-:Y:S02]  /*3e240*/  @P2 STG.E desc[UR34][R10.64], R139 ;  /* 0x0000008b0a002986 */ /* 0x0003e4000c101922 */
[----:B-1----:R-:W-:-:S05]  /*3e250*/  IMAD.WIDE R10, R151, 0x4, R6 ;  /* 0x00000004970a7825 */ /* 0x002fca00078e0206 */
[----:B------:R1:W-:Y:S02]  /*3e260*/  @P3 STG.E desc[UR34][R10.64], R153 ;  /* 0x000000990a003986 */ /* 0x0003e4000c101922 */
[----:B-1----:R-:W-:Y:S02]  /*3e270*/  IMAD.WIDE R10, R151, 0x4, R8 ;  /* 0x00000004970a7825 */ /* 0x002fe400078e0208 */
[----:B------:R-:W3:Y:S04]  /*3e280*/  LDL.LU R151, [R1+0x11e8] ;  /* 0x0011e80001977983 */ /* 0x000ee80000300800 */
[----:B--2---:R1:W-:Y:S02]  /*3e290*/  @P4 STG.E desc[UR34][R10.64], R149 ;  /* 0x000000950a004986 */ /* 0x0043e4000c101922 */
[----:B-1----:R-:W-:-:S05]  /*3e2a0*/  IMAD.WIDE R10, R150, 0x4, R2 ;  /* 0x00000004960a7825 */ /* 0x002fca00078e0202 */
[----:B----4-:R1:W-:Y:S04]  /*3e2b0*/  @P5 STG.E desc[UR34][R10.64], R148 ;  /* 0x000000940a005986 */ /* 0x0103e8000c101922 */
[----:B-1----:R-:W2:Y:S01]  /*3e2c0*/  LDL.LU R148, [R1+0xf8] ;  /* 0x0000f80001947983 */ /* 0x002ea20000300800 */
[----:B------:R-:W-:-:S03]  /*3e2d0*/  IMAD.WIDE R10, R150, 0x4, R4 ;  /* 0x00000004960a7825 */ /* 0x000fc600078e0204 */
[----:B------:R-:W4:Y:S01]  /*3e2e0*/  LDL.LU R145, [R1+0x11e4] ;  /* 0x0011e40001917983 */ /* 0x000f220000300800 */
[----:B------:R-:W-:-:S03]  /*3e2f0*/  IMAD.WIDE R12, R150, 0x4, R6 ;  /* 0x00000004960c7825 */ /* 0x000fc600078e0206 */
[----:B------:R1:W-:Y:S04]  /*3e300*/  @P6 STG.E desc[UR34][R10.64], R147 ;  /* 0x000000930a006986 */ /* 0x0003e8000c101922 */
[----:B------:R1:W-:Y:S04]  /*3e310*/  @P0 STG.E desc[UR34][R12.64], R146 ;  /* 0x000000920c000986 */ /* 0x0003e8000c101922 */
[----:B-1----:R-:W3:Y:S04]  /*3e320*/  LDL.LU R147, [R1+0xf5c] ;  /* 0x000f5c0001937983 */ /* 0x002ee80000300800 */
[----:B------:R-:W3:Y:S04]  /*3e330*/  LDL.LU R146, [R1+0xcec] ;  /* 0x000cec0001927983 */ /* 0x000ee80000300800 */
[----:B------:R-:W3:Y:S04]  /*3e340*/  LDL.LU R144, [R1+0xaec] ;  /* 0x000aec0001907983 */ /* 0x000ee80000300800 */
[----:B------:R-:W3:Y:S04]  /*3e350*/  LDL.LU R139, [R1+0x8fc] ;  /* 0x0008fc00018b7983 */ /* 0x000ee80000300800 */
[----:B------:R-:W3:Y:S04]  /*3e360*/  LDL.LU R149, [R1+0x6fc] ;  /* 0x0006fc0001957983 */ /* 0x000ee80000300800 */
[----:B------:R-:W3:Y:S01]  /*3e370*/  LDL.LU R153, [R1+0x4fc] ;  /* 0x0004fc0001997983 */ /* 0x000ee20000300800 */
[----:B------:R-:W-:-:S02]  /*3e380*/  LOP3.LUT P1, RZ, R21, 0x200, RZ, 0xc0, !PT ;  /* 0x0000020015ff7812 */ /* 0x000fc4000782c0ff */
[----:B------:R-:W-:Y:S01]  /*3e390*/  LOP3.LUT R21, R21, 0x7fffffff, RZ, 0xc0, !PT ;  /* 0x7fffffff15157812 */ /* 0x000fe200078ec0ff */
[----:B------:R-:W3:Y:S10]  /*3e3a0*/  LDL.LU R159, [R1+0x2fc] ;  /* 0x0002fc00019f7983 */ /* 0x000ef40000300800 */
[----:B------:R-:W-:-:S04]  /*3e3b0*/  @P1 LOP3.LUT R21, R21, 0x80000000, RZ, 0xfc, !PT ;  /* 0x8000000015151812 */ /* 0x000fc800078efcff */
[C---:B------:R-:W-:Y:S02]  /*3e3c0*/  LOP3.LUT P6, RZ, R21.reuse, 0x20000, RZ, 0xc0, !PT ;  /* 0x0002000015ff7812 */ /* 0x040fe400078cc0ff */
[C---:B------:R-:W-:Y:S02]  /*3e3d0*/  LOP3.LUT P1, RZ, R21.reuse, 0x100, RZ, 0xc0, !PT ;  /* 0x0000010015ff7812 */ /* 0x040fe4000782c0ff */
[C---:B------:R-:W-:Y:S02]  /*3e3e0*/  LOP3.LUT P2, RZ, R21.reuse, 0x400, RZ, 0xc0, !PT ;  /* 0x0000040015ff7812 */ /* 0x040fe4000784c0ff */
[C---:B------:R-:W-:Y:S02]  /*3e3f0*/  LOP3.LUT P3, RZ, R21.reuse, 0x800, RZ, 0xc0, !PT ;  /* 0x0000080015ff7812 */ /* 0x040fe4000786c0ff */
[C---:B------:R-:W-:Y:S02]  /*3e400*/  LOP3.LUT P4, RZ, R21.reuse, 0x1000, RZ, 0xc0, !PT ;  /* 0x0000100015ff7812 */ /* 0x040fe4000788c0ff */
[----:B------:R-:W-:-:S02]  /*3e410*/  LOP3.LUT P5, RZ, R21, 0x2000, RZ, 0xc0, !PT ;  /* 0x0000200015ff7812 */ /* 0x000fc400078ac0ff */
[----:B------:R-:W-:-:S04]  /*3e420*/  LOP3.LUT R21, R21, 0xefffffff, RZ, 0xc0, !PT ;  /* 0xefffffff15157812 */ /* 0x000fc800078ec0ff */
[----:B------:R-:W-:-:S04]  /*3e430*/  @P6 LOP3.LUT R21, R21, 0x10000000, RZ, 0xfc, !PT ;  /* 0x1000000015156812 */ /* 0x000fc800078efcff */
[C---:B------:R-:W-:Y:S02]  /*3e440*/  LOP3.LUT P6, RZ, R21.reuse, 0x10000, RZ, 0xc0, !PT ;  /* 0x0001000015ff7812 */ /* 0x040fe400078cc0ff */
[----:B------:R-:W-:-:S11]  /*3e450*/  LOP3.LUT R21, R21, 0xdfffffff, RZ, 0xc0, !PT ;  /* 0xdfffffff15157812 */ /* 0x000fd600078ec0ff */
[----:B------:R-:W-:-:S04]  /*3e460*/  @P6 LOP3.LUT R21, R21, 0x20000000, RZ, 0xfc, !PT ;  /* 0x2000000015156812 */ /* 0x000fc800078efcff */
[C---:B------:R-:W-:Y:S02]  /*3e470*/  LOP3.LUT P6, RZ, R21.reuse, 0x8000, RZ, 0xc0, !PT ;  /* 0x0000800015ff7812 */ /* 0x040fe400078cc0ff */
[----:B------:R-:W-:-:S11]  /*3e480*/  LOP3.LUT R21, R21, 0xbfffffff, RZ, 0xc0, !PT ;  /* 0xbfffffff15157812 */ /* 0x000fd600078ec0ff */
[----:B------:R-:W-:-:S04]  /*3e490*/  @P6 LOP3.LUT R21, R21, 0x40000000, RZ, 0xfc, !PT ;  /* 0x4000000015156812 */ /* 0x000fc800078efcff */
[C---:B------:R-:W-:Y:S02]  /*3e4a0*/  LOP3.LUT P0, RZ, R21.reuse, 0x100000, RZ, 0xc0, !PT ;  /* 0x0010000015ff7812 */ /* 0x040fe4000780c0ff */
[C---:B------:R-:W-:Y:S02]  /*3e4b0*/  LOP3.LUT P6, RZ, R21.reuse, 0x4000, RZ, 0xc0, !PT ;  /* 0x0000400015ff7812 */ /* 0x040fe400078cc0ff */
[----:B------:R-:W-:-:S09]  /*3e4c0*/  LOP3.LUT R21, R21, 0xfbffffff, RZ, 0xc0, !PT ;  /* 0xfbffffff15157812 */ /* 0x000fd200078ec0ff */
[----:B------:R-:W-:-:S04]  /*3e4d0*/  @P0 LOP3.LUT R21, R21, 0x4000000, RZ, 0xfc, !PT ;  /* 0x0400000015150812 */ /* 0x000fc800078efcff */
[C---:B------:R-:W-:Y:S02]  /*3e4e0*/  LOP3.LUT P0, RZ, R21.reuse, 0x80000, RZ, 0xc0, !PT ;  /* 0x0008000015ff7812 */ /* 0x040fe4000780c0ff */
[----:B------:R-:W-:Y:S01]  /*3e4f0*/  LOP3.LUT R21, R21, 0xf7ffffff, RZ, 0xc0, !PT ;  /* 0xf7ffffff15157812 */ /* 0x000fe200078ec0ff */
[----:B------:R-:W-:Y:S02]  /*3e500*/  IMAD.WIDE R14, R150, 0x4, R8 ;  /* 0x00000004960e7825 */ /* 0x000fe400078e0208 */
[----:B------:R-:W3:Y:S08]  /*3e510*/  LDL.LU R150, [R1+0x11ec] ;  /* 0x0011ec0001967983 */ /* 0x000ef00000300800 */
[----:B------:R-:W-:Y:S01]  /*3e520*/  @P0 LOP3.LUT R21, R21, 0x8000000, RZ, 0xfc, !PT ;  /* 0x0800000015150812 */ /* 0x000fe200078efcff */
[----:B--2---:R1:W-:Y:S03]  /*3e530*/  @P1 STG.E desc[UR34][R14.64], R148 ;  /* 0x000000940e001986 */ /* 0x0043e6000c101922 */
[----:B------:R-:W-:Y:S01]  /*3e540*/  LOP3.LUT P1, RZ, R21, 0x80000000, RZ, 0xc0, !PT ;  /* 0x8000000015ff7812 */ /* 0x000fe2000782c0ff */
[C---:B----4-:R-:W-:Y:S01]  /*3e550*/  IMAD.WIDE R10, R145.reuse, 0x4, R2 ;  /* 0x00000004910a7825 */ /* 0x050fe200078e0202 */
[----:B-1----:R-:W2:Y:S11]  /*3e560*/  LDL.LU R148, [R1+0xfc] ;  /* 0x0000fc0001947983 */ /* 0x002eb60000300800 */
[----:B---3--:R1:W-:Y:S04]  /*3e570*/  @P1 STG.E desc[UR34][R10.64], R147 ;  /* 0x000000930a001986 */ /* 0x0083e8000c101922 */
[----:B-1----:R-:W3:Y:S01]  /*3e580*/  LDL.LU R147, [R1+0xaf0] ;  /* 0x000af00001937983 */ /* 0x002ee20000300800 */
[----:B------:R-:W-:-:S05]  /*3e590*/  IMAD.WIDE R10, R145, 0x4, R4 ;  /* 0x00000004910a7825 */ /* 0x000fca00078e0204 */
[----:B------:R1:W-:Y:S04]  /*3e5a0*/  @P2 STG.E desc[UR34][R10.64], R146 ;  /* 0x000000920a002986 */ /* 0x0003e8000c101922 */
[----:B-1----:R-:W4:Y:S01]  /*3e5b0*/  LDL.LU R146, [R1+0xf60] ;  /* 0x000f600001927983 */ /* 0x002f220000300800 */
[----:B------:R-:W-:-:S05]  /*3e5c0*/  IMAD.WIDE R10, R145, 0x4, R6 ;  /* 0x00000004910a7825 */ /* 0x000fca00078e0206 */
[----:B------:R1:W-:Y:S04]  /*3e5d0*/  @P3 STG.E desc[UR34][R10.64], R144 ;  /* 0x000000900a003986 */ /* 0x0003e8000c101922 */
[----:B-1----:R-:W4:Y:S01]  /*3e5e0*/  LDL.LU R144, [R1+0xcf0] ;  /* 0x000cf00001907983 */ /* 0x002f220000300800 */
[----:B------:R-:W-:-:S03]  /*3e5f0*/  IMAD.WIDE R10, R145, 0x4, R8 ;  /* 0x00000004910a7825 */ /* 0x000fc600078e0208 */
[----:B------:R-:W4:Y:S04]  /*3e600*/  LDL.LU R145, [R1+0x900] ;  /* 0x0009000001917983 */ /* 0x000f280000300800 */
[----:B------:R1:W-:Y:S02]  /*3e610*/  @P4 STG.E desc[UR34][R10.64], R139 ;  /* 0x0000008b0a004986 */ /* 0x0003e4000c101922 */
[----:B-1----:R-:W-:-:S05]  /*3e620*/  IMAD.WIDE R10, R151, 0x4, R2 ;  /* 0x00000004970a7825 */ /* 0x002fca00078e0202 */
[----:B------:R1:W-:Y:S04]  /*3e630*/  @P5 STG.E desc[UR34][R10.64], R149 ;  /* 0x000000950a005986 */ /* 0x0003e8000c101922 */
[----:B-1----:R-:W4:Y:S01]  /*3e640*/  LDL.LU R149, [R1+0x11f0] ;  /* 0x0011f00001957983 */ /* 0x002f220000300800 */
[----:B------:R-:W-:-:S03]  /*3e650*/  IMAD.WIDE R10, R151, 0x4, R4 ;  /* 0x00000004970a7825 */ /* 0x000fc600078e0204 */
[----:B------:R-:W4:Y:S04]  /*3e660*/  LDL.LU R139, [R1+0x700] ;  /* 0x00070000018b7983 */ /* 0x000f280000300800 */
[----:B------:R1:W-:Y:S04]  /*3e670*/  @P6 STG.E desc[UR34][R10.64], R153 ;  /* 0x000000990a006986 */ /* 0x0003e8000c101922 */
[----:B------:R-:W4:Y:S04]  /*3e680*/  LDL.LU R14, [R1+0x1270] ;  /* 0x00127000010e7983 */ /* 0x000f280000300800 */
[----:B-1----:R-:W4:Y:S01]  /*3e690*/  LDL.LU R153, [R1+0x100] ;  /* 0x0001000001997983 */ /* 0x002f220000300800 */
[----:B------:R-:W-:Y:S01]  /*3e6a0*/  LOP3.LUT P6, RZ, R21, 0x40000000, RZ, 0xc0, !PT ;  /* 0x4000000015ff7812 */ /* 0x000fe200078cc0ff */
[----:B------:R-:W-:-:S12]  /*3e6b0*/  IMAD.WIDE R10, R151, 0x4, R6 ;  /* 0x00000004970a7825 */ /* 0x000fd800078e0206 */
[----:B------:R1:W-:Y:S01]  /*3e6c0*/  @P6 STG.E desc[UR34][R10.64], R159 ;  /* 0x0000009f0a006986 */ /* 0x0003e2000c101922 */
[----:B------:R-:W-:Y:S01]  /*3e6d0*/  LOP3.LUT P6, RZ, R21, 0x20000000, RZ, 0xc0, !PT ;  /* 0x2000000015ff7812 */ /* 0x000fe200078cc0ff */
[----:B-1----:R-:W-:Y:S01]  /*3e6e0*/  IMAD.WIDE R10, R151, 0x4, R8 ;  /* 0x00000004970a7825 */ /* 0x002fe200078e0208 */
[C---:B------:R-:W-:Y:S01]  /*3e6f0*/  LOP3.LUT P0, RZ, R21.reuse, 0x40000, RZ, 0xc0, !PT ;  /* 0x0004000015ff7812 */ /* 0x040fe2000780c0ff */
[----:B------:R-:W4:Y:S01]  /*3e700*/  LDL.LU R151, [R1+0x11f4] ;  /* 0x0011f40001977983 */ /* 0x000f220000300800 */
[C---:B------:R-:W-:Y:S02]  /*3e710*/  LOP3.LUT P1, RZ, R21.reuse, 0x200000, RZ, 0xc0, !PT ;  /* 0x0020000015ff7812 */ /* 0x040fe4000782c0ff */
[----:B------:R-:W-:-:S07]  /*3e720*/  LOP3.LUT P2, RZ, R21, 0x400000, RZ, 0xc0, !PT ;  /* 0x0040000015ff7812 */ /* 0x000fce000784c0ff */
[----:B--2---:R1:W-:Y:S01]  /*3e730*/  @P6 STG.E desc[UR34][R10.64], R148 ;  /* 0x000000940a006986 */ /* 0x0043e2000c101922 */
[----:B------:R-:W-:Y:S01]  /*3e740*/  LOP3.LUT P6, RZ, R21, 0x10000000, RZ, 0xc0, !PT ;  /* 0x1000000015ff7812 */ /* 0x000fe200078cc0ff */
[C---:B-1----:R-:W-:Y:S02]  /*3e750*/  IMAD.WIDE R10, R150.reuse, 0x4, R2 ;  /* 0x00000004960a7825 */ /* 0x042fe400078e0202 */
[----:B------:R-:W2:Y:S10]  /*3e760*/  LDL.LU R148, [R1+0x500] ;  /* 0x0005000001947983 */ /* 0x000eb40000300800 */
[----:B---3--:R1:W-:Y:S02]  /*3e770*/  @P6 STG.E desc[UR34][R10.64], R147 ;  /* 0x000000930a006986 */ /* 0x0083e4000c101922 */
[----:B-1----:R-:W-:-:S02]  /*3e780*/  IMAD.WIDE R10, R150, 0x4, R4 ;  /* 0x00000004960a7825 */ /* 0x002fc400078e0204 */
[----:B------:R-:W3:Y:S04]  /*3e790*/  LDL.LU R147, [R1+0x300] ;  /* 0x0003000001937983 */ /* 0x000ee80000300800 */
[----:B----4-:R1:W-:Y:S01]  /*3e7a0*/  @P0 STG.E desc[UR34][R10.64], R146 ;  /* 0x000000920a000986 */ /* 0x0103e2000c101922 */
[C---:B------:R-:W-:Y:S01]  /*3e7b0*/  LOP3.LUT P0, RZ, R21.reuse, 0x8000000, RZ, 0xc0, !PT ;  /* 0x0800000015ff7812 */ /* 0x040fe2000780c0ff */
[C---:B-1----:R-:W-:Y:S02]  /*3e7c0*/  IMAD.WIDE R10, R150.reuse, 0x4, R6 ;  /* 0x00000004960a7825 */ /* 0x042fe400078e0206 */
[----:B------:R-:W4:Y:S10]  /*3e7d0*/  LDL.LU R146, [R1+0xaf4] ;  /* 0x000af40001927983 */ /* 0x000f340000300800 */
[----:B------:R1:W-:Y:S01]  /*3e7e0*/  @P0 STG.E desc[UR34][R10.64], R144 ;  /* 0x000000900a000986 */ /* 0x0003e2000c101922 */
[----:B------:R-:W-:Y:S01]  /*3e7f0*/  LOP3.LUT P0, RZ, R21, 0x4000000, RZ, 0xc0, !PT ;  /* 0x0400000015ff7812 */ /* 0x000fe2000780c0ff */
[----:B-1----:R-:W-:-:S02]  /*3e800*/  IMAD.WIDE R10, R150, 0x4, R8 ;  /* 0x00000004960a7825 */ /* 0x002fc400078e0208 */
[----:B------:R-:W4:Y:S04]  /*3e810*/  LDL.LU R150, [R1+0x11f8] ;  /* 0x0011f80001967983 */ /* 0x000f280000300800 */
[----:B------:R-:W4:Y:S06]  /*3e820*/  LDL.LU R159, [R1+0xf64] ;  /* 0x000f6400019f7983 */ /* 0x000f2c0000300800 */
[----:B------:R1:W-:Y:S04]  /*3e830*/  @P0 STG.E desc[UR34][R10.64], R145 ;  /* 0x000000910a000986 */ /* 0x0003e8000c101922 */
[----:B------:R-:W4:Y:S04]  /*3e840*/  LDL.LU R144, [R1+0xcf4] ;  /* 0x000cf40001907983 */ /* 0x000f280000300800 */
[----:B-1----:R-:W4:Y:S01]  /*3e850*/  LDL.LU R145, [R1+0x904] ;  /* 0x0009040001917983 */ /* 0x002f220000300800 */
[----:B------:R-:W-:-:S04]  /*3e860*/  IMAD.WIDE R10, R149, 0x4, R2 ;  /* 0x00000004950a7825 */ /* 0x000fc800078e0202 */
[----:B------:R-:W-:Y:S01]  /*3e870*/  IMAD.WIDE R12, R149, 0x4, R4 ;  /* 0x00000004950c7825 */ /* 0x000fe200078e0204 */
[----:B------:R1:W-:Y:S04]  /*3e880*/  @P1 STG.E desc[UR34][R10.64], R139 ;  /* 0x0000008b0a001986 */ /* 0x0003e8000c101922 */
[----:B-1----:R-:W4:Y:S04]  /*3e890*/  LDL.LU R139, [R1+0x704] ;  /* 0x00070400018b7983 */ /* 0x002f280000300800 */
[----:B------:R1:W-:Y:S04]  /*3e8a0*/  @P2 STG.E desc[UR34][R12.64], R153 ;  /* 0x000000990c002986 */ /* 0x0003e8000c101922 */
[----:B-1----:R-:W4:Y:S01]  /*3e8b0*/  LDL.LU R153, [R1+0x104] ;  /* 0x0001040001997983 */ /* 0x002f220000300800 */
[----:B------:R-:W-:-:S02]  /*3e8c0*/  LOP3.LUT P3, RZ, R21, 0x800000, RZ, 0xc0, !PT ;  /* 0x0080000015ff7812 */ /* 0x000fc4000786c0ff */
[----:B------:R-:W-:Y:S02]  /*3e8d0*/  LOP3.LUT P4, RZ, R21, 0x1000000, RZ, 0xc0, !PT ;  /* 0x0100000015ff7812 */ /* 0x000fe4000788c0ff */
[C---:B------:R-:W-:Y:S01]  /*3e8e0*/  LOP3.LUT P5, RZ, R0.reuse, 0x40, RZ, 0xc0, !PT ;  /* 0x0000004000ff7812 */ /* 0x040fe200078ac0ff */
[----:B------:R-:W-:Y:S01]  /*3e8f0*/  IMAD.WIDE R10, R149, 0x4, R6 ;  /* 0x00000004950a7825 */ /* 0x000fe200078e0206 */
[----:B------:R-:W-:Y:S02]  /*3e900*/  LOP3.LUT P6, RZ, R0, 0x80, RZ, 0xc0, !PT ;  /* 0x0000008000ff7812 */ /* 0x000fe400078cc0ff */
[----:B------:R-:W-:Y:S01]  /*3e910*/  LOP3.LUT P0, RZ, R21, 0x2000000, RZ, 0xc0, !PT ;  /* 0x0200000015ff7812 */ /* 0x000fe2000780c0ff */
[----:B------:R-:W-:Y:S02]  /*3e920*/  VIADD R0, R23, 0x83 ;  /* 0x0000008317007836 */ /* 0x000fe40000000000 */
[----:B------:R-:W-:Y:S01]  /*3e930*/  IMAD.WIDE R12, R149, 0x4, R8 ;  /* 0x00000004950c7825 */ /* 0x000fe200078e0208 */
[----:B------:R-:W-:Y:S01]  /*3e940*/  ISETP.LT.AND P1, PT, R156, R14, !P0 ;  /* 0x0000000e9c00720c */ /* 0x000fe20004721270 */
[----:B------:R-:W4:Y:S01]  /*3e950*/  LDL.LU R149, [R1+0x11fc] ;  /* 0x0011fc0001957983 */ /* 0x000f220000300800 */
[----:B------:R-:W-:Y:S01]  /*3e960*/  ISETP.LT.AND P0, PT, R155, UR4, !P0 ;  /* 0x000000049b007c0c */ /* 0x000fe2000c701270 */
[C---:B------:R-:W-:Y:S01]  /*3e970*/  IMAD.WIDE R14, R151.reuse, 0x4, R2 ;  /* 0x00000004970e7825 */ /* 0x040fe200078e0202 */
[----:B------:R-:W-:Y:S01]  /*3e980*/  ISETP.GE.AND P2, PT, R0, UR5, PT ;  /* 0x0000000500007c0c */ /* 0x000fe2000bf46270 */
[----:B------:R-:W-:Y:S01]  /*3e990*/  ULDC UR5, c[0x0][0x22c] ;  /* 0x00008b0000057ab9 */ /* 0x000fe20000000800 */
[----:B--2---:R1:W-:Y:S04]  /*3e9a0*/  @P3 STG.E desc[UR34][R10.64], R148 ;  /* 0x000000940a003986 */ /* 0x0043e8000c101922 */
[----:B-1----:R-:W2:Y:S01]  /*3e9b0*/  LDL.LU R148, [R1+0x504] ;  /* 0x0005040001947983 */ /* 0x002ea20000300800 */
[----:B------:R-:W-:-:S03]  /*3e9c0*/  IMAD.WIDE R10, R151, 0x4, R4 ;  /* 0x00000004970a7825 */ /* 0x000fc600078e0204 */
[----:B---3--:R1:W-:Y:S01]  /*3e9d0*/  @P4 STG.E desc[UR34][R12.64], R147 ;  /* 0x000000930c004986 */ /* 0x0083e2000c101922 */
[----:B------:R-:W-:-:S03]  /*3e9e0*/  ISETP.LT.AND P4, PT, R152, UR4, !P2 ;  /* 0x0000000498007c0c */ /* 0x000fc6000d781270 */
[----:B-1----:R-:W3:Y:S01]  /*3e9f0*/  LDL.LU R147, [R1+0x304] ;  /* 0x0003040001937983 */ /* 0x002ee20000300800 */
[----:B------:R-:W-:-:S03]  /*3ea00*/  IMAD.WIDE R12, R151, 0x4, R6 ;  /* 0x00000004970c7825 */ /* 0x000fc600078e0206 */
[----:B----4-:R1:W-:Y:S01]  /*3ea10*/  @P5 STG.E desc[UR34][R14.64], R146 ;  /* 0x000000920e005986 */ /* 0x0103e2000c101922 */
[----:B------:R-:W-:-:S03]  /*3ea20*/  ISETP.LT.AND P5, PT, R154, UR4, !P2 ;  /* 0x000000049a007c0c */ /* 0x000fc6000d7a1270 */
[----:B-1----:R-:W4:Y:S04]  /*3ea30*/  LDL.LU R146, [R1+0xaf8] ;  /* 0x000af80001927983 */ /* 0x002f280000300800 */
[----:B------:R1:W-:Y:S01]  /*3ea40*/  @P6 STG.E desc[UR34][R10.64], R159 ;  /* 0x0000009f0a006986 */ /* 0x0003e2000c101922 */
[----:B------:R-:W-:-:S03]  /*3ea50*/  IMAD.WIDE R14, R150, 0x4, R4 ;  /* 0x00000004960e7825 */ /* 0x000fc600078e0204 */
[----:B------:R1:W-:Y:S02]  /*3ea60*/  @P1 STG.E desc[UR34][R12.64], R144 ;  /* 0x000000900c001986 */ /* 0x0003e4000c101922 */
[----:B-1----:R-:W-:Y:S02]  /*3ea70*/  IMAD.WIDE R10, R151, 0x4, R8 ;  /* 0x00000004970a7825 */ /* 0x002fe400078e0208 */
[----:B------:R-:W4:Y:S04]  /*3ea80*/  LDL.LU R151, [R1+0x1200] ;  /* 0x0012000001977983 */ /* 0x000f280000300800 */
[----:B------:R1:W-:Y:S01]  /*3ea90*/  @P0 STG.E desc[UR34][R10.64], R145 ;  /* 0x000000910a000986 */ /* 0x0003e2000c101922 */
[----:B------:R-:W-:-:S03]  /*3eaa0*/  IMAD.WIDE R12, R150, 0x4, R2 ;  /* 0x00000004960c7825 */ /* 0x000fc600078e0202 */
[----:B------:R-:W4:Y:S04]  /*3eab0*/  LDL.LU R159, [R1+0xf68] ;  /* 0x000f6800019f7983 */ /* 0x000f280000300800 */
[----:B-1----:R-:W4:Y:S01]  /*3eac0*/  LDL.LU R145, [R1+0xcf8] ;  /* 0x000cf80001917983 */ /* 0x002f220000300800 */
[----:B------:R-:W-:-:S03]  /*3ead0*/  IMAD.WIDE R10, R150, 0x4, R6 ;  /* 0x00000004960a7825 */ /* 0x000fc600078e0206 */
[----:B------:R1:W-:Y:S04]  /*3eae0*/  @P4 STG.E desc[UR34][R12.64], R139 ;  /* 0x0000008b0c004986 */ /* 0x0003e8000c101922 */
[----:B-1----:R-:W4:Y:S01]  /*3eaf0*/  LDL.LU R139, [R1+0x908] ;  /* 0x00090800018b7983 */ /* 0x002f220000300800 */
[----:B------:R-:W-:-:S03]  /*3eb00*/  IMAD.WIDE R12, R150, 0x4, R8 ;  /* 0x00000004960c7825 */ /* 0x000fc600078e0208 */
[----:B------:R1:W-:Y:S04]  /*3eb10*/  @P5 STG.E desc[UR34][R14.64], R153 ;  /* 0x000000990e005986 */ /* 0x0003e8000c101922 */
[----:B-1----:R-:W4:Y:S04]  /*3eb20*/  LDL.LU R153, [R1+0x708] ;  /* 0x0007080001997983 */ /* 0x002f280000300800 */
[----:B------:R-:W4:Y:S01]  /*3eb30*/  LDL.LU R150, [R1+0x108] ;  /* 0x0001080001967983 */ /* 0x000f220000300800 */
[----:B------:R-:W-:Y:S01]  /*3eb40*/  VIADD R0, R23, 0x84 ;  /* 0x0000008417007836 */ /* 0x000fe20000000000 */
[----:B------:R-:W-:Y:S01]  /*3eb50*/  ISETP.LT.AND P1, PT, R156, UR4, !P2 ;  /* 0x000000049c007c0c */ /* 0x000fe2000d721270 */
[----:B------:R-:W-:Y:S01]  /*3eb60*/  IMAD.WIDE R14, R149, 0x4, R2 ;  /* 0x00000004950e7825 */ /* 0x000fe200078e0202 */
[----:B------:R-:W4:Y:S02]  /*3eb70*/  LDL.LU R144, [R1+0x1204] ;  /* 0x0012040001907983 */ /* 0x000f240000300800 */
[----:B------:R-:W-:-:S02]  /*3eb80*/  ISETP.GE.AND P3, PT, R0, UR5, PT ;  /* 0x0000000500007c0c */ /* 0x000fc4000bf66270 */
[----:B------:R-:W-:Y:S01]  /*3eb90*/  ISETP.LT.AND P2, PT, R155, UR4, !P2 ;  /* 0x000000049b007c0c */ /* 0x000fe2000d741270 */
[C---:B------:R-:W-:Y:S01]  /*3eba0*/  VIADD R0, R23.reuse, 0x85 ;  /* 0x0000008517007836 */ /* 0x040fe20000000000 */
[----:B------:R-:W-:Y:S01]  /*3ebb0*/  ISETP.LT.AND P0, PT, R152, UR4, !P3 ;  /* 0x0000000498007c0c */ /* 0x000fe2000df01270 */
[----:B------:R-:W-:Y:S01]  /*3ebc0*/  ULDC UR5, c[0x0][0x22c] ;  /* 0x00008b0000057ab9 */ /* 0x000fe20000000800 */
[----:B------:R-:W-:Y:S02]  /*3ebd0*/  ISETP.LT.AND P5, PT, R154, UR4, !P3 ;  /* 0x000000049a007c0c */ /* 0x000fe4000dfa1270 */
[----:B------:R-:W-:Y:S01]  /*3ebe0*/  ISETP.GE.AND P6, PT, R0, UR5, PT ;  /* 0x0000000500007c0c */ /* 0x000fe2000bfc6270 */
[----:B--2---:R1:W-:Y:S01]  /*3ebf0*/  @P1 STG.E desc[UR34][R10.64], R148 ;  /* 0x000000940a001986 */ /* 0x0043e2000c101922 */
[----:B------:R-:W-:Y:S01]  /*3ec00*/  ISETP.LT.AND P1, PT, R156, UR4, !P3 ;  /* 0x000000049c007c0c */ /* 0x000fe2000df21270 */
[----:B------:R-:W-:Y:S01]  /*3ec10*/  VIADD R0, R23, 0x86 ;  /* 0x0000008617007836 */ /* 0x000fe20000000000 */
[----:B------:R-:W-:Y:S01]  /*3ec20*/  ISETP.LT.AND P3, PT, R155, UR4, !P3 ;  /* 0x000000049b007c0c */ /* 0x000fe2000df61270 */
[----:B------:R-:W-:Y:S01]  /*3ec30*/  ULDC UR5, c[0x0][0x22c] ;  /* 0x00008b0000057ab9 */ /* 0x000fe20000000800 */
[----:B-1----:R-:W2:Y:S01]  /*3ec40*/  LDL.LU R148, [R1+0x508] ;  /* 0x0005080001947983 */ /* 0x002ea20000300800 */
[----:B------:R-:W-:-:S03]  /*3ec50*/  IMAD.WIDE R10, R149, 0x4, R4 ;  /* 0x00000004950a7825 */ /* 0x000fc600078e0204 */
[----:B---3--:R1:W-:Y:S01]  /*3ec60*/  @P2 STG.E desc[UR34][R12.64], R147 ;  /* 0x000000930c002986 */ /* 0x0083e2000c101922 */
[----:B------:R-:W-:Y:S01]  /*3ec70*/  ISETP.LT.AND P2, PT, R152, UR4, !P6 ;  /* 0x0000000498007c0c */ /* 0x000fe2000f741270 */
[----:B-1----:R-:W-:Y:S02]  /*3ec80*/  IMAD.WIDE R12, R149, 0x4, R6 ;  /* 0x00000004950c7825 */ /* 0x002fe400078e0206 */
[----:B------:R-:W3:Y:S04]  /*3ec90*/  LDL.LU R147, [R1+0x308] ;  /* 0x0003080001937983 */ /* 0x000ee80000300800 */
[----:B----4-:R1:W-:Y:S01]  /*3eca0*/  @P0 STG.E desc[UR34][R14.64], R146 ;  /* 0x000000920e000986 */ /* 0x0103e2000c101922 */
[----:B------:R-:W-:-:S03]  /*3ecb0*/  ISETP.LT.AND P0, PT, R154, UR4, !P6 ;  /* 0x000000049a007c0c */ /* 0x000fc6000f701270 */
[----:B-1----:R-:W4:Y:S01]  /*3ecc0*/  LDL.LU R146, [R1+0xafc] ;  /* 0x000afc0001927983 */ /* 0x002f220000300800 */
[----:B------:R-:W-:-:S03]  /*3ecd0*/  IMAD.WIDE R14, R151, 0x4, R4 ;  /* 0x00000004970e7825 */ /* 0x000fc600078e0204 */
[----:B------:R1:W-:Y:S04]  /*3ece0*/  @P5 STG.E desc[UR34][R10.64], R159 ;  /* 0x0000009f0a005986 */ /* 0x0003e8000c101922 */
[----:B------:R1:W-:Y:S02]  /*3ecf0*/  @P1 STG.E desc[UR34][R12.64], R145 ;  /* 0x000000910c001986 */ /* 0x0003e4000c101922 */
[----:B-1----:R-:W-:Y:S02]  /*3ed00*/  IMAD.WIDE R10, R149, 0x4, R8 ;  /* 0x00000004950a7825 */ /* 0x002fe400078e0208 */
[----:B------:R-:W4:Y:S04]  /*3ed10*/  LDL.LU R149, [R1+0x1208] ;  /* 0x0012080001957983 */ /* 0x000f280000300800 */
[----:B------:R-:W4:Y:S01]  /*3ed20*/  LDL.LU R159, [R1+0xf6c] ;  /* 0x000f6c00019f7983 */ /* 0x000f220000300800 */
[----:B------:R-:W-:-:S03]  /*3ed30*/  IMAD.WIDE R12, R151, 0x4, R2 ;  /* 0x00000004970c7825 */ /* 0x000fc600078e0202 */
[----:B------:R-:W4:Y:S04]  /*3ed40*/  LDL.LU R145, [R1+0xcfc] ;  /* 0x000cfc0001917983 */ /* 0x000f280000300800 */
[----:B------:R-:W-:Y:S04]  /*3ed50*/  @P3 STG.E desc[UR34][R10.64], R139 ;  /* 0x0000008b0a003986 */ /* 0x000fe8000c101922 */
[----:B------:R-:W-:Y:S04]  /*3ed60*/  @P2 STG.E desc[UR34][R12.64], R153 ;  /* 0x000000990c002986 */ /* 0x000fe8000c101922 */
[----:B------:R1:W-:Y:S04]  /*3ed70*/  @P0 STG.E desc[UR34][R14.64], R150 ;  /* 0x000000960e000986 */ /* 0x0003e8000c101922 */
[----:B-1----:R-:W4:Y:S04]  /*3ed80*/  LDL.LU R150, [R1+0x90c] ;  /* 0x00090c0001967983 */ /* 0x002f280000300800 */
[----:B------:R-:W4:Y:S04]  /*3ed90*/  LDL.LU R139, [R1+0x70c] ;  /* 0x00070c00018b7983 */ /* 0x000f280000300800 */
[----:B------:R-:W4:Y:S01]  /*3eda0*/  LDL.LU R153, [R1+0x10c] ;  /* 0x00010c0001997983 */ /* 0x000f220000300800 */
[----:B------:R-:W-:-:S02]  /*3edb0*/  ISETP.LT.AND P1, PT, R156, UR4, !P6 ;  /* 0x000000049c007c0c */ /* 0x000fc4000f721270 */
[----:B------:R-:W-:Y:S01]  /*3edc0*/  ISETP.GE.AND P4, PT, R0, UR5, PT ;  /* 0x0000000500007c0c */ /* 0x000fe2000bf86270 */
[----:B------:R-:W-:Y:S01]  /*3edd0*/  IMAD.WIDE R10, R151, 0x4, R6 ;  /* 0x00000004970a7825 */ /* 0x000fe200078e0206 */
[----:B------:R-:W-:Y:S01]  /*3ede0*/  ISETP.LT.AND P6, PT, R155, UR4, !P6 ;  /* 0x000000049b007c0c */ /* 0x000fe2000f7c1270 */
[----:B------:R-:W-:Y:S01]  /*3edf0*/  ULDC UR5, c[0x0][0x22c] ;  /* 0x00008b0000057ab9 */ /* 0x000fe20000000800 */
[----:B------:R-:W-:Y:S02]  /*3ee00*/  ISETP.LT.AND P3, PT, R152, UR4, !P4 ;  /* 0x0000000498007c0c */ /* 0x000fe4000e761270 */
[----:B------:R-:W-:Y:S01]  /*3ee10*/  ISETP.LT.AND P2, PT, R154, UR4, !P4 ;  /* 0x000000049a007c0c */ /* 0x000fe2000e741270 */
[----:B------:R-:W-:Y:S02]  /*3ee20*/  VIADD R0, R23, 0x87 ;  /* 0x0000008717007836 */ /* 0x000fe40000000000 */
[----:B------:R-:W-:Y:S02]  /*3ee30*/  IMAD.WIDE R12, R151, 0x4, R8 ;  /* 0x00000004970c7825 */ /* 0x000fe400078e0208 */
[----:B------:R-:W4:Y:S02]  /*3ee40*/  LDL.LU R151, [R1+0x120c] ;  /* 0x00120c0001977983 */ /* 0x000f240000300800 */
[----:B------:R-:W-:Y:S01]  /*3ee50*/  IMAD.WIDE R14, R144, 0x4, R2 ;  /* 0x00000004900e7825 */ /* 0x000fe200078e0202 */
[----:B------:R-:W-:Y:S01]  /*3ee60*/  ISETP.GE.AND P5, PT, R0, UR5, PT ;  /* 0x0000000500007c0c */ /* 0x000fe2000bfa6270 */
[----:B------:R-:W-:Y:S01]  /*3ee70*/  ULDC UR5, c[0x0][0x22c] ;  /* 0x00008b0000057ab9 */ /* 0x000fe20000000800 */
[----:B--2---:R1:W-:Y:S01]  /*3ee80*/  @P1 STG.E desc[UR34][R10.64], R148 ;  /* 0x000000940a001986 */ /* 0x0043e2000c101922 */
[----:B------:R-:W-:-:S02]  /*3ee90*/  ISETP.LT.AND P1, PT, R156, UR4, !P4 ;  /* 0x000000049c007c0c */ /* 0x000fc4000e721270 */
[----:B------:R-:W-:Y:S01]  /*3eea0*/  ISETP.LT.AND P4, PT, R155, UR4, !P4 ;  /* 0x000000049b007c0c */ /* 0x000fe2000e781270 */
        /* <DEDUP_REMOVED lines=9> */
[----:B------:R1:W-:Y:S04]  /*3ef40*/  @P2 STG.E desc[UR34][R10.64], R159 ;  /* 0x0000009f0a002986 */ /* 0x0003e8000c101922 */
[----:B------:R1:W-:Y:S02]  /*3ef50*/  @P1 STG.E desc[UR34][R12.64], R145 ;  /* 0x000000910c001986 */ /* 0x0003e4000c101922 */
[----:B-1----:R-:W-:-:S02]  /*3ef60*/  IMAD.WIDE R10, R144, 0x4, R8 ;  /* 0x00000004900a7825 */ /* 0x002fc400078e0208 */
[----:B------:R-:W4:Y:S02]  /*3ef70*/  LDL.LU R159, [R1+0xf70] ;  /* 0x000f7000019f7983 */ /* 0x000f240000300800 */
[----:B------:R-:W-:-:S04]  /*3ef80*/  IMAD.WIDE R12, R149, 0x4, R2 ;  /* 0x00000004950c7825 */ /* 0x000fc800078e0202 */
[----:B------:R-:W-:Y:S01]  /*3ef90*/  IMAD.WIDE R14, R149, 0x4, R4 ;  /* 0x00000004950e7825 */ /* 0x000fe200078e0204 */
[----:B------:R1:W-:Y:S04]  /*3efa0*/  @P4 STG.E desc[UR34][R10.64], R150 ;  /* 0x000000960a004986 */ /* 0x0003e8000c101922 */
[----:B------:R1:W-:Y:S04]  /*3efb0*/  @P3 STG.E desc[UR34][R12.64], R139 ;  /* 0x0000008b0c003986 */ /* 0x0003e8000c101922 */
[----:B-1----:R-:W4:Y:S04]  /*3efc0*/  LDL.LU R150, [R1+0x1210] ;  /* 0x0012100001967983 */ /* 0x002f280000300800 */
[----:B------:R-:W4:Y:S04]  /*3efd0*/  LDL.LU R144, [R1+0xd00] ;  /* 0x000d000001907983 */ /* 0x000f280000300800 */
[----:B------:R-:W4:Y:S04]  /*3efe0*/  LDL.LU R145, [R1+0x910] ;  /* 0x0009100001917983 */ /* 0x000f280000300800 */
[----:B------:R1:W-:Y:S04]  /*3eff0*/  @P6 STG.E desc[UR34][R14.64], R153 ;  /* 0x000000990e006986 */ /* 0x0003e8000c101922 */
[----:B------:R-:W4:Y:S04]  /*3f000*/  LDL.LU R139, [R1+0x710] ;  /* 0x00071000018b7983 */ /* 0x000f280000300800 */
[----:B-1----:R-:W4:Y:S01]  /*3f010*/  LDL.LU R153, [R1+0x110] ;  /* 0x0001100001997983 */ /* 0x002f220000300800 */
[----:B------:R-:W-:Y:S01]  /*3f020*/  VIADD R0, R23, 0x88 ;  /* 0x0000008817007836 */ /* 0x000fe20000000000 */
[----:B------:R-:W-:-:S04]  /*3f030*/  ISETP.LT.AND P1, PT, R156, UR4, !P5 ;  /* 0x000000049c007c0c */ /* 0x000fc8000ef21270 */
[----:B------:R-:W-:Y:S02]  /*3f040*/  ISETP.GE.AND P0, PT, R0, UR5, PT ;  /* 0x0000000500007c0c */ /* 0x000fe4000bf06270 */
[----:B------:R-:W-:Y:S01]  /*3f050*/  ISETP.LT.AND P5, PT, R155, UR4, !P5 ;  /* 0x000000049b007c0c */ /* 0x000fe2000efa1270 */
[----:B------:R-:W-:Y:S01]  /*3f060*/  IMAD.WIDE R10, R149, 0x4, R6 ;  /* 0x00000004950a7825 */ /* 0x000fe200078e0206 */
[----:B------:R-:W-:Y:S01]  /*3f070*/  ISETP.LT.AND P4, PT, R152, UR4, !P0 ;  /* 0x0000000498007c0c */ /* 0x000fe2000c781270 */
[----:B------:R-:W-:Y:S01]  /*3f080*/  ULDC UR5, c[0x0][0x22c] ;  /* 0x00008b0000057ab9 */ /* 0x000fe20000000800 */
        /* <DEDUP_REMOVED lines=19> */
[----:B------:R1:W-:Y:S02]  /*3f1c0*/  @P6 STG.E desc[UR34][R10.64], R159 ;  /* 0x0000009f0a006986 */ /* 0x0003e4000c101922 */
[----:B-1----:R-:W-:Y:S02]  /*3f1d0*/  IMAD.WIDE R10, R151, 0x4, R8 ;  /* 0x00000004970a7825 */ /* 0x002fe400078e0208 */
[----:B------:R-:W4:Y:S04]  /*3f1e0*/  LDL.LU R151, [R1+0x1218] ;  /* 0x0012180001977983 */ /* 0x000f280000300800 */
[----:B------:R-:W4:Y:S01]  /*3f1f0*/  LDL.LU R159, [R1+0xf74] ;  /* 0x000f7400019f7983 */ /* 0x000f220000300800 */
[----:B------:R-:W-:-:S03]  /*3f200*/  IMAD.WIDE R14, R150, 0x4, R4 ;  /* 0x00000004960e7825 */ /* 0x000fc600078e0204 */
[----:B------:R1:W-:Y:S04]  /*3f210*/  @P1 STG.E desc[UR34][R12.64], R144 ;  /* 0x000000900c001986 */ /* 0x0003e8000c101922 */
[----:B------:R1:W-:Y:S02]  /*3f220*/  @P0 STG.E desc[UR34][R10.64], R145 ;  /* 0x000000910a000986 */ /* 0x0003e4000c101922 */
[----:B-1----:R-:W-:Y:S02]  /*3f230*/  IMAD.WIDE R12, R150, 0x4, R2 ;  /* 0x00000004960c7825 */ /* 0x002fe400078e0202 */
[----:B------:R-:W4:Y:S04]  /*3f240*/  LDL.LU R144, [R1+0xd04] ;  /* 0x000d040001907983 */ /* 0x000f280000300800 */
[----:B------:R-:W4:Y:S04]  /*3f250*/  LDL.LU R145, [R1+0x914] ;  /* 0x0009140001917983 */ /* 0x000f280000300800 */
[----:B------:R1:W-:Y:S04]  /*3f260*/  @P4 STG.E desc[UR34][R12.64], R139 ;  /* 0x0000008b0c004986 */ /* 0x0003e8000c101922 */
[----:B------:R1:W-:Y:S04]  /*3f270*/  @P5 STG.E desc[UR34][R14.64], R153 ;  /* 0x000000990e005986 */ /* 0x0003e8000c101922 */
[----:B-1----:R-:W4:Y:S04]  /*3f280*/  LDL.LU R139, [R1+0x714] ;  /* 0x00071400018b7983 */ /* 0x002f280000300800 */
[----:B------:R-:W4:Y:S01]  /*3f290*/  LDL.LU R153, [R1+0x114] ;  /* 0x0001140001997983 */ /* 0x000f220000300800 */
        /* <DEDUP_REMOVED lines=10> */
[----:B------:R-:W4:Y:S01]  /*3f340*/  LDL.LU R150, [R1+0x121c] ;  /* 0x00121c0001967983 */ /* 0x000f220000300800 */
[----:B------:R-:W-:Y:S01]  /*3f350*/  ISETP.GE.AND P6, PT, R0, UR5, PT ;  /* 0x0000000500007c0c */ /* 0x000fe2000bfc6270 */
[----:B------:R-:W-:Y:S01]  /*3f360*/  IMAD.WIDE R14, R149, 0x4, R2 ;  /* 0x00000004950e7825 */ /* 0x000fe200078e0202 */
        /* <DEDUP_REMOVED lines=14> */
[----:B------:R-:W-:-:S04]  /*3f450*/  IMAD.WIDE R14, R151, 0x4, R4 ;  /* 0x00000004970e7825 */ /* 0x000fc800078e0204 */
[----:B-1----:R-:W-:Y:S02]  /*3f460*/  IMAD.WIDE R10, R149, 0x4, R8 ;  /* 0x00000004950a7825 */ /* 0x002fe400078e0208 */
[----:B------:R-:W4:Y:S04]  /*3f470*/  LDL.LU R149, [R1+0x1220] ;  /* 0x0012200001957983 */ /* 0x000f280000300800 */
[----:B------:R-:W4:Y:S04]  /*3f480*/  LDL.LU R159, [R1+0xf78] ;  /* 0x000f7800019f7983 */ /* 0x000f280000300800 */
[----:B------:R1:W-:Y:S04]  /*3f490*/  @P1 STG.E desc[UR34][R12.64], R144 ;  /* 0x000000900c001986 */ /* 0x0003e8000c101922 */
[----:B------:R1:W-:Y:S02]  /*3f4a0*/  @P3 STG.E desc[UR34][R10.64], R145 ;  /* 0x000000910a003986 */ /* 0x0003e4000c101922 */
[----:B-1----:R-:W-:-:S02]  /*3f4b0*/  IMAD.WIDE R12, R151, 0x4, R2 ;  /* 0x00000004970c7825 */ /* 0x002fc400078e0202 */
[----:B------:R-:W4:Y:S02]  /*3f4c0*/  LDL.LU R145, [R1+0xd08] ;  /* 0x000d080001917983 */ /* 0x000f240000300800 */
[C---:B------:R-:W-:Y:S02]  /*3f4d0*/  IMAD.WIDE R10, R151.reuse, 0x4, R6 ;  /* 0x00000004970a7825 */ /* 0x040fe400078e0206 */
[----:B------:R1:W-:Y:S04]  /*3f4e0*/  @P2 STG.E desc[UR34][R12.64], R139 ;  /* 0x0000008b0c002986 */ /* 0x0003e8000c101922 */
[----:B------:R1:W-:Y:S04]  /*3f4f0*/  @P0 STG.E desc[UR34][R14.64], R153 ;  /* 0x000000990e000986 */ /* 0x0003e8000c101922 */
[----:B-1----:R-:W4:Y:S01]  /*3f500*/  LDL.LU R139, [R1+0x918] ;  /* 0x00091800018b7983 */ /* 0x002f220000300800 */
[----:B------:R-:W-:-:S03]  /*3f510*/  IMAD.WIDE R12, R151, 0x4, R8 ;  /* 0x00000004970c7825 */ /* 0x000fc600078e0208 */
[----:B------:R-:W4:Y:S04]  /*3f520*/  LDL.LU R153, [R1+0x718] ;  /* 0x0007180001997983 */ /* 0x000f280000300800 */
        /* <DEDUP_REMOVED lines=27> */
[----:B------:R1:W-:Y:S02]  /*3f6e0*/  @P2 STG.E desc[UR34][R10.64], R159 ;  /* 0x0000009f0a002986 */ /* 0x0003e4000c101922 */
[----:B-1----:R-:W-:Y:S02]  /*3f6f0*/  IMAD.WIDE R10, R150, 0x4, R8 ;  /* 0x00000004960a7825 */ /* 0x002fe400078e0208 */
[----:B------:R-:W4:Y:S04]  /*3f700*/  LDL.LU R150, [R1+0x1228] ;  /* 0x0012280001967983 */ /* 0x000f280000300800 */
[----:B------:R-:W4:Y:S04]  /*3f710*/  LDL.LU R159, [R1+0xf7c] ;  /* 0x000f7c00019f7983 */ /* 0x000f280000300800 */
[----:B------:R1:W-:Y:S02]  /*3f720*/  @P1 STG.E desc[UR34][R12.64], R145 ;  /* 0x000000910c001986 */ /* 0x0003e4000c101922 */
[----:B-1----:R-:W-:-:S02]  /*3f730*/  IMAD.WIDE R12, R149, 0x4, R2 ;  /* 0x00000004950c7825 */ /* 0x002fc400078e0202 */
        /* <DEDUP_REMOVED lines=34> */
[----:B-1----:R-:W-:Y:S01]  /*3f960*/  IMAD.WIDE R10, R144, 0x4, R8 ;  /* 0x00000004900a7825 */ /* 0x002fe200078e0208 */
[----:B------:R-:W4:Y:S04]  /*3f970*/  LDL.LU R159, [R1+0xf80] ;  /* 0x000f8000019f7983 */ /* 0x000f280000300800 */
[----:B------:R1:W-:Y:S02]  /*3f980*/  @P1 STG.E desc[UR34][R12.64], R145 ;  /* 0x000000910c001986 */ /* 0x0003e4000c101922 */
[----:B-1----:R-:W-:Y:S02]  /*3f990*/  IMAD.WIDE R12, R150, 0x4, R2 ;  /* 0x00000004960c7825 */ /* 0x002fe400078e0202 */
        /* <DEDUP_REMOVED lines=497> */
[----:B------:R-:W-:-:S04]  /*418b0*/  IMAD.WIDE R12, R150, 0x4, R8 ;  /* 0x00000004960c7825 */ /* 0x000fc800078e0208 */
[----:B------:R-:W-:Y:S01]  /*418c0*/  IMAD.WIDE R14, R149, 0x4, R2 ;  /* 0x00000004950e7825 */ /* 0x000fe200078e0202 */
[----:B--2---:R1:W-:Y:S01]  /*418d0*/  @P1 STG.E desc[UR34][R10.64], R148 ;  /* 0x000000940a001986 */ /* 0x0043e2000c101922 */
[----:B------:R-:W-:Y:S02]  /*418e0*/  ISETP.LT.AND P1, PT, R156, UR4, !P3 ;  /* 0x000000049c007c0c */ /* 0x000fe4000df21270 */
[----:B------:R-:W-:Y:S02]  /*418f0*/  ISETP.LT.AND P3, PT, R155, UR4, !P3 ;  /* 0x000000049b007c0c */ /* 0x000fe4000df61270 */
[----:B------:R-:W-:Y:S01]  /*41900*/  ISETP.GE.AND P6, PT, R0, UR5, PT ;  /* 0x0000000500007c0c */ /* 0x000fe2000bfc6270 */
[----:B-1----:R-:W2:Y:S01]  /*41910*/  LDL.LU R148, [R1+0x12a0] ;  /* 0x0012a00001947983 */ /* 0x002ea20000300800 */
[----:B------:R-:W-:Y:S01]  /*41920*/  IMAD.WIDE R10, R149, 0x4, R4 ;  /* 0x00000004950a7825 */ /* 0x000fe200078e0204 */
[----:B------:R-:W-:Y:S02]  /*41930*/  ULDC UR5, c[0x0][0x22c] ;  /* 0x00008b0000057ab9 */ /* 0x000fe40000000800 */
[----:B------:R-:W2:Y:S04]  /*41940*/  LDL.LU R150, [R1+0x350] ;  /* 0x0003500001967983 */ /* 0x000ea80000300800 */
        /* <DEDUP_REMOVED lines=32> */
[----:B--2---:R-:W-:-:S02]  /*41b50*/  IMAD.WIDE R14, R148, 0x4, R2 ;  /* 0x00000004940e7825 */ /* 0x004fc400078e0202 */
[----:B------:R1:W-:Y:S01]  /*41b60*/  @P1 STG.E desc[UR34][R10.64], R150 ;  /* 0x000000960a001986 */ /* 0x0003e2000c101922 */
[----:B------:R-:W-:Y:S02]  /*41b70*/  ISETP.LT.AND P1, PT, R156, UR4, !P4 ;  /* 0x000000049c007c0c */ /* 0x000fe4000e721270 */
[----:B------:R-:W-:Y:S02]  /*41b80*/  ISETP.LT.AND P4, PT, R155, UR4, !P4 ;  /* 0x000000049b007c0c */ /* 0x000fe4000e781270 */
[----:B------:R-:W-:Y:S01]  /*41b90*/  ISETP.GE.AND P5, PT, R0, UR5, PT ;  /* 0x0000000500007c0c */ /* 0x000fe2000bfa6270 */
[----:B-1----:R-:W2:Y:S01]  /*41ba0*/  LDL.LU R150, [R1+0x354] ;  /* 0x0003540001967983 */ /* 0x002ea20000300800 */
[----:B------:R-:W-:Y:S01]  /*41bb0*/  IMAD.WIDE R10, R148, 0x4, R4 ;  /* 0x00000004940a7825 */ /* 0x000fe200078e0204 */
[----:B------:R-:W-:Y:S02]  /*41bc0*/  ULDC UR5, c[0x0][0x22c] ;  /* 0x00008b0000057ab9 */ /* 0x000fe40000000800 */
        /* <DEDUP_REMOVED lines=63> */
[----:B------:R-:W-:Y:S02]  /*41fc0*/  ISETP.LT.AND P2, PT, R155, UR4, !P2 ;  /* 0x000000049b007c0c */ /* 0x000fe4000d741270 */
[----:B------:R-:W-:Y:S01]  /*41fd0*/  ISETP.GE.AND P3, PT, R0, UR5, PT ;  /* 0x0000000500007c0c */ /* 0x000fe2000bf66270 */
[----:B------:R-:W-:Y:S01]  /*41fe0*/  IMAD.WIDE R10, R148, 0x4, R6 ;  /* 0x00000004940a7825 */ /* 0x000fe200078e0206 */
[----:B------:R-:W-:Y:S02]  /*41ff0*/  ULDC UR5, c[0x0][0x22c] ;  /* 0x00008b0000057ab9 */ /* 0x000fe40000000800 */
[----:B------:R-:W-:Y:S01]  /*42000*/  ISETP.LT.AND P0, PT, R152, UR4, !P3 ;  /* 0x0000000498007c0c */ /* 0x000fe2000df01270 */
[----:B------:R-:W-:Y:S01]  /*42010*/  IMAD.WIDE R12, R148, 0x4, R8 ;  /* 0x00000004940c7825 */ /* 0x000fe200078e0208 */
[----:B------:R-:W-:Y:S01]  /*42020*/  ISETP.LT.AND P5, PT, R154, UR4, !P3 ;  /* 0x000000049a007c0c */ /* 0x000fe2000dfa1270 */
[----:B------:R-:W4:Y:S02]  /*42030*/  LDL.LU R148, [R1+0x12b8] ;  /* 0x0012b80001947983 */ /* 0x000f240000300800 */
[----:B------:R-:W-:-:S02]  /*42040*/  VIADD R0, R23, 0xaf ;  /* 0x000000af17007836 */ /* 0x000fc40000000000 */
[----:B--2---:R1:W-:Y:S01]  /*42050*/  @P1 STG.E desc[UR34][R10.64], R150 ;  /* 0x000000960a001986 */ /* 0x0043e2000c101922 */
[----:B------:R-:W-:Y:S01]  /*42060*/  ISETP.LT.AND P1, PT, R156, UR4, !P3 ;  /* 0x000000049c007c0c */ /* 0x000fe2000df21270 */
[----:B------:R-:W-:Y:S01]  /*42070*/  IMAD.WIDE R14, R144, 0x4, R2 ;  /* 0x00000004900e7825 */ /* 0x000fe200078e0202 */
[----:B------:R-:W-:Y:S02]  /*42080*/  ISETP.LT.AND P3, PT, R155, UR4, !P3 ;  /* 0x000000049b007c0c */ /* 0x000fe4000df61270 */
[----:B------:R-:W-:Y:S01]  /*42090*/  ISETP.GE.AND P6, PT, R0, UR5, PT ;  /* 0x0000000500007c0c */ /* 0x000fe2000bfc6270 */
[----:B---3--:R2:W-:Y:S01]  /*420a0*/  @P2 STG.E desc[UR34][R12.64], R147 ;  /* 0x000000930c002986 */ /* 0x0085e2000c101922 */
[----:B-1----:R-:W-:Y:S02]  /*420b0*/  IMAD.WIDE R10, R144, 0x4, R4 ;  /* 0x00000004900a7825 */ /* 0x002fe400078e0204 */
[----:B------:R-:W-:Y:S01]  /*420c0*/  ISETP.LT.AND P2, PT, R152, UR4, !P6 ;  /* 0x0000000498007c0c */ /* 0x000fe2000f741270 */
[----:B------:R-:W-:Y:S01]  /*420d0*/  ULDC UR5, c[0x0][0x22c] ;  /* 0x00008b0000057ab9 */ /* 0x000fe20000000800 */
[----:B--2---:R-:W2:Y:S01]  /*420e0*/  LDL.LU R147, [R1+0x35c] ;  /* 0x00035c0001937983 */ /* 0x004ea20000300800 */
[----:B------:R-:W-:-:S03]  /*420f0*/  IMAD.WIDE R12, R144, 0x4, R6 ;  /* 0x00000004900c7825 */ /* 0x000fc600078e0206 */
[----:B----4-:R1:W-:Y:S01]  /*42100*/  @P0 STG.E desc[UR34][R14.64], R146 ;  /* 0x000000920e000986 */ /* 0x0103e2000c101922 */
[----:B------:R-:W-:-:S03]  /*42110*/  ISETP.LT.AND P0, PT, R154, UR4, !P6 ;  /* 0x000000049a007c0c */ /* 0x000fc6000f701270 */
[----:B------:R-:W3:Y:S04]  /*42120*/  LDL.LU R150, [R1+0x15c] ;  /* 0x00015c0001967983 */ /* 0x000ee80000300800 */
        /* <DEDUP_REMOVED lines=24> */
[----:B--2---:R1:W-:Y:S01]  /*422b0*/  @P1 STG.E desc[UR34][R10.64], R147 ;  /* 0x000000930a001986 */ /* 0x0043e2000c101922 */
[----:B------:R-:W-:Y:S01]  /*422c0*/  IMAD.WIDE R12, R151, 0x4, R8 ;  /* 0x00000004970c7825 */ /* 0x000fe200078e0208 */
[----:B------:R-:W-:-:S02]  /*422d0*/  ISETP.LT.AND P1, PT, R156, UR4, !P4 ;  /* 0x000000049c007c0c */ /* 0x000fc4000e721270 */
[----:B------:R-:W-:Y:S01]  /*422e0*/  ISETP.LT.AND P4, PT, R155, UR4, !P4 ;  /* 0x000000049b007c0c */ /* 0x000fe2000e781270 */
[----:B------:R-:W-:Y:S01]  /*422f0*/  IMAD.WIDE R14, R148, 0x4, R2 ;  /* 0x00000004940e7825 */ /* 0x000fe200078e0202 */
[----:B------:R-:W-:Y:S01]  /*42300*/  ISETP.GE.AND P5, PT, R0, UR5, PT ;  /* 0x0000000500007c0c */ /* 0x000fe2000bfa6270 */
[----:B---3--:R2:W-:Y:S01]  /*42310*/  @P6 STG.E desc[UR34][R12.64], R150 ;  /* 0x000000960c006986 */ /* 0x0085e2000c101922 */
[----:B------:R-:W-:-:S03]  /*42320*/  ULDC UR5, c[0x0][0x22c] ;  /* 0x00008b0000057ab9 */ /* 0x000fc60000000800 */
[----:B-1----:R-:W3:Y:S01]  /*42330*/  LDL.LU R147, [R1+0x12c0] ;  /* 0x0012c00001937983 */ /* 0x002ee20000300800 */
[----:B------:R-:W-:-:S03]  /*42340*/  IMAD.WIDE R10, R148, 0x4, R4 ;  /* 0x00000004940a7825 */ /* 0x000fc600078e0204 */
[----:B------:R-:W3:Y:S01]  /*42350*/  LDL.LU R151, [R1+0x360] ;  /* 0x0003600001977983 */ /* 0x000ee20000300800 */
[----:B------:R-:W-:-:S03]  /*42360*/  ISETP.LT.AND P6, PT, R154, UR4, !P5 ;  /* 0x000000049a007c0c */ /* 0x000fc6000efc1270 */
[----:B----4-:R1:W-:Y:S01]  /*42370*/  @P3 STG.E desc[UR34][R14.64], R146 ;  /* 0x000000920e003986 */ /* 0x0103e2000c101922 */
[----:B------:R-:W-:Y:S01]  /*42380*/  ISETP.LT.AND P3, PT, R152, UR4, !P5 ;  /* 0x0000000498007c0c */ /* 0x000fe2000ef61270 */
[C---:B--2---:R-:W-:Y:S02]  /*42390*/  IMAD.WIDE R12, R148.reuse, 0x4, R6 ;  /* 0x00000004940c7825 */ /* 0x044fe400078e0206 */
[----:B------:R-:W2:Y:S04]  /*423a0*/  LDL.LU R150, [R1+0x160] ;  /* 0x0001600001967983 */ /* 0x000ea80000300800 */
[----:B-1----:R-:W4:Y:S04]  /*423b0*/  LDL.LU R146, [R1+0xb54] ;  /* 0x000b540001927983 */ /* 0x002f280000300800 */
[----:B------:R1:W-:Y:S02]  /*423c0*/  @P2 STG.E desc[UR34][R10.64], R159 ;  /* 0x0000009f0a002986 */ /* 0x0003e4000c101922 */
[----:B-1----:R-:W-:-:S02]  /*423d0*/  IMAD.WIDE R10, R148, 0x4, R8 ;  /* 0x00000004940a7825 */ /* 0x002fc400078e0208 */
        /* <DEDUP_REMOVED lines=21> */
[----:B------:R-:W-:Y:S01]  /*42530*/  IMAD.WIDE R12, R149, 0x4, R8 ;  /* 0x00000004950c7825 */ /* 0x000fe200078e0208 */
[----:B---3--:R1:W-:Y:S01]  /*42540*/  @P1 STG.E desc[UR34][R10.64], R151 ;  /* 0x000000970a001986 */ /* 0x0083e2000c101922 */
[----:B------:R-:W-:-:S02]  /*42550*/  ISETP.LT.AND P1, PT, R156, UR4, !P0 ;  /* 0x000000049c007c0c */ /* 0x000fc4000c721270 */
[----:B------:R-:W-:Y:S01]  /*42560*/  IMAD.WIDE R14, R147, 0x4, R2 ;  /* 0x00000004930e7825 */ /* 0x000fe200078e0202 */
[----:B------:R-:W3:Y:S01]  /*42570*/  LDL.LU R149, [R1+0x12c8] ;  /* 0x0012c80001957983 */ /* 0x000ee20000300800 */
[----:B------:R-:W-:Y:S02]  /*42580*/  ISETP.LT.AND P0, PT, R155, UR4, !P0 ;  /* 0x000000049b007c0c */ /* 0x000fe4000c701270 */
[----:B------:R-:W-:Y:S01]  /*42590*/  ISETP.GE.AND P2, PT, R0, UR5, PT ;  /* 0x0000000500007c0c */ /* 0x000fe2000bf46270 */
[----:B--2---:R2:W-:Y:S04]  /*425a0*/  @P5 STG.E desc[UR34][R12.64], R150 ;  /* 0x000000960c005986 */ /* 0x0045e8000c101922 */
[----:B-1----:R-:W3:Y:S01]  /*425b0*/  LDL.LU R151, [R1+0x364] ;  /* 0x0003640001977983 */ /* 0x002ee20000300800 */
[----:B------:R-:W-:Y:S01]  /*425c0*/  IMAD.WIDE R10, R147, 0x4, R4 ;  /* 0x00000004930a7825 */ /* 0x000fe200078e0204 */
[----:B------:R-:W-:Y:S01]  /*425d0*/  ISETP.LT.AND P5, PT, R154, UR4, !P2 ;  /* 0x000000049a007c0c */ /* 0x000fe2000d7a1270 */
[----:B------:R-:W-:Y:S01]  /*425e0*/  ULDC UR5, c[0x0][0x22c] ;  /* 0x00008b0000057ab9 */ /* 0x000fe20000000800 */
[----:B----4-:R1:W-:Y:S01]  /*425f0*/  @P4 STG.E desc[UR34][R14.64], R146 ;  /* 0x000000920e004986 */ /* 0x0103e2000c101922 */
[----:B------:R-:W-:-:S03]  /*42600*/  ISETP.LT.AND P4, PT, R152, UR4, !P2 ;  /* 0x0000000498007c0c */ /* 0x000fc6000d781270 */
[----:B--2---:R-:W2:Y:S01]  /*42610*/  LDL.LU R150, [R1+0x164] ;  /* 0x0001640001967983 */ /* 0x004ea20000300800 */
[----:B------:R-:W-:-:S03]  /*42620*/  IMAD.WIDE R12, R147, 0x4, R6 ;  /* 0x00000004930c7825 */ /* 0x000fc600078e0206 */
        /* <DEDUP_REMOVED lines=19> */
[----:B---3--:R-:W-:Y:S01]  /*42760*/  IMAD.WIDE R14, R149, 0x4, R2 ;  /* 0x00000004950e7825 */ /* 0x008fe200078e0202 */
[----:B------:R-:W3:Y:S02]  /*42770*/  LDL.LU R144, [R1+0x12d0] ;  /* 0x0012d00001907983 */ /* 0x000ee40000300800 */
[----:B------:R-:W-:Y:S01]  /*42780*/  ISETP.GE.AND P3, PT, R0, UR5, PT ;  /* 0x0000000500007c0c */ /* 0x000fe2000bf66270 */
[----:B------:R-:W-:Y:S01]  /*42790*/  ULDC UR5, c[0x0][0x22c] ;  /* 0x00008b0000057ab9 */ /* 0x000fe20000000800 */
[----:B------:R-:W-:-:S02]  /*427a0*/  ISETP.LT.AND P2, PT, R155, UR4, !P2 ;  /* 0x000000049b007c0c */ /* 0x000fc4000d741270 */
[----:B------:R-:W-:Y:S01]  /*427b0*/  ISETP.LT.AND P0, PT, R152, UR4, !P3 ;  /* 0x0000000498007c0c */ /* 0x000fe2000df01270 */
[----:B------:R-:W-:Y:S01]  /*427c0*/  VIADD R0, R23, 0xb5 ;  /* 0x000000b517007836 */ /* 0x000fe20000000000 */
[----:B------:R-:W-:-:S03]  /*427d0*/  ISETP.LT.AND P5, PT, R154, UR4, !P3 ;  /* 0x000000049a007c0c */ /* 0x000fc6000dfa1270 */
[----:B------:R1:W-:Y:S01]  /*427e0*/  @P1 STG.E desc[UR34][R10.64], R151 ;  /* 0x000000970a001986 */ /* 0x0003e2000c101922 */
[----:B------:R-:W-:Y:S02]  /*427f0*/  ISETP.LT.AND P1, PT, R156, UR4, !P3 ;  /* 0x000000049c007c0c */ /* 0x000fe4000df21270 */
[----:B------:R-:W-:Y:S02]  /*42800*/  ISETP.GE.AND P6, PT, R0, UR5, PT ;  /* 0x0000000500007c0c */ /* 0x000fe4000bfc6270 */
[----:B------:R-:W-:Y:S01]  /*42810*/  ISETP.LT.AND P3, PT, R155, UR4, !P3 ;  /* 0x000000049b007c0c */ /* 0x000fe2000df61270 */
[----:B--2---:R2:W-:Y:S01]  /*42820*/  @P2 STG.E desc[UR34][R12.64], R150 ;  /* 0x000000960c002986 */ /* 0x0045e2000c101922 */
[----:B------:R-:W-:-:S03]  /*42830*/  ISETP.LT.AND P2, PT, R152, UR4, !P6 ;  /* 0x0000000498007c0c */ /* 0x000fc6000f741270 */
[----:B-1----:R-:W3:Y:S01]  /*42840*/  LDL.LU R151, [R1+0x368] ;  /* 0x0003680001977983 */ /* 0x002ee20000300800 */
[C---:B------:R-:W-:Y:S01]  /*42850*/  IMAD.WIDE R10, R149.reuse, 0x4, R4 ;  /* 0x00000004950a7825 */ /* 0x040fe200078e0204 */
[----:B------:R-:W-:Y:S02]  /*42860*/  ULDC UR5, c[0x0][0x22c] ;  /* 0x00008b0000057ab9 */ /* 0x000fe40000000800 */
[----:B----4-:R1:W-:Y:S01]  /*42870*/  @P0 STG.E desc[UR34][R14.64], R146 ;  /* 0x000000920e000986 */ /* 0x0103e2000c101922 */
[----:B------:R-:W-:Y:S01]  /*42880*/  ISETP.LT.AND P0, PT, R154, UR4, !P6 ;  /* 0x000000049a007c0c */ /* 0x000fe2000f701270 */
[----:B--2---:R-:W-:Y:S02]  /*42890*/  IMAD.WIDE R12, R149, 0x4, R6 ;  /* 0x00000004950c7825 */ /* 0x004fe400078e0206 */
[----:B------:R-:W2:Y:S04]  /*428a0*/  LDL.LU R150, [R1+0x168] ;  /* 0x0001680001967983 */ /* 0x000ea80000300800 */
        /* <DEDUP_REMOVED lines=20> */
[----:B------:R-:W-:Y:S01]  /*429f0*/  IMAD.WIDE R12, R147, 0x4, R8 ;  /* 0x00000004930c7825 */ /* 0x000fe200078e0208 */
[----:B------:R-:W-:Y:S01]  /*42a00*/  ISETP.LT.AND P3, PT, R152, UR4, !P4 ;  /* 0x0000000498007c0c */ /* 0x000fe2000e761270 */
[----:B------:R-:W4:Y:S01]  /*42a10*/  LDL.LU R147, [R1+0x12d8] ;  /* 0x0012d80001937983 */ /* 0x000f220000300800 */
[----:B------:R-:W-:Y:S01]  /*42a20*/  ISETP.LT.AND P2, PT, R154, UR4, !P4 ;  /* 0x000000049a007c0c */ /* 0x000fe2000e741270 */
[----:B---3--:R-:W-:Y:S01]  /*42a30*/  IMAD.WIDE R14, R144, 0x4, R2 ;  /* 0x00000004900e7825 */ /* 0x008fe200078e0202 */
[----:B------:R-:W-:Y:S01]  /*42a40*/  ULDC UR5, c[0x0][0x22c] ;  /* 0x00008b0000057ab9 */ /* 0x000fe20000000800 */
[----:B------:R1:W-:Y:S01]  /*42a50*/  @P1 STG.E desc[UR34][R10.64], R151 ;  /* 0x000000970a001986 */ /* 0x0003e2000c101922 */
[----:B------:R-:W-:Y:S01]  /*42a60*/  ISETP.LT.AND P1, PT, R156, UR4, !P4 ;  /* 0x000000049c007c0c */ /* 0x000fe2000e721270 */
[----:B------:R-:W-:Y:S01]  /*42a70*/  VIADD R0, R23, 0xb7 ;  /* 0x000000b717007836 */ /* 0x000fe20000000000 */
[----:B------:R-:W-:-:S03]  /*42a80*/  ISETP.LT.AND P4, PT, R155, UR4, !P4 ;  /* 0x000000049b007c0c */ /* 0x000fc6000e781270 */
[----:B--2---:R-:W-:Y:S01]  /*42a90*/  @P6 STG.E desc[UR34][R12.64], R150 ;  /* 0x000000960c006986 */ /* 0x004fe2000c101922 */
[----:B------:R-:W-:-:S03]  /*42aa0*/  ISETP.GE.AND P5, PT, R0, UR5, PT ;  /* 0x0000000500007c0c */ /* 0x000fc6000bfa6270 */
[----:B----4-:R2:W-:Y:S01]  /*42ab0*/  @P3 STG.E desc[UR34][R14.64], R146 ;  /* 0x000000920e003986 */ /* 0x0105e2000c101922 */
[----:B-1----:R-:W-:Y:S01]  /*42ac0*/  IMAD.WIDE R10, R144, 0x4, R4 ;  /* 0x00000004900a7825 */ /* 0x002fe200078e0204 */
[----:B------:R-:W-:Y:S01]  /*42ad0*/  ISETP.LT.AND P3, PT, R152, UR4, !P5 ;  /* 0x0000000498007c0c */ /* 0x000fe2000ef61270 */
[----:B------:R-:W-:Y:S01]  /*42ae0*/  ULDC UR5, c[0x0][0x22c] ;  /* 0x00008b0000057ab9 */ /* 0x000fe20000000800 */
[----:B--2---:R-:W2:Y:S01]  /*42af0*/  LDL.LU R146, [R1+0x36c] ;  /* 0x00036c0001927983 */ /* 0x004ea20000300800 */
[----:B------:R-:W-:-:S03]  /*42b00*/  IMAD.WIDE R12, R144, 0x4, R6 ;  /* 0x00000004900c7825 */ /* 0x000fc600078e0206 */
[----:B------:R-:W3:Y:S04]  /*42b10*/  LDL.LU R151, [R1+0x16c] ;  /* 0x00016c0001977983 */ /* 0x000ee80000300800 */
[----:B------:R-:W4:Y:S04]  /*42b20*/  LDL.LU R150, [R1+0xb60] ;  /* 0x000b600001967983 */ /* 0x000f280000300800 */
[----:B------:R1:W-:Y:S02]  /*42b30*/  @P2 STG.E desc[UR34][R10.64], R159 ;  /* 0x0000009f0a002986 */ /* 0x0003e4000c101922 */
[----:B-1----:R-:W-:-:S02]  /*42b40*/  IMAD.WIDE R10, R144, 0x4, R8 ;  /* 0x00000004900a7825 */ /* 0x002fc400078e0208 */
[----:B------:R-:W4:Y:S02]  /*42b50*/  LDL.LU R159, [R1+0xfe0] ;  /* 0x000fe000019f7983 */ /* 0x000f240000300800 */
[C---:B------:R-:W-:Y:S02]  /*42b60*/  IMAD.WIDE R14, R149.reuse, 0x4, R4 ;  /* 0x00000004950e7825 */ /* 0x040fe400078e0204 */
[----:B------:R1:W-:Y:S02]  /*42b70*/  @P1 STG.E desc[UR34][R12.64], R145 ;  /* 0x000000910c001986 */ /* 0x0003e4000c101922 */
[C---:B-1----:R-:W-:Y:S02]  /*42b80*/  IMAD.WIDE R12, R149.reuse, 0x4, R2 ;  /* 0x00000004950c7825 */ /* 0x042fe400078e0202 */
[----:B------:R1:W-:Y:S04]  /*42b90*/  @P4 STG.E desc[UR34][R10.64], R148 ;  /* 0x000000940a004986 */ /* 0x0003e8000c101922 */
[----:B------:R1:W-:Y:S04]  /*42ba0*/  @P3 STG.E desc[UR34][R12.64], R139 ;  /* 0x0000008b0c003986 */ /* 0x0003e8000c101922 */
[----:B-1----:R-:W4:Y:S04]  /*42bb0*/  LDL.LU R148, [R1+0x12dc] ;  /* 0x0012dc0001947983 */ /* 0x002f280000300800 */
[----:B------:R-:W4:Y:S04]  /*42bc0*/  LDL.LU R144, [R1+0xd60] ;  /* 0x000d600001907983 */ /* 0x000f280000300800 */
[----:B------:R-:W4:Y:S01]  /*42bd0*/  LDL.LU R145, [R1+0x960] ;  /* 0x0009600001917983 */ /* 0x000f220000300800 */
[----:B------:R-:W-:-:S03]  /*42be0*/  IMAD.WIDE R10, R149, 0x4, R6 ;  /* 0x00000004950a7825 */ /* 0x000fc600078e0206 */
[----:B------:R-:W4:Y:S01]  /*42bf0*/  LDL.LU R139, [R1+0x770] ;  /* 0x00077000018b7983 */ /* 0x000f220000300800 */
[----:B------:R-:W-:-:S03]  /*42c00*/  IMAD.WIDE R12, R149, 0x4, R8 ;  /* 0x00000004950c7825 */ /* 0x000fc600078e0208 */
[----:B------:R-:W4:Y:S01]  /*42c10*/  LDL.LU R149, [R1+0x570] ;  /* 0x0005700001957983 */ /* 0x000f220000300800 */
[----:B------:R-:W-:Y:S01]  /*42c20*/  ISETP.LT.AND P6, PT, R154, UR4, !P5 ;  /* 0x000000049a007c0c */ /* 0x000fe2000efc1270 */
[----:B------:R-:W-:Y:S01]  /*42c30*/  VIADD R0, R23, 0xb8 ;  /* 0x000000b817007836 */ /* 0x000fe20000000000 */
[----:B------:R-:W-:-:S04]  /*42c40*/  ISETP.LT.AND P1, PT, R156, UR4, !P5 ;  /* 0x000000049c007c0c */ /* 0x000fc8000ef21270 */
[----:B------:R-:W-:Y:S02]  /*42c50*/  ISETP.GE.AND P0, PT, R0, UR5, PT ;  /* 0x0000000500007c0c */ /* 0x000fe4000bf06270 */
[----:B------:R-:W-:-:S05]  /*42c60*/  ISETP.LT.AND P5, PT, R155, UR4, !P5 ;  /* 0x000000049b007c0c */ /* 0x000fca000efa1270 */
[----:B------:R1:W-:Y:S01]  /*42c70*/  @P6 STG.E desc[UR34][R14.64], R153 ;  /* 0x000000990e006986 */ /* 0x0003e2000c101922 */
[----:B------:R-:W-:Y:S01]  /*42c80*/  ISETP.LT.AND P4, PT, R152, UR4, !P0 ;  /* 0x0000000498007c0c */ /* 0x000fe2000c781270 */
[----:B------:R-:W-:Y:S01]  /*42c90*/  VIADD R0, R23, 0xb9 ;  /* 0x000000b917007836 */ /* 0x000fe20000000000 */
[----:B------:R-:W-:Y:S01]  /*42ca0*/  ISETP.LT.AND P6, PT, R154, UR4, !P0 ;  /* 0x000000049a007c0c */ /* 0x000fe2000c7c1270 */
[----:B--2---:R2:W-:Y:S01]  /*42cb0*/  @P1 STG.E desc[UR34][R10.64], R146 ;  /* 0x000000920a001986 */ /* 0x0045e2000c101922 */
[----:B------:R-:W-:Y:S01]  /*42cc0*/  ULDC UR5, c[0x0][0x22c] ;  /* 0x00008b0000057ab9 */ /* 0x000fe20000000800 */
[----:B------:R-:W-:Y:S02]  /*42cd0*/  ISETP.LT.AND P1, PT, R156, UR4, !P0 ;  /* 0x000000049c007c0c */ /* 0x000fe4000c721270 */
[----:B------:R-:W-:Y:S02]  /*42ce0*/  ISETP.LT.AND P0, PT, R155, UR4, !P0 ;  /* 0x000000049b007c0c */ /* 0x000fe4000c701270 */
[----:B------:R-:W-:Y:S01]  /*42cf0*/  ISETP.GE.AND P2, PT, R0, UR5, PT ;  /* 0x0000000500007c0c */ /* 0x000fe2000bf46270 */
[C---:B-1----:R-:W-:Y:S01]  /*42d00*/  IMAD.WIDE R14, R147.reuse, 0x4, R2 ;  /* 0x00000004930e7825 */ /* 0x042fe200078e0202 */
[----:B--2---:R-:W2:Y:S03]  /*42d10*/  LDL.LU R146, [R1+0x12e0] ;  /* 0x0012e00001927983 */ /* 0x004ea60000300800 */
[----:B------:R-:W-:Y:S01]  /*42d20*/  IMAD.WIDE R10, R147, 0x4, R4 ;  /* 0x00000004930a7825 */ /* 0x000fe200078e0204 */
[----:B------:R-:W-:Y:S01]  /*42d30*/  ULDC UR5, c[0x0][0x22c] ;  /* 0x00008b0000057ab9 */ /* 0x000fe20000000800 */
[----:B------:R-:W2:Y:S04]  /*42d40*/  LDL.LU R153, [R1+0x370] ;  /* 0x0003700001997983 */ /* 0x000ea80000300800 */
[----:B---3--:R1:W-:Y:S01]  /*42d50*/  @P5 STG.E desc[UR34][R12.64], R151 ;  /* 0x000000970c005986 */ /* 0x0083e2000c101922 */
[----:B------:R-:W-:-:S03]  /*42d60*/  ISETP.LT.AND P5, PT, R154, UR4, !P2 ;  /* 0x000000049a007c0c */ /* 0x000fc6000d7a1270 */
[----:B----4-:R3:W-:Y:S01]  /*42d70*/  @P4 STG.E desc[UR34][R14.64], R150 ;  /* 0x000000960e004986 */ /* 0x0107e2000c101922 */
[----:B------:R-:W-:-:S03]  /*42d80*/  ISETP.LT.AND P4, PT, R152, UR4, !P2 ;  /* 0x0000000498007c0c */ /* 0x000fc6000d781270 */
[----:B-1----:R-:W4:Y:S01]  /*42d90*/  LDL.LU R151, [R1+0x170] ;  /* 0x0001700001977983 */ /* 0x002f220000300800 */
[----:B------:R-:W-:-:S03]  /*42da0*/  IMAD.WIDE R12, R147, 0x4, R6 ;  /* 0x00000004930c7825 */ /* 0x000fc600078e0206 */
[----:B---3--:R-:W3:Y:S04]  /*42db0*/  LDL.LU R150, [R1+0xb64] ;  /* 0x000b640001967983 */ /* 0x008ee80000300800 */
[----:B------:R1:W-:Y:S02]  /*42dc0*/  @P6 STG.E desc[UR34][R10.64], R159 ;  /* 0x0000009f0a006986 */ /* 0x0003e4000c101922 */
[----:B-1----:R-:W-:Y:S02]  /*42dd0*/  IMAD.WIDE R10, R147, 0x4, R8 ;  /* 0x00000004930a7825 */ /* 0x002fe400078e0208 */
[----:B------:R-:W3:Y:S04]  /*42de0*/  LDL.LU R147, [R1+0x12e4] ;  /* 0x0012e40001937983 */ /* 0x000ee80000300800 */
[----:B------:R-:W3:Y:S01]  /*42df0*/  LDL.LU R159, [R1+0xfe4] ;  /* 0x000fe400019f7983 */ /* 0x000ee20000300800 */
[----:B------:R-:W-:-:S03]  /*42e00*/  IMAD.WIDE R14, R148, 0x4, R4 ;  /* 0x00000004940e7825 */ /* 0x000fc600078e0204 */
[----:B------:R1:W-:Y:S04]  /*42e10*/  @P1 STG.E desc[UR34][R12.64], R144 ;  /* 0x000000900c001986 */ /* 0x0003e8000c101922 */
[----:B------:R1:W-:Y:S02]  /*42e20*/  @P0 STG.E desc[UR34][R10.64], R145 ;  /* 0x000000910a000986 */ /* 0x0003e4000c101922 */
[----:B-1----:R-:W-:Y:S02]  /*42e30*/  IMAD.WIDE R12, R148, 0x4, R2 ;  /* 0x00000004940c7825 */ /* 0x002fe400078e0202 */
[----:B------:R-:W3:Y:S04]  /*42e40*/  LDL.LU R144, [R1+0xd64] ;  /* 0x000d640001907983 */ /* 0x000ee80000300800 */
[----:B------:R-:W3:Y:S04]  /*42e50*/  LDL.LU R145, [R1+0x964] ;  /* 0x0009640001917983 */ /* 0x000ee80000300800 */
[----:B------:R1:W-:Y:S04]  /*42e60*/  @P4 STG.E desc[UR34][R12.64], R139 ;  /* 0x0000008b0c004986 */ /* 0x0003e8000c101922 */
[----:B------:R1:W-:Y:S04]  /*42e70*/  @P5 STG.E desc[UR34][R14.64], R149 ;  /* 0x000000950e005986 */ /* 0x0003e8000c101922 */
[----:B-1----:R-:W3:Y:S04]  /*42e80*/  LDL.LU R139, [R1+0x774] ;  /* 0x00077400018b7983 */ /* 0x002ee80000300800 */
[----:B------:R-:W3:Y:S01]  /*42e90*/  LDL.LU R149, [R1+0x574] ;  /* 0x0005740001957983 */ /* 0x000ee20000300800 */
        /* <DEDUP_REMOVED lines=10> */
[----:B--2---:R1:W-:Y:S01]  /*42f40*/  @P1 STG.E desc[UR34][R10.64], R153 ;  /* 0x000000990a001986 */ /* 0x0043e2000c101922 */
[----:B------:R-:W-:-:S02]  /*42f50*/  ISETP.LT.AND P1, PT, R156, UR4, !P3 ;  /* 0x000000049c007c0c */ /* 0x000fc4000df21270 */
[----:B------:R-:W-:Y:S01]  /*42f60*/  IMAD.WIDE R14, R146, 0x4, R2 ;  /* 0x00000004920e7825 */ /* 0x000fe200078e0202 */
[----:B------:R-:W2:Y:S01]  /*42f70*/  LDL.LU R148, [R1+0x12e8] ;  /* 0x0012e80001947983 */ /* 0x000ea20000300800 */
[----:B------:R-:W-:Y:S02]  /*42f80*/  ISETP.LT.AND P3, PT, R155, UR4, !P3 ;  /* 0x000000049b007c0c */ /* 0x000fe4000df61270 */
[----:B------:R-:W-:Y:S01]  /*42f90*/  ISETP.GE.AND P6, PT, R0, UR5, PT ;  /* 0x0000000500007c0c */ /* 0x000fe2000bfc6270 */
[----:B-1----:R-:W2:Y:S01]  /*42fa0*/  LDL.LU R153, [R1+0x374] ;  /* 0x0003740001997983 */ /* 0x002ea20000300800 */
[----:B------:R-:W-:Y:S01]  /*42fb0*/  IMAD.WIDE R10, R146, 0x4, R4 ;  /* 0x00000004920a7825 */ /* 0x000fe200078e0204 */
[----:B------:R-:W-:Y:S02]  /*42fc0*/  ULDC UR5, c[0x0][0x22c] ;  /* 0x00008b0000057ab9 */ /* 0x000fe40000000800 */
[----:B----4-:R1:W-:Y:S01]  /*42fd0*/  @P2 STG.E desc[UR34][R12.64], R151 ;  /* 0x000000970c002986 */ /* 0x0103e2000c101922 */
[----:B------:R-:W-:-:S03]  /*42fe0*/  ISETP.LT.AND P2, PT, R152, UR4, !P6 ;  /* 0x0000000498007c0c */ /* 0x000fc6000f741270 */
[----:B---3--:R3:W-:Y:S01]  /*42ff0*/  @P0 STG.E desc[UR34][R14.64], R150 ;  /* 0x000000960e000986 */ /* 0x0087e2000c101922 */
[----:B------:R-:W-:-:S03]  /*43000*/  ISETP.LT.AND P0, PT, R154, UR4, !P6 ;  /* 0x000000049a007c0c */ /* 0x000fc6000f701270 */
[----:B-1----:R-:W4:Y:S01]  /*43010*/  LDL.LU R151, [R1+0x174] ;  /* 0x0001740001977983 */ /* 0x002f220000300800 */
[----:B------:R-:W-:-:S03]  /*43020*/  IMAD.WIDE R12, R146, 0x4, R6 ;  /* 0x00000004920c7825 */ /* 0x000fc600078e0206 */
[----:B---3--:R-:W3:Y:S04]  /*43030*/  LDL.LU R150, [R1+0xb68] ;  /* 0x000b680001967983 */ /* 0x008ee80000300800 */
[----:B------:R1:W-:Y:S01]  /*43040*/  @P5 STG.E desc[UR34][R10.64], R159 ;  /* 0x0000009f0a005986 */ /* 0x0003e2000c101922 */
[----:B------:R-:W-:-:S04]  /*43050*/  IMAD.WIDE R14, R147, 0x4, R4 ;  /* 0x00000004930e7825 */ /* 0x000fc800078e0204 */
[----:B-1----:R-:W-:Y:S02]  /*43060*/  IMAD.WIDE R10, R146, 0x4, R8 ;  /* 0x00000004920a7825 */ /* 0x002fe400078e0208 */
[----:B------:R-:W3:Y:S04]  /*43070*/  LDL.LU R146, [R1+0x12ec] ;  /* 0x0012ec0001927983 */ /* 0x000ee80000300800 */
[----:B------:R-:W3:Y:S04]  /*43080*/  LDL.LU R159, [R1+0xfe8] ;  /* 0x000fe800019f7983 */ /* 0x000ee80000300800 */
[----:B------:R1:W-:Y:S04]  /*43090*/  @P1 STG.E desc[UR34][R12.64], R144 ;  /* 0x000000900c001986 */ /* 0x0003e8000c101922 */
[----:B------:R1:W-:Y:S02]  /*430a0*/  @P3 STG.E desc[UR34][R10.64], R145 ;  /* 0x000000910a003986 */ /* 0x0003e4000c101922 */
[----:B-1----:R-:W-:-:S02]  /*430b0*/  IMAD.WIDE R12, R147, 0x4, R2 ;  /* 0x00000004930c7825 */ /* 0x002fc400078e0202 */
[----:B------:R-:W3:Y:S02]  /*430c0*/  LDL.LU R145, [R1+0xd68] ;  /* 0x000d680001917983 */ /* 0x000ee40000300800 */
[C---:B------:R-:W-:Y:S02]  /*430d0*/  IMAD.WIDE R10, R147.reuse, 0x4, R6 ;  /* 0x00000004930a7825 */ /* 0x040fe400078e0206 */
[----:B------:R1:W-:Y:S04]  /*430e0*/  @P2 STG.E desc[UR34][R12.64], R139 ;  /* 0x0000008b0c002986 */ /* 0x0003e8000c101922 */
[----:B------:R1:W-:Y:S04]  /*430f0*/  @P0 STG.E desc[UR34][R14.64], R149 ;  /* 0x000000950e000986 */ /* 0x0003e8000c101922 */
[----:B-1----:R-:W3:Y:S01]  /*43100*/  LDL.LU R139, [R1+0x968] ;  /* 0x00096800018b7983 */ /* 0x002ee20000300800 */
[----:B------:R-:W-:-:S03]  /*43110*/  IMAD.WIDE R12, R147, 0x4, R8 ;  /* 0x00000004930c7825 */ /* 0x000fc600078e0208 */
[----:B------:R-:W3:Y:S04]  /*43120*/  LDL.LU R149, [R1+0x778] ;  /* 0x0007780001957983 */ /* 0x000ee80000300800 */
[----:B------:R-:W3:Y:S01]  /*43130*/  LDL.LU R147, [R1+0x578] ;  /* 0x0005780001937983 */ /* 0x000ee20000300800 */
[----:B------:R-:W-:Y:S01]  /*43140*/  VIADD R0, R23, 0xbc ;  /* 0x000000bc17007836 */ /* 0x000fe20000000000 */
[----:B------:R-:W-:Y:S01]  /*43150*/  ISETP.LT.AND P1, PT, R156, UR4, !P6 ;  /* 0x000000049c007c0c */ /* 0x000fe2000f721270 */
[----:B--2---:R-:W-:Y:S01]  /*43160*/  IMAD.WIDE R14, R148, 0x4, R2 ;  /* 0x00000004940e7825 */ /* 0x004fe200078e0202 */
[----:B------:R-:W2:Y:S02]  /*43170*/  LDL.LU R144, [R1+0x12f0] ;  /* 0x0012f00001907983 */ /* 0x000ea40000300800 */
        /* <DEDUP_REMOVED lines=19> */
[----:B---3--:R-:W3:Y:S01]  /*432b0*/  LDL.LU R150, [R1+0xb6c] ;  /* 0x000b6c0001967983 */ /* 0x008ee20000300800 */
[----:B------:R-:W-:-:S03]  /*432c0*/  IMAD.WIDE R14, R146, 0x4, R4 ;  /* 0x00000004920e7825 */ /* 0x000fc600078e0204 */
[----:B------:R1:W-:Y:S02]  /*432d0*/  @P2 STG.E desc[UR34][R10.64], R159 ;  /* 0x0000009f0a002986 */ /* 0x0003e4000c101922 */
[----:B-1----:R-:W-:Y:S02]  /*432e0*/  IMAD.WIDE R10, R148, 0x4, R8 ;  /* 0x00000004940a7825 */ /* 0x002fe400078e0208 */
[----:B------:R-:W3:Y:S04]  /*432f0*/  LDL.LU R148, [R1+0x12f4] ;  /* 0x0012f40001947983 */ /* 0x000ee80000300800 */
[----:B------:R-:W3:Y:S04]  /*43300*/  LDL.LU R159, [R1+0xfec] ;  /* 0x000fec00019f7983 */ /* 0x000ee80000300800 */
[----:B------:R1:W-:Y:S02]  /*43310*/  @P1 STG.E desc[UR34][R12.64], R145 ;  /* 0x000000910c001986 */ /* 0x0003e4000c101922 */
[----:B-1----:R-:W-:-:S02]  /*43320*/  IMAD.WIDE R12, R146, 0x4, R2 ;  /* 0x00000004920c7825 */ /* 0x002fc400078e0202 */
[----:B------:R-:W3:Y:S04]  /*43330*/  LDL.LU R145, [R1+0xd6c] ;  /* 0x000d6c0001917983 */ /* 0x000ee80000300800 */
[----:B------:R-:W-:Y:S04]  /*43340*/  @P4 STG.E desc[UR34][R10.64], R139 ;  /* 0x0000008b0a004986 */ /* 0x000fe8000c101922 */
[----:B------:R-:W-:Y:S04]  /*43350*/  @P3 STG.E desc[UR34][R12.64], R149 ;  /* 0x000000950c003986 */ /* 0x000fe8000c101922 */
[----:B------:R1:W-:Y:S04]  /*43360*/  @P6 STG.E desc[UR34][R14.64], R147 ;  /* 0x000000930e006986 */ /* 0x0003e8000c101922 */
[----:B-1----:R-:W3:Y:S04]  /*43370*/  LDL.LU R147, [R1+0x96c] ;  /* 0x00096c0001937983 */ /* 0x002ee80000300800 */
[----:B------:R-:W3:Y:S04]  /*43380*/  LDL.LU R139, [R1+0x77c] ;  /* 0x00077c00018b7983 */ /* 0x000ee80000300800 */
        /* <DEDUP_REMOVED lines=9> */
[----:B------:R-:W-:-:S04]  /*43420*/  IMAD.WIDE R12, R146, 0x4, R8 ;  /* 0x00000004920c7825 */ /* 0x000fc800078e0208 */
[----:B--2---:R-:W-:Y:S01]  /*43430*/  IMAD.WIDE R14, R144, 0x4, R2 ;  /* 0x00000004900e7825 */ /* 0x004fe200078e0202 */
[----:B------:R1:W-:Y:S01]  /*43440*/  @P1 STG.E desc[UR34][R10.64], R153 ;  /* 0x000000990a001986 */ /* 0x0003e2000c101922 */
[----:B------:R-:W-:Y:S02]  /*43450*/  ISETP.LT.AND P1, PT, R156, UR4, !P0 ;  /* 0x000000049c007c0c */ /* 0x000fe4000c721270 */
[----:B------:R-:W-:Y:S01]  /*43460*/  VIADD R0, R23, 0xbf ;  /* 0x000000bf17007836 */ /* 0x000fe20000000000 */
[----:B----4-:R2:W-:Y:S01]  /*43470*/  @P5 STG.E desc[UR34][R12.64], R151 ;  /* 0x000000970c005986 */ /* 0x0105e2000c101922 */
[----:B------:R-:W-:-:S03]  /*43480*/  ISETP.LT.AND P0, PT, R155, UR4, !P0 ;  /* 0x000000049b007c0c */ /* 0x000fc6000c701270 */
[----:B------:R-:W4:Y:S01]  /*43490*/  LDL.LU R146, [R1+0x12f8] ;  /* 0x0012f80001927983 */ /* 0x000f220000300800 */
[----:B------:R-:W-:-:S03]  /*434a0*/  ISETP.GE.AND P2, PT, R0, UR5, PT ;  /* 0x0000000500007c0c */ /* 0x000fc6000bf46270 */
[----:B---3--:R3:W-:Y:S01]  /*434b0*/  @P4 STG.E desc[UR34][R14.64], R150 ;  /* 0x000000960e004986 */ /* 0x0087e2000c101922 */
[----:B-1----:R-:W-:Y:S01]  /*434c0*/  IMAD.WIDE R10, R144, 0x4, R4 ;  /* 0x00000004900a7825 */ /* 0x002fe200078e0204 */
[----:B------:R-:W-:Y:S01]  /*434d0*/  ISETP.LT.AND P4, PT, R152, UR4, !P2 ;  /* 0x0000000498007c0c */ /* 0x000fe2000d781270 */
[----:B------:R-:W-:Y:S01]  /*434e0*/  ULDC UR5, c[0x0][0x22c] ;  /* 0x00008b0000057ab9 */ /* 0x000fe20000000800 */
[----:B------:R-:W-:Y:S01]  /*434f0*/  ISETP.LT.AND P5, PT, R154, UR4, !P2 ;  /* 0x000000049a007c0c */ /* 0x000fe2000d7a1270 */
[----:B--2---:R-:W-:Y:S01]  /*43500*/  IMAD.WIDE R12, R144, 0x4, R6 ;  /* 0x00000004900c7825 */ /* 0x004fe200078e0206 */
[----:B---3--:R-:W2:Y:S04]  /*43510*/  LDL.LU R150, [R1+0x37c] ;  /* 0x00037c0001967983 */ /* 0x008ea80000300800 */
[----:B------:R-:W3:Y:S04]  /*43520*/  LDL.LU R153, [R1+0x17c] ;  /* 0x00017c0001997983 */ /* 0x000ee80000300800 */
[----:B------:R-:W3:Y:S04]  /*43530*/  LDL.LU R151, [R1+0xb70] ;  /* 0x000b700001977983 */ /* 0x000ee80000300800 */
[----:B------:R1:W-:Y:S01]  /*43540*/  @P6 STG.E desc[UR34][R10.64], R159 ;  /* 0x0000009f0a006986 */ /* 0x0003e2000c101922 */
[----:B------:R-:W-:-:S04]  /*43550*/  IMAD.WIDE R14, R148, 0x4, R4 ;  /* 0x00000004940e7825 */ /* 0x000fc800078e0204 */
[----:B-1----:R-:W-:Y:S01]  /*43560*/  IMAD.WIDE R10, R144, 0x4, R8 ;  /* 0x00000004900a7825 */ /* 0x002fe200078e0208 */
[----:B------:R-:W3:Y:S04]  /*43570*/  LDL.LU R159, [R1+0xff0] ;  /* 0x000ff000019f7983 */ /* 0x000ee80000300800 */
[----:B------:R1:W-:Y:S02]  /*43580*/  @P1 STG.E desc[UR34][R12.64], R145 ;  /* 0x000000910c001986 */ /* 0x0003e4000c101922 */
[----:B-1----:R-:W-:Y:S02]  /*43590*/  IMAD.WIDE R12, R148, 0x4, R2 ;  /* 0x00000004940c7825 */ /* 0x002fe400078e0202 */
[----:B------:R1:W-:Y:S04]  /*435a0*/  @P0 STG.E desc[UR34][R10.64], R147 ;  /* 0x000000930a000986 */ /* 0x0003e8000c101922 */
[----:B------:R-:W-:Y:S04]  /*435b0*/  @P4 STG.E desc[UR34][R12.64], R139 ;  /* 0x0000008b0c004986 */ /* 0x000fe8000c101922 */
[----:B-1----:R-:W3:Y:S04]  /*435c0*/  LDL.LU R147, [R1+0x12fc] ;  /* 0x0012fc0001937983 */ /* 0x002ee80000300800 */
[----:B------:R-:W3:Y:S04]  /*435d0*/  LDL.LU R144, [R1+0xd70] ;  /* 0x000d700001907983 */ /* 0x000ee80000300800 */
[----:B------:R1:W-:Y:S04]  /*435e0*/  @P5 STG.E desc[UR34][R14.64], R149 ;  /* 0x000000950e005986 */ /* 0x0003e8000c101922 */
[----:B------:R-:W3:Y:S04]  /*435f0*/  LDL.LU R145, [R1+0x970] ;  /* 0x0009700001917983 */ /* 0x000ee80000300800 */
[----:B-1----:R-:W3:Y:S01]  /*43600*/  LDL.LU R149, [R1+0x780] ;  /* 0x0007800001957983 */ /* 0x002ee20000300800 */
        /* <DEDUP_REMOVED lines=10> */
[----:B------:R-:W3:Y:S02]  /*436b0*/  LDL.LU R148, [R1+0x380] ;  /* 0x0003800001947983 */ /* 0x000ee40000300800 */
[----:B----4-:R-:W-:-:S02]  /*436c0*/  IMAD.WIDE R14, R146, 0x4, R2 ;  /* 0x00000004920e7825 */ /* 0x010fc400078e0202 */
[----:B--2---:R1:W-:Y:S01]  /*436d0*/  @P1 STG.E desc[UR34][R10.64], R150 ;  /* 0x000000960a001986 */ /* 0x0043e2000c101922 */
[----:B------:R-:W-:Y:S02]  /*436e0*/  ISETP.LT.AND P1, PT, R156, UR4, !P3 ;  /* 0x000000049c007c0c */ /* 0x000fe4000df21270 */
[----:B------:R-:W-:Y:S01]  /*436f0*/  ISETP.GE.AND P6, PT, R0, UR5, PT ;  /* 0x0000000500007c0c */ /* 0x000fe2000bfc6270 */
[----:B---3--:R2:W-:Y:S01]  /*43700*/  @P2 STG.E desc[UR34][R12.64], R153 ;  /* 0x000000990c002986 */ /* 0x0085e2000c101922 */
[----:B------:R-:W-:-:S03]  /*43710*/  ISETP.LT.AND P3, PT, R155, UR4, !P3 ;  /* 0x000000049b007c0c */ /* 0x000fc6000df61270 */
[----:B-1----:R-:W3:Y:S01]  /*43720*/  LDL.LU R150, [R1+0x1300] ;  /* 0x0013000001967983 */ /* 0x002ee20000300800 */
[----:B------:R-:W-:Y:S01]  /*43730*/  IMAD.WIDE R10, R146, 0x4, R4 ;  /* 0x00000004920a7825 */ /* 0x000fe200078e0204 */
[----:B------:R-:W-:Y:S02]  /*43740*/  ULDC UR5, c[0x0][0x22c] ;  /* 0x00008b0000057ab9 */ /* 0x000fe40000000800 */
[----:B------:R-:W4:Y:S01]  /*43750*/  LDL.LU R139, [R1+0x180] ;  /* 0x00018000018b7983 */ /* 0x000f220000300800 */
[----:B------:R-:W-:-:S03]  /*43760*/  ISETP.LT.AND P2, PT, R152, UR4, !P6 ;  /* 0x0000000498007c0c */ /* 0x000fc6000f741270 */
[----:B------:R1:W-:Y:S01]  /*43770*/  @P0 STG.E desc[UR34][R14.64], R151 ;  /* 0x000000970e000986 */ /* 0x0003e2000c101922 */
[----:B--2---:R-:W-:-:S03]  /*43780*/  IMAD.WIDE R12, R146, 0x4, R6 ;  /* 0x00000004920c7825 */ /* 0x004fc600078e0206 */
[----:B------:R-:W2:Y:S04]  /*43790*/  LDL.LU R153, [R1+0x60] ;  /* 0x0000600001997983 */ /* 0x000ea80000300800 */
[----:B-1----:R-:W2:Y:S04]  /*437a0*/  LDL.LU R151, [R1+0xb74] ;  /* 0x000b740001977983 */ /* 0x002ea80000300800 */
[----:B------:R1:W-:Y:S02]  /*437b0*/  @P5 STG.E desc[UR34][R10.64], R159 ;  /* 0x0000009f0a005986 */ /* 0x0003e4000c101922 */
[----:B-1----:R-:W-:-:S02]  /*437c0*/  IMAD.WIDE R10, R146, 0x4, R8 ;  /* 0x00000004920a7825 */ /* 0x002fc400078e0208 */
[----:B------:R-:W2:Y:S04]  /*437d0*/  LDL.LU R146, [R1+0x1304] ;  /* 0x0013040001927983 */ /* 0x000ea80000300800 */
[----:B------:R-:W2:Y:S04]  /*437e0*/  LDL.LU R159, [R1+0xff4] ;  /* 0x000ff400019f7983 */ /* 0x000ea80000300800 */
[----:B------:R1:W-:Y:S01]  /*437f0*/  @P1 STG.E desc[UR34][R12.64], R144 ;  /* 0x000000900c001986 */ /* 0x0003e2000c101922 */
[----:B------:R-:W-:-:S03]  /*43800*/  IMAD.WIDE R14, R147, 0x4, R4 ;  /* 0x00000004930e7825 */ /* 0x000fc600078e0204 */
[----:B------:R1:W-:Y:S02]  /*43810*/  @P3 STG.E desc[UR34][R10.64], R145 ;  /* 0x000000910a003986 */ /* 0x0003e4000c101922 */
[C---:B-1----:R-:W-:Y:S02]  /*43820*/  IMAD.WIDE R12, R147.reuse, 0x4, R2 ;  /* 0x00000004930c7825 */ /* 0x042fe400078e0202 */
[----:B------:R-:W2:Y:S04]  /*43830*/  LDL.LU R144, [R1+0xd74] ;  /* 0x000d740001907983 */ /* 0x000ea80000300800 */
[----:B------:R1:W-:Y:S01]  /*43840*/  @P2 STG.E desc[UR34][R12.64], R149 ;  /* 0x000000950c002986 */ /* 0x0003e2000c101922 */
[----:B------:R-:W-:-:S03]  /*43850*/  IMAD.WIDE R10, R147, 0x4, R6 ;  /* 0x00000004930a7825 */ /* 0x000fc600078e0206 */
[----:B------:R-:W2:Y:S01]  /*43860*/  LDL.LU R145, [R1+0x974] ;  /* 0x0009740001917983 */ /* 0x000ea20000300800 */
[----:B-1----:R-:W-:-:S03]  /*43870*/  IMAD.WIDE R12, R147, 0x4, R8 ;  /* 0x00000004930c7825 */ /* 0x002fc600078e0208 */
[----:B------:R-:W2:Y:S04]  /*43880*/  LDL.LU R149, [R1+0x784] ;  /* 0x0007840001957983 */ /* 0x000ea80000300800 */
[----:B------:R-:W2:Y:S01]  /*43890*/  LDL.LU R147, [R1+0x384] ;  /* 0x0003840001937983 */ /* 0x000ea20000300800 */
[----:B------:R-:W-:Y:S01]  /*438a0*/  VIADD R0, R23, 0xc2 ;  /* 0x000000c217007836 */ /* 0x000fe20000000000 */
[----:B------:R-:W-:Y:S02]  /*438b0*/  ISETP.LT.AND P0, PT, R154, UR4, !P6 ;  /* 0x000000049a007c0c */ /* 0x000fe4000f701270 */
[----:B------:R-:W-:Y:S02]  /*438c0*/  ISETP.LT.AND P1, PT, R156, UR4, !P6 ;  /* 0x000000049c007c0c */ /* 0x000fe4000f721270 */
[----:B------:R-:W-:-:S02]  /*438d0*/  ISETP.GE.AND P4, PT, R0, UR5, PT ;  /* 0x0000000500007c0c */ /* 0x000fc4000bf86270 */
[----:B------:R-:W-:Y:S01]  /*438e0*/  ISETP.LT.AND P6, PT, R155, UR4, !P6 ;  /* 0x000000049b007c0c */ /* 0x000fe2000f7c1270 */
[----:B------:R-:W-:Y:S01]  /*438f0*/  VIADD R0, R23, 0xc3 ;  /* 0x000000c317007836 */ /* 0x000fe20000000000 */
[----:B------:R-:W-:Y:S01]  /*43900*/  ISETP.LT.AND P3, PT, R152, UR4, !P4 ;  /* 0x0000000498007c0c */ /* 0x000fe2000e761270 */
[----:B------:R-:W-:Y:S01]  /*43910*/  ULDC UR5, c[0x0][0x22c] ;  /* 0x00008b0000057ab9 */ /* 0x000fe20000000800 */
[----:B------:R-:W-:-:S03]  /*43920*/  ISETP.LT.AND P2, PT, R154, UR4, !P4 ;  /* 0x000000049a007c0c */ /* 0x000fc6000e741270 */
[----:B------:R3:W-:Y:S01]  /*43930*/  @P0 STG.E desc[UR34][R14.64], R148 ;  /* 0x000000940e000986 */ /* 0x0007e2000c101922 */
[----:B------:R-:W-:-:S03]  /*43940*/  ISETP.GE.AND P5, PT, R0, UR5, PT ;  /* 0x0000000500007c0c */ /* 0x000fc6000bfa6270 */
[----:B----4-:R1:W-:Y:S01]  /*43950*/  @P1 STG.E desc[UR34][R10.64], R139 ;  /* 0x0000008b0a001986 */ /* 0x0103e2000c101922 */
[----:B------:R-:W-:Y:S01]  /*43960*/  ISETP.LT.AND P1, PT, R156, UR4, !P4 ;  /* 0x000000049c007c0c */ /* 0x000fe2000e721270 */
[C---:B---3--:R-:W-:Y:S02]  /*43970*/  IMAD.WIDE R14, R150.reuse, 0x4, R2 ;  /* 0x00000004960e7825 */ /* 0x048fe400078e0202 */
[----:B--2---:R2:W-:Y:S01]  /*43980*/  @P6 STG.E desc[UR34][R12.64], R153 ;  /* 0x000000990c006986 */ /* 0x0045e2000c101922 */
[----:B------:R-:W-:Y:S01]  /*43990*/  ISETP.LT.AND P4, PT, R155, UR4, !P4 ;  /* 0x000000049b007c0c */ /* 0x000fe2000e781270 */
[----:B------:R-:W-:Y:S02]  /*439a0*/  ULDC UR5, c[0x0][0x22c] ;  /* 0x00008b0000057ab9 */ /* 0x000fe40000000800 */
[----:B------:R-:W3:Y:S01]  /*439b0*/  LDL.LU R148, [R1+0x1308] ;  /* 0x0013080001947983 */ /* 0x000ee20000300800 */
[----:B-1----:R-:W-:Y:S01]  /*439c0*/  IMAD.WIDE R10, R150, 0x4, R4 ;  /* 0x00000004960a7825 */ /* 0x002fe200078e0204 */
[----:B------:R-:W-:-:S02]  /*439d0*/  ISETP.LT.AND P6, PT, R154, UR4, !P5 ;  /* 0x000000049a007c0c */ /* 0x000fc4000efc1270 */
[----:B------:R1:W-:Y:S01]  /*439e0*/  @P3 STG.E desc[UR34][R14.64], R151 ;  /* 0x000000970e003986 */ /* 0x0003e2000c101922 */
[----:B------:R-:W-:-:S03]  /*439f0*/  ISETP.LT.AND P3, PT, R152, UR4, !P5 ;  /* 0x0000000498007c0c */ /* 0x000fc6000ef61270 */
[----:B------:R-:W4:Y:S01]  /*43a00*/  LDL.LU R139, [R1+0x184] ;  /* 0x00018400018b7983 */ /* 0x000f220000300800 */
[----:B--2---:R-:W-:-:S03]  /*43a10*/  IMAD.WIDE R12, R150, 0x4, R6 ;  /* 0x00000004960c7825 */ /* 0x004fc600078e0206 */
[----:B------:R-:W2:Y:S04]  /*43a20*/  LDL.LU R153, [R1+0x64] ;  /* 0x0000640001997983 */ /* 0x000ea80000300800 */
[----:B-1----:R-:W2:Y:S01]  /*43a30*/  LDL.LU R151, [R1+0xb78] ;  /* 0x000b780001977983 */ /* 0x002ea20000300800 */
[----:B------:R-:W-:-:S03]  /*43a40*/  IMAD.WIDE R14, R146, 0x4, R4 ;  /* 0x00000004920e7825 */ /* 0x000fc600078e0204 */
[----:B------:R1:W-:Y:S02]  /*43a50*/  @P2 STG.E desc[UR34][R10.64], R159 ;  /* 0x0000009f0a002986 */ /* 0x0003e4000c101922 */
[----:B-1----:R-:W-:Y:S02]  /*43a60*/  IMAD.WIDE R10, R150, 0x4, R8 ;  /* 0x00000004960a7825 */ /* 0x002fe400078e0208 */
[----:B------:R-:W2:Y:S04]  /*43a70*/  LDL.LU R150, [R1+0x130c] ;  /* 0x00130c0001967983 */ /* 0x000ea80000300800 */
[----:B------:R-:W2:Y:S04]  /*43a80*/  LDL.LU R159, [R1+0xff8] ;  /* 0x000ff800019f7983 */ /* 0x000ea80000300800 */
[----:B------:R1:W-:Y:S04]  /*43a90*/  @P1 STG.E desc[UR34][R12.64], R144 ;  /* 0x000000900c001986 */ /* 0x0003e8000c101922 */
[----:B------:R-:W-:Y:S01]  /*43aa0*/  @P4 STG.E desc[UR34][R10.64], R145 ;  /* 0x000000910a004986 */ /* 0x000fe2000c101922 */
[----:B-1----:R-:W-:-:S03]  /*43ab0*/  IMAD.WIDE R12, R146, 0x4, R2 ;  /* 0x00000004920c7825 */ /* 0x002fc600078e0202 */
[----:B------:R-:W2:Y:S04]  /*43ac0*/  LDL.LU R144, [R1+0xd78] ;  /* 0x000d780001907983 */ /* 0x000ea80000300800 */
[----:B------:R-:W-:Y:S04]  /*43ad0*/  @P3 STG.E desc[UR34][R12.64], R149 ;  /* 0x000000950c003986 */ /* 0x000fe8000c101922 */
[----:B------:R1:W-:Y:S04]  /*43ae0*/  @P6 STG.E desc[UR34][R14.64], R147 ;  /* 0x000000930e006986 */ /* 0x0003e8000c101922 */
[----:B-1----:R-:W2:Y:S01]  /*43af0*/  LDL.LU R147, [R1+0x978] ;  /* 0x0009780001937983 */ /* 0x002ea20000300800 */
[----:B------:R-:W-:Y:S01]  /*43b00*/  VIADD R0, R23, 0xc4 ;  /* 0x000000c417007836 */ /* 0x000fe20000000000 */
[----:B------:R-:W-:Y:S01]  /*43b10*/  ISETP.LT.AND P1, PT, R156, UR4, !P5 ;  /* 0x000000049c007c0c */ /* 0x000fe2000ef21270 */
[----:B------:R-:W-:Y:S01]  /*43b20*/  IMAD.WIDE R10, R146, 0x4, R6 ;  /* 0x00000004920a7825 */ /* 0x000fe200078e0206 */
[----:B------:R-:W2:Y:S02]  /*43b30*/  LDL.LU R145, [R1+0x788] ;  /* 0x0007880001917983 */ /* 0x000ea40000300800 */
[----:B------:R-:W-:Y:S01]  /*43b40*/  ISETP.GE.AND P0, PT, R0, UR5, PT ;  /* 0x0000000500007c0c */ /* 0x000fe2000bf06270 */
[----:B------:R-:W-:Y:S01]  /*43b50*/  IMAD.WIDE R12, R146, 0x4, R8 ;  /* 0x00000004920c7825 */ /* 0x000fe200078e0208 */
[----:B------:R-:W-:Y:S01]  /*43b60*/  ISETP.LT.AND P5, PT, R155, UR4, !P5 ;  /* 0x000000049b007c0c */ /* 0x000fe2000efa1270 */
[----:B------:R-:W2:Y:S01]  /*43b70*/  LDL.LU R146, [R1+0x388] ;  /* 0x0003880001927983 */ /* 0x000ea20000300800 */
[----:B------:R-:W-:Y:S01]  /*43b80*/  ISETP.LT.AND P4, PT, R152, UR4, !P0 ;  /* 0x0000000498007c0c */ /* 0x000fe2000c781270 */
[----:B---3--:R-:W-:Y:S01]  /*43b90*/  IMAD.WIDE R14, R148, 0x4, R2 ;  /* 0x00000004940e7825 */ /* 0x008fe200078e0202 */
[----:B------:R-:W-:Y:S01]  /*43ba0*/  ISETP.LT.AND P6, PT, R154, UR4, !P0 ;  /* 0x000000049a007c0c */ /* 0x000fe2000c7c1270 */
[----:B------:R-:W3:Y:S01]  /*43bb0*/  LDL.LU R149, [R1+0x1310] ;  /* 0x0013100001957983 */ /* 0x000ee20000300800 */
[----:B------:R-:W-:-:S03]  /*43bc0*/  ULDC UR5, c[0x0][0x22c] ;  /* 0x00008b0000057ab9 */ /* 0x000fc60000000800 */
[----:B----4-:R1:W-:Y:S01]  /*43bd0*/  @P1 STG.E desc[UR34][R10.64], R139 ;  /* 0x0000008b0a001986 */ /* 0x0103e2000c101922 */
[----:B------:R-:W-:Y:S02]  /*43be0*/  ISETP.LT.AND P1, PT, R156, UR4, !P0 ;  /* 0x000000049c007c0c */ /* 0x000fe4000c721270 */
[----:B------:R-:W-:Y:S01]  /*43bf0*/  ISETP.LT.AND P0, PT, R155, UR4, !P0 ;  /* 0x000000049b007c0c */ /* 0x000fe2000c701270 */
[----:B--2---:R2:W-:Y:S04]  /*43c00*/  @P5 STG.E desc[UR34][R12.64], R153 ;  /* 0x000000990c005986 */ /* 0x0045e8000c101922 */
[----:B-1----:R-:W4:Y:S01]  /*43c10*/  LDL.LU R139, [R1+0x188] ;  /* 0x00018800018b7983 */ /* 0x002f220000300800 */
[----:B------:R-:W-:-:S03]  /*43c20*/  IMAD.WIDE R10, R148, 0x4, R4 ;  /* 0x00000004940a7825 */ /* 0x000fc600078e0204 */
        /* <DEDUP_REMOVED lines=8> */
[----:B------:R-:W-:Y:S04]  /*43cb0*/  @P1 STG.E desc[UR34][R12.64], R144 ;  /* 0x000000900c001986 */ /* 0x000fe8000c101922 */
[----:B------:R1:W-:Y:S04]  /*43cc0*/  @P0 STG.E desc[UR34][R10.64], R147 ;  /* 0x000000930a000986 */ /* 0x0003e8000c101922 */
[----:B-1----:R-:W2:Y:S01]  /*43cd0*/  LDL.LU R147, [R1+0xd7c] ;  /* 0x000d7c0001937983 */ /* 0x002ea20000300800 */
[----:B------:R-:W-:-:S05]  /*43ce0*/  VIADD R0, R23, 0xc5 ;  /* 0x000000c517007836 */ /* 0x000fca0000000000 */
[----:B------:R-:W-:Y:S01]  /*43cf0*/  ISETP.GE.AND P2, PT, R0, UR5, PT ;  /* 0x0000000500007c0c */ /* 0x000fe2000bf46270 */
[----:B------:R-:W-:Y:S01]  /*43d00*/  IMAD.WIDE R12, R150, 0x4, R2 ;  /* 0x00000004960c7825 */ /* 0x000fe200078e0202 */
[----:B------:R-:W-:Y:S02]  /*43d10*/  ULDC UR5, c[0x0][0x22c] ;  /* 0x00008b0000057ab9 */ /* 0x000fe40000000800 */
[----:B------:R-:W-:Y:S02]  /*43d20*/  ISETP.LT.AND P4, PT, R152, UR4, !P2 ;  /* 0x0000000498007c0c */ /* 0x000fe4000d781270 */
[----:B------:R-:W-:Y:S01]  /*43d30*/  ISETP.LT.AND P5, PT, R154, UR4, !P2 ;  /* 0x000000049a007c0c */ /* 0x000fe2000d7a1270 */
[----:B------:R-:W-:Y:S01]  /*43d40*/  IMAD.WIDE R14, R150, 0x4, R4 ;  /* 0x00000004960e7825 */ /* 0x000fe200078e0204 */
[----:B------:R-:W-:-:S03]  /*43d50*/  ISETP.LT.AND P1, PT, R156, UR4, !P2 ;  /* 0x000000049c007c0c */ /* 0x000fc6000d721270 */
[----:B------:R-:W-:Y:S01]  /*43d60*/  VIADD R0, R23, 0xc6 ;  /* 0x000000c617007836 */ /* 0x000fe20000000000 */
[----:B------:R-:W-:-:S05]  /*43d70*/  ISETP.LT.AND P2, PT, R155, UR4, !P2 ;  /* 0x000000049b007c0c */ /* 0x000fca000d741270 */
[----:B------:R-:W-:Y:S04]  /*43d80*/  @P4 STG.E desc[UR34][R12.64], R145 ;  /* 0x000000910c004986 */ /* 0x000fe8000c101922 */
[----:B------:R1:W-:Y:S01]  /*43d90*/  @P5 STG.E desc[UR34][R14.64], R146 ;  /* 0x000000920e005986 */ /* 0x0003e2000c101922 */
[----:B------:R-:W-:Y:S01]  /*43da0*/  ISETP.GE.AND P3, PT, R0, UR5, PT ;  /* 0x0000000500007c0c */ /* 0x000fe2000bf66270 */
[----:B------:R-:W-:Y:S01]  /*43db0*/  IMAD.WIDE R10, R150, 0x4, R6 ;  /* 0x00000004960a7825 */ /* 0x000fe200078e0206 */
[----:B------:R-:W-:Y:S02]  /*43dc0*/  ULDC UR5, c[0x0][0x22c] ;  /* 0x00008b0000057ab9 */ /* 0x000fe40000000800 */
[----:B------:R-:W-:Y:S01]  /*43dd0*/  ISETP.LT.AND P0, PT, R152, UR4, !P3 ;  /* 0x0000000498007c0c */ /* 0x000fe2000df01270 */
[----:B-1----:R-:W2:Y:S01]  /*43de0*/  LDL.LU R146, [R1+0x97c] ;  /* 0x00097c0001927983 */ /* 0x002ea20000300800 */
[----:B------:R-:W-:Y:S01]  /*43df0*/  ISETP.LT.AND P5, PT, R154, UR4, !P3 ;  /* 0x000000049a007c0c */ /* 0x000fe2000dfa1270 */
[----:B------:R-:W-:-:S02]  /*43e00*/  IMAD.WIDE R12, R150, 0x4, R8 ;  /* 0x00000004960c7825 */ /* 0x000fc400078e0208 */
[----:B------:R-:W2:Y:S04]  /*43e10*/  LDL.LU R144, [R1+0x78c] ;  /* 0x00078c0001907983 */ /* 0x000ea80000300800 */
[----:B------:R-:W2:Y:S04]  /*43e20*/  LDL.LU R145, [R1+0x38c] ;  /* 0x00038c0001917983 */ /* 0x000ea80000300800 */
[----:B------:R-:W2:Y:S04]  /*43e30*/  LDL.LU R150, [R1+0x1320] ;  /* 0x0013200001967983 */ /* 0x000ea80000300800 */
[----:B----4-:R1:W-:Y:S01]  /*43e40*/  @P1 STG.E desc[UR34][R10.64], R139 ;  /* 0x0000008b0a001986 */ /* 0x0103e2000c101922 */
[----:B------:R-:W-:Y:S01]  /*43e50*/  ISETP.LT.AND P1, PT, R156, UR4, !P3 ;  /* 0x000000049c007c0c */ /* 0x000fe2000df21270 */
[----:B---3--:R-:W-:-:S02]  /*43e60*/  IMAD.WIDE R14, R149, 0x4, R2 ;  /* 0x00000004950e7825 */ /* 0x008fc400078e0202 */
[----:B--2---:R2:W-:Y:S04]  /*43e70*/  @P2 STG.E desc[UR34][R12.64], R153 ;  /* 0x000000990c002986 */ /* 0x0045e8000c101922 */
[----:B-1----:R-:W3:Y:S01]  /*43e80*/  LDL.LU R139, [R1+0x18c] ;  /* 0x00018c00018b7983 */ /* 0x002ee20000300800 */
[----:B------:R-:W-:-:S03]  /*43e90*/  IMAD.WIDE R10, R149, 0x4, R4 ;  /* 0x00000004950a7825 */ /* 0x000fc600078e0204 */
[----:B--2---:R-:W2:Y:S01]  /*43ea0*/  LDL.LU R153, [R1+0x6c] ;  /* 0x00006c0001997983 */ /* 0x004ea20000300800 */
[----:B------:R-:W-:-:S03]  /*43eb0*/  IMAD.WIDE R12, R149, 0x4, R6 ;  /* 0x00000004950c7825 */ /* 0x000fc600078e0206 */
[----:B------:R1:W-:Y:S04]  /*43ec0*/  @P0 STG.E desc[UR34][R14.64], R151 ;  /* 0x000000970e000986 */ /* 0x0003e8000c101922 */
[----:B-1----:R-:W4:Y:S04]  /*43ed0*/  LDL.LU R151, [R1+0x30] ;  /* 0x0000300001977983 */ /* 0x002f280000300800 */
[----:B------:R1:W-:Y:S02]  /*43ee0*/  @P5 STG.E desc[UR34][R10.64], R159 ;  /* 0x0000009f0a005986 */ /* 0x0003e4000c101922 */
[----:B-1----:R-:W-:-:S02]  /*43ef0*/  IMAD.WIDE R10, R149, 0x4, R8 ;  /* 0x00000004950a7825 */ /* 0x002fc400078e0208 */
[----:B------:R-:W4:Y:S04]  /*43f00*/  LDL.LU R149, [R1+0x10] ;  /* 0x0000100001957983 */ /* 0x000f280000300800 */
[----:B------:R1:W-:Y:S04]  /*43f10*/  @P1 STG.E desc[UR34][R12.64], R147 ;  /* 0x000000930c001986 */ /* 0x0003e8000c101922 */
[----:B-1----:R-:W4:Y:S01]  /*43f20*/  LDL.LU R147, [R1] ;  /* 0x0000000001937983 */ /* 0x002f220000300800 */
[----:B------:R-:W-:Y:S01]  /*43f30*/  VIADD R0, R23, 0xc7 ;  /* 0x000000c717007836 */ /* 0x000fe20000000000 */
[----:B------:R-:W-:-:S04]  /*43f40*/  ISETP.LT.AND P3, PT, R155, UR4, !P3 ;  /* 0x000000049b007c0c */ /* 0x000fc8000df61270 */
[----:B------:R-:W-:Y:S01]  /*43f50*/  ISETP.GE.AND P6, PT, R0, UR5, PT ;  /* 0x0000000500007c0c */ /* 0x000fe2000bfc6270 */
[----:B------:R-:W-:Y:S01]  /*43f60*/  VIADD R0, R23, 0xc8 ;  /* 0x000000c817007836 */ /* 0x000fe20000000000 */
[----:B------:R-:W-:Y:S02]  /*43f70*/  ULDC UR5, c[0x0][0x22c] ;  /* 0x00008b0000057ab9 */ /* 0x000fe40000000800 */
[----:B------:R-:W-:Y:S02]  /*43f80*/  ISETP.LT.AND P2, PT, R152, UR4, !P6 ;  /* 0x0000000498007c0c */ /* 0x000fe4000f741270 */
[----:B------:R-:W-:Y:S02]  /*43f90*/  ISETP.LT.AND P0, PT, R154, UR4, !P6 ;  /* 0x000000049a007c0c */ /* 0x000fe4000f701270 */
[----:B------:R-:W-:Y:S01]  /*43fa0*/  ISETP.LT.AND P1, PT, R156, UR4, !P6 ;  /* 0x000000049c007c0c */ /* 0x000fe2000f721270 */
[----:B------:R-:W-:Y:S01]  /*43fb0*/  IMAD.WIDE R12, R148, 0x4, R2 ;  /* 0x00000004940c7825 */ /* 0x000fe200078e0202 */
[----:B------:R-:W-:-:S02]  /*43fc0*/  ISETP.LT.AND P6, PT, R155, UR4, !P6 ;  /* 0x000000049b007c0c */ /* 0x000fc4000f7c1270 */
[----:B------:R-:W-:Y:S01]  /*43fd0*/  ISETP.GE.AND P4, PT, R0, UR5, PT ;  /* 0x0000000500007c0c */ /* 0x000fe2000bf86270 */
[----:B------:R-:W-:Y:S01]  /*43fe0*/  IMAD.WIDE R14, R148, 0x4, R4 ;  /* 0x00000004940e7825 */ /* 0x000fe200078e0204 */
[----:B------:R-:W-:Y:S01]  /*43ff0*/  ULDC UR5, c[0x0][0x22c] ;  /* 0x00008b0000057ab9 */ /* 0x000fe20000000800 */
[----:B------:R1:W-:Y:S01]  /*44000*/  @P3 STG.E desc[UR34][R10.64], R146 ;  /* 0x000000920a003986 */ /* 0x0003e2000c101922 */
[----:B------:R-:W-:-:S03]  /*44010*/  ISETP.LT.AND P3, PT, R152, UR4, !P4 ;  /* 0x0000000498007c0c */ /* 0x000fc6000e761270 */
[----:B------:R1:W-:Y:S04]  /*44020*/  @P2 STG.E desc[UR34][R12.64], R144 ;  /* 0x000000900c002986 */ /* 0x0003e8000c101922 */
[----:B-1----:R-:W4:Y:S01]  /*44030*/  LDL.LU R146, [R1+0x1324] ;  /* 0x0013240001927983 */ /* 0x002f220000300800 */
[----:B------:R-:W-:Y:S01]  /*44040*/  IMAD.WIDE R10, R148, 0x4, R6 ;  /* 0x00000004940a7825 */ /* 0x000fe200078e0206 */
[----:B------:R-:W-:Y:S02]  /*44050*/  ISETP.LT.AND P2, PT, R154, UR4, !P4 ;  /* 0x000000049a007c0c */ /* 0x000fe4000e741270 */
[----:B------:R1:W-:Y:S01]  /*44060*/  @P0 STG.E desc[UR34][R14.64], R145 ;  /* 0x000000910e000986 */ /* 0x0003e2000c101922 */
[----:B------:R-:W-:-:S03]  /*44070*/  IMAD.WIDE R12, R148, 0x4, R8 ;  /* 0x00000004940c7825 */ /* 0x000fc600078e0208 */
[----:B------:R-:W4:Y:S04]  /*44080*/  LDL.LU R148, [R1+0x1334] ;  /* 0x0013340001947983 */ /* 0x000f280000300800 */
[----:B---3--:R3:W-:Y:S01]  /*44090*/  @P1 STG.E desc[UR34][R10.64], R139 ;  /* 0x0000008b0a001986 */ /* 0x0087e2000c101922 */
[----:B------:R-:W-:Y:S01]  /*440a0*/  ISETP.LT.AND P1, PT, R156, UR4, !P4 ;  /* 0x000000049c007c0c */ /* 0x000fe2000e721270 */
[C---:B-1----:R-:W-:Y:S02]  /*440b0*/  IMAD.WIDE R14, R150.reuse, 0x4, R2 ;  /* 0x00000004960e7825 */ /* 0x042fe400078e0202 */
[----:B--2---:R1:W-:Y:S02]  /*440c0*/  @P6 STG.E desc[UR34][R12.64], R153 ;  /* 0x000000990c006986 */ /* 0x0043e4000c101922 */
[----:B---3--:R-:W-:-:S04]  /*440d0*/  IMAD.WIDE R10, R150, 0x4, R6 ;  /* 0x00000004960a7825 */ /* 0x008fc800078e0206 */
[C---:B-1----:R-:W-:Y:S01]  /*440e0*/  IMAD.WIDE R12, R150.reuse, 0x4, R4 ;  /* 0x00000004960c7825 */ /* 0x042fe200078e0204 */
[----:B----4-:R1:W-:Y:S04]  /*440f0*/  @P3 STG.E desc[UR34][R14.64], R151 ;  /* 0x000000970e003986 */ /* 0x0103e8000c101922 */
[----:B-1----:R-:W2:Y:S04]  /*44100*/  LDL.LU R151, [R1+0x34] ;  /* 0x0000340001977983 */ /* 0x002ea80000300800 */
[----:B------:R1:W-:Y:S02]  /*44110*/  @P2 STG.E desc[UR34][R12.64], R149 ;  /* 0x000000950c002986 */ /* 0x0003e4000c101922 */
[----:B-1----:R-:W-:-:S02]  /*44120*/  IMAD.WIDE R12, R150, 0x4, R8 ;  /* 0x00000004960c7825 */ /* 0x002fc400078e0208 */
[----:B------:R-:W3:Y:S04]  /*44130*/  LDL.LU R149, [R1+0x14] ;  /* 0x0000140001957983 */ /* 0x000ee80000300800 */
[----:B------:R-:W4:Y:S04]  /*44140*/  LDL.LU R150, [R1+0x1344] ;  /* 0x0013440001967983 */ /* 0x000f280000300800 */
[----:B------:R1:W-:Y:S04]  /*44150*/  @P1 STG.E desc[UR34][R10.64], R147 ;  /* 0x000000930a001986 */ /* 0x0003e8000c101922 */
[----:B-1----:R-:W4:Y:S01]  /*44160*/  LDL.LU R147, [R1+0x4] ;  /* 0x0000040001937983 */ /* 0x002f220000300800 */
        /* <DEDUP_REMOVED lines=8> */
[----:B------:R-:W-:Y:S01]  /*441f0*/  @P4 STG.E desc[UR34][R12.64], R248 ;  /* 0x000000f80c004986 */ /* 0x000fe2000c101922 */
[----:B------:R-:W-:-:S02]  /*44200*/  ISETP.GE.AND P0, PT, R0, UR5, PT ;  /* 0x0000000500007c0c */ /* 0x000fc4000bf06270 */
[----:B------:R-:W-:Y:S01]  /*44210*/  ISETP.LT.AND P5, PT, R155, UR4, !P5 ;  /* 0x000000049b007c0c */ /* 0x000fe2000efa1270 */
[----:B------:R-:W-:-:S04]  /*44220*/  IMAD.WIDE R10, R146, 0x4, R2 ;  /* 0x00000004920a7825 */ /* 0x000fc800078e0202 */
[----:B------:R-:W-:Y:S01]  /*44230*/  IMAD.WIDE R14, R146, 0x4, R4 ;  /* 0x00000004920e7825 */ /* 0x000fe200078e0204 */
[----:B------:R1:W-:Y:S01]  /*44240*/  @P3 STG.E desc[UR34][R10.64], R244 ;  /* 0x000000f40a003986 */ /* 0x0003e2000c101922 */
[----:B------:R-:W-:Y:S01]  /*44250*/  ISETP.LT.AND P4, PT, R152, UR4, !P0 ;  /* 0x0000000498007c0c */ /* 0x000fe2000c781270 */
[----:B------:R-:W-:Y:S02]  /*44260*/  ULDC UR5, c[0x0][0x22c] ;  /* 0x00008b0000057ab9 */ /* 0x000fe40000000800 */
[----:B------:R1:W-:Y:S01]  /*44270*/  @P6 STG.E desc[UR34][R14.64], R240 ;  /* 0x000000f00e006986 */ /* 0x0003e2000c101922 */
[----:B------:R-:W-:Y:S01]  /*44280*/  ISETP.LT.AND P6, PT, R154, UR4, !P0 ;  /* 0x000000049a007c0c */ /* 0x000fe2000c7c1270 */
[----:B-1----:R-:W-:-:S05]  /*44290*/  IMAD.WIDE R10, R146, 0x4, R6 ;  /* 0x00000004920a7825 */ /* 0x002fca00078e0206 */
[----:B------:R1:W-:Y:S01]  /*442a0*/  @P1 STG.E desc[UR34][R10.64], R236 ;  /* 0x000000ec0a001986 */ /* 0x0003e2000c101922 */
[----:B------:R-:W-:Y:S01]  /*442b0*/  ISETP.LT.AND P1, PT, R156, UR4, !P0 ;  /* 0x000000049c007c0c */ /* 0x000fe2000c721270 */
[----:B------:R-:W-:Y:S02]  /*442c0*/  IMAD.WIDE R12, R146, 0x4, R8 ;  /* 0x00000004920c7825 */ /* 0x000fe400078e0208 */
[----:B------:R-:W4:Y:S02]  /*442d0*/  LDL.LU R146, [R1+0x1350] ;  /* 0x0013500001927983 */ /* 0x000f240000300800 */
[C---:B------:R-:W-:Y:S02]  /*442e0*/  IMAD.WIDE R14, R148.reuse, 0x4, R2 ;  /* 0x00000004940e7825 */ /* 0x040fe400078e0202 */
[----:B------:R2:W-:Y:S02]  /*442f0*/  @P5 STG.E desc[UR34][R12.64], R232 ;  /* 0x000000e80c005986 */ /* 0x0005e4000c101922 */
[----:B-1----:R-:W-:-:S04]  /*44300*/  IMAD.WIDE R10, R148, 0x4, R4 ;  /* 0x00000004940a7825 */ /* 0x002fc800078e0204 */
[C---:B--2---:R-:W-:Y:S01]  /*44310*/  IMAD.WIDE R12, R148.reuse, 0x4, R6 ;  /* 0x00000004940c7825 */ /* 0x044fe200078e0206 */
[----:B------:R1:W-:Y:S04]  /*44320*/  @P4 STG.E desc[UR34][R14.64], R151 ;  /* 0x000000970e004986 */ /* 0x0003e8000c101922 */
[----:B-1----:R-:W2:Y:S04]  /*44330*/  LDL.LU R151, [R1+0x38] ;  /* 0x0000380001977983 */ /* 0x002ea80000300800 */
[----:B---3--:R1:W-:Y:S02]  /*44340*/  @P6 STG.E desc[UR34][R10.64], R149 ;  /* 0x000000950a006986 */ /* 0x0083e4000c101922 */
[----:B-1----:R-:W-:-:S02]  /*44350*/  IMAD.WIDE R10, R148, 0x4, R8 ;  /* 0x00000004940a7825 */ /* 0x002fc400078e0208 */
[----:B------:R-:W3:Y:S04]  /*44360*/  LDL.LU R149, [R1+0x18] ;  /* 0x0000180001957983 */ /* 0x000ee80000300800 */
[----:B------:R-:W3:Y:S04]  /*44370*/  LDL.LU R148, [R1+0x1354] ;  /* 0x0013540001947983 */ /* 0x000ee80000300800 */
[----:B----4-:R1:W-:Y:S04]  /*44380*/  @P1 STG.E desc[UR34][R12.64], R147 ;  /* 0x000000930c001986 */ /* 0x0103e8000c101922 */
        /* <DEDUP_REMOVED lines=10> */
[----:B------:R-:W-:Y:S01]  /*44430*/  ISETP.LT.AND P2, PT, R155, UR4, !P2 ;  /* 0x000000049b007c0c */ /* 0x000fe2000d741270 */
[----:B------:R1:W-:Y:S01]  /*44440*/  @P0 STG.E desc[UR34][R10.64], R249 ;  /* 0x000000f90a000986 */ /* 0x0003e2000c101922 */
[----:B------:R-:W-:Y:S01]  /*44450*/  ISETP.GE.AND P3, PT, R0, UR5, PT ;  /* 0x0000000500007c0c */ /* 0x000fe2000bf66270 */
[----:B------:R-:W-:Y:S01]  /*44460*/  IMAD.WIDE R14, R150, 0x4, R4 ;  /* 0x00000004960e7825 */ /* 0x000fe200078e0204 */
[----:B------:R-:W-:-:S02]  /*44470*/  ULDC UR5, c[0x0][0x22c] ;  /* 0x00008b0000057ab9 */ /* 0x000fc40000000800 */
[----:B------:R-:W-:Y:S01]  /*44480*/  ISETP.LT.AND P0, PT, R152, UR4, !P3 ;  /* 0x0000000498007c0c */ /* 0x000fe2000df01270 */
[----:B------:R1:W-:Y:S02]  /*44490*/  @P4 STG.E desc[UR34][R12.64], R245 ;  /* 0x000000f50c004986 */ /* 0x0003e4000c101922 */
[----:B-1----:R-:W-:Y:S02]  /*444a0*/  IMAD.WIDE R10, R150, 0x4, R6 ;  /* 0x00000004960a7825 */ /* 0x002fe400078e0206 */
[----:B------:R1:W-:Y:S01]  /*444b0*/  @P5 STG.E desc[UR34][R14.64], R241 ;  /* 0x000000f10e005986 */ /* 0x0003e2000c101922 */
[----:B------:R-:W-:-:S03]  /*444c0*/  ISETP.LT.AND P5, PT, R154, UR4, !P3 ;  /* 0x000000049a007c0c */ /* 0x000fc6000dfa1270 */
[----:B------:R1:W-:Y:S01]  /*444d0*/  @P1 STG.E desc[UR34][R10.64], R237 ;  /* 0x000000ed0a001986 */ /* 0x0003e2000c101922 */
[----:B------:R-:W-:Y:S01]  /*444e0*/  IMAD.WIDE R12, R150, 0x4, R8 ;  /* 0x00000004960c7825 */ /* 0x000fe200078e0208 */
[----:B------:R-:W-:Y:S02]  /*444f0*/  ISETP.LT.AND P1, PT, R156, UR4, !P3 ;  /* 0x000000049c007c0c */ /* 0x000fe4000df21270 */
[----:B------:R-:W4:Y:S01]  /*44500*/  LDL.LU R150, [R1+0x1364] ;  /* 0x0013640001967983 */ /* 0x000f220000300800 */
[----:B-1----:R-:W-:-:S03]  /*44510*/  IMAD.WIDE R14, R146, 0x4, R2 ;  /* 0x00000004920e7825 */ /* 0x002fc600078e0202 */
[----:B------:R1:W-:Y:S01]  /*44520*/  @P2 STG.E desc[UR34][R12.64], R233 ;  /* 0x000000e90c002986 */ /* 0x0003e2000c101922 */
[----:B------:R-:W-:-:S04]  /*44530*/  IMAD.WIDE R10, R146, 0x4, R6 ;  /* 0x00000004920a7825 */ /* 0x000fc800078e0206 */
[C---:B-1----:R-:W-:Y:S01]  /*44540*/  IMAD.WIDE R12, R146.reuse, 0x4, R4 ;  /* 0x00000004920c7825 */ /* 0x042fe200078e0204 */
[----:B--2---:R1:W-:Y:S04]  /*44550*/  @P0 STG.E desc[UR34][R14.64], R151 ;  /* 0x000000970e000986 */ /* 0x0043e8000c101922 */
        /* <DEDUP_REMOVED lines=10> */
[----:B------:R-:W-:Y:S01]  /*44600*/  IMAD.WIDE R10, R148, 0x4, R2 ;  /* 0x00000004940a7825 */ /* 0x000fe200078e0202 */
[----:B------:R-:W-:Y:S02]  /*44610*/  ULDC UR5, c[0x0][0x22c] ;  /* 0x00008b0000057ab9 */ /* 0x000fe40000000800 */
[----:B------:R-:W-:Y:S02]  /*44620*/  ISETP.LT.AND P2, PT, R152, UR4, !P6 ;  /* 0x0000000498007c0c */ /* 0x000fe4000f741270 */
[----:B------:R-:W-:Y:S02]  /*44630*/  ISETP.LT.AND P0, PT, R154, UR4, !P6 ;  /* 0x000000049a007c0c */ /* 0x000fe4000f701270 */
[----:B------:R-:W-:Y:S01]  /*44640*/  ISETP.LT.AND P1, PT, R156, UR4, !P6 ;  /* 0x000000049c007c0c */ /* 0x000fe2000f721270 */
[----:B------:R-:W-:Y:S01]  /*44650*/  VIADD R0, R23, 0xce ;  /* 0x000000ce17007836 */ /* 0x000fe20000000000 */
[----:B------:R1:W-:Y:S01]  /*44660*/  @P3 STG.E desc[UR34][R12.64], R250 ;  /* 0x000000fa0c003986 */ /* 0x0003e2000c101922 */
[----:B------:R-:W-:Y:S01]  /*44670*/  IMAD.WIDE R14, R148, 0x4, R4 ;  /* 0x00000004940e7825 */ /* 0x000fe200078e0204 */
[----:B------:R-:W-:-:S02]  /*44680*/  ISETP.LT.AND P6, PT, R155, UR4, !P6 ;  /* 0x000000049b007c0c */ /* 0x000fc4000f7c1270 */
[----:B------:R-:W-:-:S03]  /*44690*/  ISETP.GE.AND P4, PT, R0, UR5, PT ;  /* 0x0000000500007c0c */ /* 0x000fc6000bf86270 */
[----:B------:R1:W-:Y:S01]  /*446a0*/  @P2 STG.E desc[UR34][R10.64], R246 ;  /* 0x000000f60a002986 */ /* 0x0003e2000c101922 */
[----:B------:R-:W-:Y:S01]  /*446b0*/  ISETP.LT.AND P3, PT, R152, UR4, !P4 ;  /* 0x0000000498007c0c */ /* 0x000fe2000e761270 */
[----:B-1----:R-:W-:Y:S02]  /*446c0*/  IMAD.WIDE R12, R148, 0x4, R8 ;  /* 0x00000004940c7825 */ /* 0x002fe400078e0208 */
[----:B------:R1:W-:Y:S01]  /*446d0*/  @P0 STG.E desc[UR34][R14.64], R242 ;  /* 0x000000f20e000986 */ /* 0x0003e2000c101922 */
[----:B------:R-:W-:Y:S01]  /*446e0*/  ISETP.LT.AND P2, PT, R154, UR4, !P4 ;  /* 0x000000049a007c0c */ /* 0x000fe2000e741270 */
[----:B------:R-:W-:Y:S01]  /*446f0*/  ULDC UR5, c[0x0][0x22c] ;  /* 0x00008b0000057ab9 */ /* 0x000fe20000000800 */
[----:B------:R-:W-:Y:S02]  /*44700*/  IMAD.WIDE R10, R148, 0x4, R6 ;  /* 0x00000004940a7825 */ /* 0x000fe400078e0206 */
[----:B------:R-:W4:Y:S04]  /*44710*/  LDL.LU R148, [R1+0x1380] ;  /* 0x0013800001947983 */ /* 0x000f280000300800 */
[----:B------:R1:W-:Y:S01]  /*44720*/  @P1 STG.E desc[UR34][R10.64], R238 ;  /* 0x000000ee0a001986 */ /* 0x0003e2000c101922 */
[----:B------:R-:W-:Y:S01]  /*44730*/  ISETP.LT.AND P1, PT, R156, UR4, !P4 ;  /* 0x000000049c007c0c */ /* 0x000fe2000e721270 */
[----:B------:R-:W-:-:S02]  /*44740*/  VIADD R0, R23, 0xcf ;  /* 0x000000cf17007836 */ /* 0x000fc40000000000 */
[----:B-1----:R-:W-:Y:S01]  /*44750*/  IMAD.WIDE R14, R150, 0x4, R2 ;  /* 0x00000004960e7825 */ /* 0x002fe200078e0202 */
[----:B------:R1:W-:Y:S02]  /*44760*/  @P6 STG.E desc[UR34][R12.64], R234 ;  /* 0x000000ea0c006986 */ /* 0x0003e4000c101922 */
[----:B------:R-:W-:Y:S01]  /*44770*/  ISETP.GE.AND P5, PT, R0, UR5, PT ;  /* 0x0000000500007c0c */ /* 0x000fe2000bfa6270 */
[C---:B------:R-:W-:Y:S01]  /*44780*/  IMAD.WIDE R10, R150.reuse, 0x4, R4 ;  /* 0x00000004960a7825 */ /* 0x040fe200078e0204 */
[----:B------:R-:W-:Y:S01]  /*44790*/  ISETP.LT.AND P4, PT, R155, UR4, !P4 ;  /* 0x000000049b007c0c */ /* 0x000fe2000e781270 */
[----:B------:R-:W-:Y:S02]  /*447a0*/  ULDC UR5, c[0x0][0x22c] ;  /* 0x00008b0000057ab9 */ /* 0x000fe40000000800 */
[----:B-1----:R-:W-:Y:S01]  /*447b0*/  IMAD.WIDE R12, R150, 0x4, R6 ;  /* 0x00000004960c7825 */ /* 0x002fe200078e0206 */
[----:B--2---:R1:W-:Y:S01]  /*447c0*/  @P3 STG.E desc[UR34][R14.64], R151 ;  /* 0x000000970e003986 */ /* 0x0043e2000c101922 */
[----:B------:R-:W-:-:S03]  /*447d0*/  ISETP.LT.AND P3, PT, R152, UR4, !P5 ;  /* 0x0000000498007c0c */ /* 0x000fc6000ef61270 */
[----:B---3--:R2:W-:Y:S01]  /*447e0*/  @P2 STG.E desc[UR34][R10.64], R149 ;  /* 0x000000950a002986 */ /* 0x0085e2000c101922 */
[----:B-1----:R-:W-:-:S04]  /*447f0*/  IMAD.WIDE R14, R146, 0x4, R4 ;  /* 0x00000004920e7825 */ /* 0x002fc800078e0204 */
[----:B--2---:R-:W-:Y:S01]  /*44800*/  IMAD.WIDE R10, R150, 0x4, R8 ;  /* 0x00000004960a7825 */ /* 0x004fe200078e0208 */
[----:B----4-:R1:W-:Y:S04]  /*44810*/  @P1 STG.E desc[UR34][R12.64], R147 ;  /* 0x000000930c001986 */ /* 0x0103e8000c101922 */
[----:B-1----:R-:W2:Y:S01]  /*44820*/  LDL.LU R147, [R1+0x1384] ;  /* 0x0013840001937983 */ /* 0x002ea20000300800 */
[----:B------:R-:W-:-:S03]  /*44830*/  IMAD.WIDE R12, R146, 0x4, R2 ;  /* 0x00000004920c7825 */ /* 0x000fc600078e0202 */
[----:B------:R1:W-:Y:S04]  /*44840*/  @P4 STG.E desc[UR34][R10.64], R251 ;  /* 0x000000fb0a004986 */ /* 0x0003e8000c101922 */
[----:B------:R3:W-:Y:S01]  /*44850*/  @P3 STG.E desc[UR34][R12.64], R247 ;  /* 0x000000f70c003986 */ /* 0x0007e2000c101922 */
[----:B-1----:R-:W-:-:S04]  /*44860*/  IMAD.WIDE R10, R146, 0x4, R6 ;  /* 0x00000004920a7825 */ /* 0x002fc800078e0206 */
[----:B---3--:R-:W-:Y:S02]  /*44870*/  IMAD.WIDE R12, R146, 0x4, R8 ;  /* 0x00000004920c7825 */ /* 0x008fe400078e0208 */
[----:B------:R-:W3:Y:S01]  /*44880*/  LDL.LU R146, [R1+0x1394] ;  /* 0x0013940001927983 */ /* 0x000ee20000300800 */
[----:B------:R-:W-:Y:S01]  /*44890*/  ISETP.LT.AND P6, PT, R154, UR4, !P5 ;  /* 0x000000049a007c0c */ /* 0x000fe2000efc1270 */
[----:B------:R-:W-:Y:S01]  /*448a0*/  VIADD R0, R23, 0xd0 ;  /* 0x000000d017007836 */ /* 0x000fe20000000000 */
[----:B------:R-:W-:Y:S02]  /*448b0*/  ISETP.LT.AND P1, PT, R156, UR4, !P5 ;  /* 0x000000049c007c0c */ /* 0x000fe4000ef21270 */
[----:B------:R-:W-:Y:S02]  /*448c0*/  ISETP.LT.AND P5, PT, R155, UR4, !P5 ;  /* 0x000000049b007c0c */ /* 0x000fe4000efa1270 */
[----:B------:R-:W-:Y:S01]  /*448d0*/  ISETP.GE.AND P0, PT, R0, UR5, PT ;  /* 0x0000000500007c0c */ /* 0x000fe2000bf06270 */
[----:B------:R-:W-:Y:S01]  /*448e0*/  VIADD R0, R23, 0xd1 ;  /* 0x000000d117007836 */ /* 0x000fe20000000000 */
[----:B------:R-:W-:-:S02]  /*448f0*/  ULDC UR5, c[0x0][0x22c] ;  /* 0x00008b0000057ab9 */ /* 0x000fc40000000800 */
[----:B------:R-:W-:-:S03]  /*44900*/  ISETP.LT.AND P4, PT, R152, UR4, !P0 ;  /* 0x0000000498007c0c */ /* 0x000fc6000c781270 */
[----:B------:R1:W-:Y:S01]  /*44910*/  @P6 STG.E desc[UR34][R14.64], R243 ;  /* 0x000000f30e006986 */ /* 0x0003e2000c101922 */
[----:B------:R-:W-:-:S03]  /*44920*/  ISETP.LT.AND P6, PT, R154, UR4, !P0 ;  /* 0x000000049a007c0c */ /* 0x000fc6000c7c1270 */
[----:B------:R-:W-:Y:S01]  /*44930*/  @P1 STG.E desc[UR34][R10.64], R239 ;  /* 0x000000ef0a001986 */ /* 0x000fe2000c101922 */
[----:B------:R-:W-:Y:S02]  /*44940*/  ISETP.LT.AND P1, PT, R156, UR4, !P0 ;  /* 0x000000049c007c0c */ /* 0x000fe4000c721270 */
[----:B------:R-:W-:Y:S01]  /*44950*/  ISETP.GE.AND P2, PT, R0, UR5, PT ;  /* 0x0000000500007c0c */ /* 0x000fe2000bf46270 */
[----:B------:R4:W-:Y:S01]  /*44960*/  @P5 STG.E desc[UR34][R12.64], R235 ;  /* 0x000000eb0c005986 */ /* 0x0009e2000c101922 */
[----:B-1----:R-:W-:Y:S01]  /*44970*/  IMAD.WIDE R14, R148, 0x4, R2 ;  /* 0x00000004940e7825 */ /* 0x002fe200078e0202 */
[----:B------:R-:W-:Y:S01]  /*44980*/  ISETP.LT.AND P0, PT, R155, UR4, !P0 ;  /* 0x000000049b007c0c */ /* 0x000fe2000c701270 */
[----:B------:R-:W-:Y:S01]  /*44990*/  ULDC UR5, c[0x0][0x22c] ;  /* 0x00008b0000057ab9 */ /* 0x000fe20000000800 */
[----:B------:R-:W-:Y:S02]  /*449a0*/  ISETP.LT.AND P5, PT, R154, UR4, !P2 ;  /* 0x000000049a007c0c */ /* 0x000fe4000d7a1270 */
[----:B------:R-:W-:Y:S01]  /*449b0*/  @P4 STG.E desc[UR34][R14.64], R228 ;  /* 0x000000e40e004986 */ /* 0x000fe2000c101922 */
[----:B----4-:R-:W-:Y:S01]  /*449c0*/  IMAD.WIDE R12, R148, 0x4, R4 ;  /* 0x00000004940c7825 */ /* 0x010fe200078e0204 */
[----:B------:R-:W-:-:S03]  /*449d0*/  ISETP.LT.AND P4, PT, R152, UR4, !P2 ;  /* 0x0000000498007c0c */ /* 0x000fc6000d781270 */
[----:B------:R-:W-:Y:S01]  /*449e0*/  IMAD.WIDE R10, R148, 0x4, R6 ;  /* 0x00000004940a7825 */ /* 0x000fe200078e0206 */
[----:B------:R1:W-:Y:S03]  /*449f0*/  @P6 STG.E desc[UR34][R12.64], R224 ;  /* 0x000000e00c006986 */ /* 0x0003e6000c101922 */
[----:B------:R-:W-:Y:S01]  /*44a00*/  VIADD R0, R23, 0xd2 ;  /* 0x000000d217007836 */ /* 0x000fe20000000000 */
[----:B------:R2:W-:Y:S01]  /*44a10*/  @P1 STG.E desc[UR34][R10.64], R220 ;  /* 0x000000dc0a001986 */ /* 0x0005e2000c101922 */
[----:B------:R-:W-:Y:S01]  /*44a20*/  ISETP.LT.AND P1, PT, R156, UR4, !P2 ;  /* 0x000000049c007c0c */ /* 0x000fe2000d721270 */
[----:B-1----:R-:W-:Y:S02]  /*44a30*/  IMAD.WIDE R12, R148, 0x4, R8 ;  /* 0x00000004940c7825 */ /* 0x002fe400078e0208 */
[----:B------:R-:W4:Y:S01]  /*44a40*/  LDL.LU R148, [R1+0x13a4] ;  /* 0x0013a40001947983 */ /* 0x000f220000300800 */
[----:B------:R-:W-:-:S02]  /*44a50*/  ISETP.GE.AND P3, PT, R0, UR5, PT ;  /* 0x0000000500007c0c */ /* 0x000fc4000bf66270 */
[----:B------:R-:W-:Y:S01]  /*44a60*/  ISETP.LT.AND P2, PT, R155, UR4, !P2 ;  /* 0x000000049b007c0c */ /* 0x000fe2000d741270 */
[----:B------:R1:W-:Y:S01]  /*44a70*/  @P0 STG.E desc[UR34][R12.64], R216 ;  /* 0x000000d80c000986 */ /* 0x0003e2000c101922 */
[----:B------:R-:W-:Y:S01]  /*44a80*/  ISETP.LT.AND P0, PT, R152, UR4, !P3 ;  /* 0x0000000498007c0c */ /* 0x000fe2000df01270 */
[----:B--2---:R-:W-:Y:S01]  /*44a90*/  IMAD.WIDE R10, R147, 0x4, R2 ;  /* 0x00000004930a7825 */ /* 0x004fe200078e0202 */
[----:B------:R-:W-:-:S03]  /*44aa0*/  ULDC UR5, c[0x0][0x22c] ;  /* 0x00008b0000057ab9 */ /* 0x000fc60000000800 */
[C---:B------:R-:W-:Y:S01]  /*44ab0*/  IMAD.WIDE R14, R147.reuse, 0x4, R4 ;  /* 0x00000004930e7825 */ /* 0x040fe200078e0204 */
[----:B------:R2:W-:Y:S03]  /*44ac0*/  @P4 STG.E desc[UR34][R10.64], R212 ;  /* 0x000000d40a004986 */ /* 0x0005e6000c101922 */
[C---:B-1----:R-:W-:Y:S01]  /*44ad0*/  IMAD.WIDE R12, R147.reuse, 0x4, R8 ;  /* 0x00000004930c7825 */ /* 0x042fe200078e0208 */
[----:B------:R3:W-:Y:S01]  /*44ae0*/  @P5 STG.E desc[UR34][R14.64], R208 ;  /* 0x000000d00e005986 */ /* 0x0007e2000c101922 */
[----:B------:R-:W-:Y:S02]  /*44af0*/  ISETP.LT.AND P5, PT, R154, UR4, !P3 ;  /* 0x000000049a007c0c */ /* 0x000fe4000dfa1270 */
[----:B--2---:R-:W-:Y:S02]  /*44b00*/  IMAD.WIDE R10, R147, 0x4, R6 ;  /* 0x00000004930a7825 */ /* 0x004fe400078e0206 */
[----:B------:R-:W2:Y:S02]  /*44b10*/  LDL.LU R147, [R1+0x13b0] ;  /* 0x0013b00001937983 */ /* 0x000ea40000300800 */
[----:B---3--:R-:W-:-:S02]  /*44b20*/  IMAD.WIDE R14, R146, 0x4, R2 ;  /* 0x00000004920e7825 */ /* 0x008fc400078e0202 */
[----:B------:R1:W-:Y:S04]  /*44b30*/  @P1 STG.E desc[UR34][R10.64], R204 ;  /* 0x000000cc0a001986 */ /* 0x0003e8000c101922 */
[----:B------:R3:W-:Y:S04]  /*44b40*/  @P2 STG.E desc[UR34][R12.64], R200 ;  /* 0x000000c80c002986 */ /* 0x0007e8000c101922 */
[----:B------:R-:W-:Y:S01]  /*44b50*/  @P0 STG.E desc[UR34][R14.64], R229 ;  /* 0x000000e50e000986 */ /* 0x000fe2000c101922 */
[----:B-1----:R-:W-:-:S04]  /*44b60*/  IMAD.WIDE R10, R146, 0x4, R4 ;  /* 0x00000004920a7825 */ /* 0x002fc800078e0204 */
[C---:B---3--:R-:W-:Y:S01]  /*44b70*/  IMAD.WIDE R12, R146.reuse, 0x4, R6 ;  /* 0x00000004920c7825 */ /* 0x048fe200078e0206 */
[----:B------:R1:W-:Y:S03]  /*44b80*/  @P5 STG.E desc[UR34][R10.64], R225 ;  /* 0x000000e10a005986 */ /* 0x0003e6000c101922 */
[----:B-1----:R-:W-:Y:S02]  /*44b90*/  IMAD.WIDE R10, R146, 0x4, R8 ;  /* 0x00000004920a7825 */ /* 0x002fe400078e0208 */
[----:B------:R-:W3:Y:S02]  /*44ba0*/  LDL.LU R146, [R1+0x13b4] ;  /* 0x0013b40001927983 */ /* 0x000ee40000300800 */
[----:B------:R-:W-:Y:S01]  /*44bb0*/  VIADD R0, R23, 0xd3 ;  /* 0x000000d317007836 */ /* 0x000fe20000000000 */
[----:B------:R-:W-:-:S04]  /*44bc0*/  ISETP.LT.AND P1, PT, R156, UR4, !P3 ;  /* 0x000000049c007c0c */ /* 0x000fc8000df21270 */
[----:B------:R-:W-:Y:S02]  /*44bd0*/  ISETP.GE.AND P6, PT, R0, UR5, PT ;  /* 0x0000000500007c0c */ /* 0x000fe4000bfc6270 */
[----:B------:R-:W-:Y:S01]  /*44be0*/  ISETP.LT.AND P3, PT, R155, UR4, !P3 ;  /* 0x000000049b007c0c */ /* 0x000fe2000df61270 */
[----:B------:R-:W-:Y:S01]  /*44bf0*/  VIADD R0, R23, 0xd4 ;  /* 0x000000d417007836 */ /* 0x000fe20000000000 */
[----:B------:R-:W-:Y:S01]  /*44c00*/  ISETP.LT.AND P2, PT, R152, UR4, !P6 ;  /* 0x0000000498007c0c */ /* 0x000fe2000f741270 */
[----:B------:R-:W-:Y:S01]  /*44c10*/  ULDC UR5, c[0x0][0x22c] ;  /* 0x00008b0000057ab9 */ /* 0x000fe20000000800 */
[----:B------:R-:W-:-:S03]  /*44c20*/  ISETP.LT.AND P0, PT, R154, UR4, !P6 ;  /* 0x000000049a007c0c */ /* 0x000fc6000f701270 */
[----:B------:R4:W-:Y:S01]  /*44c30*/  @P1 STG.E desc[UR34][R12.64], R221 ;  /* 0x000000dd0c001986 */ /* 0x0009e2000c101922 */
[----:B------:R-:W-:Y:S02]  /*44c40*/  ISETP.LT.AND P1, PT, R156, UR4, !P6 ;  /* 0x000000049c007c0c */ /* 0x000fe4000f721270 */
[----:B------:R-:W-:Y:S02]  /*44c50*/  ISETP.LT.AND P6, PT, R155, UR4, !P6 ;  /* 0x000000049b007c0c */ /* 0x000fe4000f7c1270 */
[----:B------:R-:W-:Y:S01]  /*44c60*/  ISETP.GE.AND P4, PT, R0, UR5, PT ;  /* 0x0000000500007c0c */ /* 0x000fe2000bf86270 */
[----:B------:R1:W-:Y:S01]  /*44c70*/  @P3 STG.E desc[UR34][R10.64], R217 ;  /* 0x000000d90a003986 */ /* 0x0003e2000c101922 */
[----:B----4-:R-:W-:Y:S02]  /*44c80*/  IMAD.WIDE R12, R148, 0x4, R2 ;  /* 0x00000004940c7825 */ /* 0x010fe400078e0202 */
[----:B------:R-:W-:Y:S01]  /*44c90*/  ISETP.LT.AND P3, PT, R152, UR4, !P4 ;  /* 0x0000000498007c0c */ /* 0x000fe2000e761270 */
[----:B------:R-:W-:Y:S01]  /*44ca0*/  ULDC UR5, c[0x0][0x22c] ;  /* 0x00008b0000057ab9 */ /* 0x000fe20000000800 */
[----:B------:R-:W-:Y:S01]  /*44cb0*/  IMAD.WIDE R14, R148, 0x4, R4 ;  /* 0x00000004940e7825 */ /* 0x000fe200078e0204 */
[----:B------:R4:W-:Y:S01]  /*44cc0*/  @P2 STG.E desc[UR34][R12.64], R213 ;  /* 0x000000d50c002986 */ /* 0x0009e2000c101922 */
[----:B------:R-:W-:-:S02]  /*44cd0*/  ISETP.LT.AND P2, PT, R154, UR4, !P4 ;  /* 0x000000049a007c0c */ /* 0x000fc4000e741270 */
[C---:B-1----:R-:W-:Y:S01]  /*44ce0*/  IMAD.WIDE R10, R148.reuse, 0x4, R6 ;  /* 0x00000004940a7825 */ /* 0x042fe200078e0206 */
[----:B------:R2:W-:Y:S03]  /*44cf0*/  @P0 STG.E desc[UR34][R14.64], R209 ;  /* 0x000000d10e000986 */ /* 0x0005e6000c101922 */
[----:B------:R-:W-:Y:S02]  /*44d00*/  VIADD R0, R23, 0xd5 ;  /* 0x000000d517007836 */ /* 0x000fe40000000000 */
[----:B----4-:R-:W-:Y:S02]  /*44d10*/  IMAD.WIDE R12, R148, 0x4, R8 ;  /* 0x00000004940c7825 */ /* 0x010fe400078e0208 */
[----:B------:R-:W4:Y:S01]  /*44d20*/  LDL.LU R148, [R1+0x13c4] ;  /* 0x0013c40001947983 */ /* 0x000f220000300800 */
[----:B------:R-:W-:-:S03]  /*44d30*/  ISETP.GE.AND P5, PT, R0, UR5, PT ;  /* 0x0000000500007c0c */ /* 0x000fc6000bfa6270 */
[----:B------:R1:W-:Y:S01]  /*44d40*/  @P1 STG.E desc[UR34][R10.64], R205 ;  /* 0x000000cd0a001986 */ /* 0x0003e2000c101922 */
[----:B------:R-:W-:Y:S01]  /*44d50*/  ISETP.LT.AND P1, PT, R156, UR4, !P4 ;  /* 0x000000049c007c0c */ /* 0x000fe2000e721270 */
[----:B--2---:R-:W-:Y:S02]  /*44d60*/  IMAD.WIDE R14, R147, 0x4, R2 ;  /* 0x00000004930e7825 */ /* 0x004fe400078e0202 */
[----:B------:R2:W-:Y:S01]  /*44d70*/  @P6 STG.E desc[UR34][R12.64], R201 ;  /* 0x000000c90c006986 */ /* 0x0005e2000c101922 */
[----:B------:R-:W-:Y:S01]  /*44d80*/  ISETP.LT.AND P4, PT, R155, UR4, !P4 ;  /* 0x000000049b007c0c */ /* 0x000fe2000e781270 */
[----:B------:R-:W-:Y:S02]  /*44d90*/  ULDC UR5, c[0x0][0x22c] ;  /* 0x00008b0000057ab9 */ /* 0x000fe40000000800 */
[----:B------:R-:W-:Y:S01]  /*44da0*/  @P3 STG.E desc[UR34][R14.64], R230 ;  /* 0x000000e60e003986 */ /* 0x000fe2000c101922 */
[----:B------:R-:W-:Y:S01]  /*44db0*/  ISETP.LT.AND P3, PT, R152, UR4, !P5 ;  /* 0x0000000498007c0c */ /* 0x000fe2000ef61270 */
[----:B-1----:R-:W-:-:S04]  /*44dc0*/  IMAD.WIDE R10, R147, 0x4, R6 ;  /* 0x00000004930a7825 */ /* 0x002fc800078e0206 */
[----:B--2---:R-:W-:-:S05]  /*44dd0*/  IMAD.WIDE R12, R147, 0x4, R4 ;  /* 0x00000004930c7825 */ /* 0x004fca00078e0204 */
[----:B------:R1:W-:Y:S04]  /*44de0*/  @P2 STG.E desc[UR34][R12.64], R226 ;  /* 0x000000e20c002986 */ /* 0x0003e8000c101922 */
[----:B------:R3:W-:Y:S01]  /*44df0*/  @P1 STG.E desc[UR34][R10.64], R222 ;  /* 0x000000de0a001986 */ /* 0x0007e2000c101922 */
[----:B-1----:R-:W-:-:S03]  /*44e00*/  IMAD.WIDE R12, R147, 0x4, R8 ;  /* 0x00000004930c7825 */ /* 0x002fc600078e0208 */
[----:B------:R-:W2:Y:S01]  /*44e10*/  LDL.LU R147, [R1+0x13d4] ;  /* 0x0013d40001937983 */ /* 0x000ea20000300800 */
[----:B---3--:R-:W-:-:S03]  /*44e20*/  IMAD.WIDE R10, R146, 0x4, R2 ;  /* 0x00000004920a7825 */ /* 0x008fc600078e0202 */
[----:B------:R1:W-:Y:S01]  /*44e30*/  @P4 STG.E desc[UR34][R12.64], R218 ;  /* 0x000000da0c004986 */ /* 0x0003e2000c101922 */
[----:B------:R-:W-:-:S03]  /*44e40*/  IMAD.WIDE R14, R146, 0x4, R4 ;  /* 0x00000004920e7825 */ /* 0x000fc600078e0204 */
[----:B------:R3:W-:Y:S01]  /*44e50*/  @P3 STG.E desc[UR34][R10.64], R214 ;  /* 0x000000d60a003986 */ /* 0x0007e2000c101922 */
[----:B-1----:R-:W-:-:S04]  /*44e60*/  IMAD.WIDE R12, R146, 0x4, R8 ;  /* 0x00000004920c7825 */ /* 0x002fc800078e0208 */
[----:B---3--:R-:W-:Y:S02]  /*44e70*/  IMAD.WIDE R10, R146, 0x4, R6 ;  /* 0x00000004920a7825 */ /* 0x008fe400078e0206 */
[----:B------:R-:W3:Y:S01]  /*44e80*/  LDL.LU R146, [R1+0x13dc] ;  /* 0x0013dc0001927983 */ /* 0x000ee20000300800 */
[----:B------:R-:W-:Y:S01]  /*44e90*/  ISETP.LT.AND P6, PT, R154, UR4, !P5 ;  /* 0x000000049a007c0c */ /* 0x000fe2000efc1270 */
[----:B------:R-:W-:Y:S01]  /*44ea0*/  VIADD R0, R23, 0xd6 ;  /* 0x000000d617007836 */ /* 0x000fe20000000000 */
[----:B------:R-:W-:Y:S01]  /*44eb0*/  ISETP.LT.AND P1, PT, R156, UR4, !P5 ;  /* 0x000000049c007c0c */ /* 0x000fe2000ef21270 */
[----:B------:R-:W3:Y:S03]  /*44ec0*/  LDL.LU R150, [R1+0x13e0] ;  /* 0x0013e00001967983 */ /* 0x000ee60000300800 */
[----:B------:R-:W-:Y:S02]  /*44ed0*/  ISETP.GE.AND P0, PT, R0, UR5, PT ;  /* 0x0000000500007c0c */ /* 0x000fe4000bf06270 */
[----:B------:R-:W-:Y:S01]  /*44ee0*/  ISETP.LT.AND P5, PT, R155, UR4, !P5 ;  /* 0x000000049b007c0c */ /* 0x000fe2000efa1270 */
[----:B------:R-:W-:Y:S01]  /*44ef0*/  VIADD R0, R23, 0xd7 ;  /* 0x000000d717007836 */ /* 0x000fe20000000000 */
[----:B------:R-:W-:Y:S01]  /*44f00*/  ISETP.LT.AND P4, PT, R152, UR4, !P0 ;  /* 0x0000000498007c0c */ /* 0x000fe2000c781270 */
[----:B------:R-:W-:-:S02]  /*44f10*/  ULDC UR5, c[0x0][0x22c] ;  /* 0x00008b0000057ab9 */ /* 0x000fc40000000800 */
[----:B------:R4:W-:Y:S01]  /*44f20*/  @P6 STG.E desc[UR34][R14.64], R210 ;  /* 0x000000d20e006986 */ /* 0x0009e2000c101922 */
[----:B------:R-:W-:-:S03]  /*44f30*/  ISETP.LT.AND P6, PT, R154, UR4, !P0 ;  /* 0x000000049a007c0c */ /* 0x000fc6000c7c1270 */
[----:B------:R1:W-:Y:S01]  /*44f40*/  @P1 STG.E desc[UR34][R10.64], R206 ;  /* 0x000000ce0a001986 */ /* 0x0003e2000c101922 */
[----:B------:R-:W-:Y:S02]  /*44f50*/  ISETP.LT.AND P1, PT, R156, UR4, !P0 ;  /* 0x000000049c007c0c */ /* 0x000fe4000c721270 */
[----:B------:R-:W-:Y:S01]  /*44f60*/  ISETP.GE.AND P2, PT, R0, UR5, PT ;  /* 0x0000000500007c0c */ /* 0x000fe2000bf46270 */
[----:B------:R1:W-:Y:S01]  /*44f70*/  @P5 STG.E desc[UR34][R12.64], R202 ;  /* 0x000000ca0c005986 */ /* 0x0003e2000c101922 */
[----:B------:R-:W-:Y:S01]  /*44f80*/  ISETP.LT.AND P0, PT, R155, UR4, !P0 ;  /* 0x000000049b007c0c */ /* 0x000fe2000c701270 */
[----:B----4-:R-:W-:Y:S01]  /*44f90*/  IMAD.WIDE R14, R148, 0x4, R2 ;  /* 0x00000004940e7825 */ /* 0x010fe200078e0202 */
[----:B------:R-:W-:-:S03]  /*44fa0*/  ULDC UR5, c[0x0][0x22c] ;  /* 0x00008b0000057ab9 */ /* 0x000fc60000000800 */
[----:B-1----:R-:W-:Y:S01]  /*44fb0*/  IMAD.WIDE R10, R148, 0x4, R4 ;  /* 0x00000004940a7825 */ /* 0x002fe200078e0204 */
[----:B------:R-:W-:Y:S01]  /*44fc0*/  @P4 STG.E desc[UR34][R14.64], R231 ;  /* 0x000000e70e004986 */ /* 0x000fe2000c101922 */
[----:B------:R-:W-:Y:S02]  /*44fd0*/  ISETP.LT.AND P4, PT, R152, UR4, !P2 ;  /* 0x0000000498007c0c */ /* 0x000fe4000d781270 */
[----:B------:R-:W-:Y:S01]  /*44fe0*/  IMAD.WIDE R12, R148, 0x4, R6 ;  /* 0x00000004940c7825 */ /* 0x000fe200078e0206 */
[----:B------:R1:W-:Y:S03]  /*44ff0*/  @P6 STG.E desc[UR34][R10.64], R227 ;  /* 0x000000e30a006986 */ /* 0x0003e6000c101922 */
[----:B------:R-:W-:Y:S01]  /*45000*/  VIADD R0, R23, 0xd8 ;  /* 0x000000d817007836 */ /* 0x000fe20000000000 */
[----:B------:R-:W-:Y:S01]  /*45010*/  ISETP.LT.AND P5, PT, R154, UR4, !P2 ;  /* 0x000000049a007c0c */ /* 0x000fe2000d7a1270 */
[----:B------:R2:W-:Y:S01]  /*45020*/  @P1 STG.E desc[UR34][R12.64], R223 ;  /* 0x000000df0c001986 */ /* 0x0005e2000c101922 */
[----:B------:R-:W-:Y:S01]  /*45030*/  ISETP.LT.AND P1, PT, R156, UR4, !P2 ;  /* 0x000000049c007c0c */ /* 0x000fe2000d721270 */
[----:B-1----:R-:W-:-:S02]  /*45040*/  IMAD.WIDE R10, R148, 0x4, R8 ;  /* 0x00000004940a7825 */ /* 0x002fc400078e0208 */
[----:B------:R-:W4:Y:S01]  /*45050*/  LDL.LU R148, [R1+0x13e4] ;  /* 0x0013e40001947983 */ /* 0x000f220000300800 */
[----:B------:R-:W-:Y:S02]  /*45060*/  ISETP.GE.AND P3, PT, R0, UR5, PT ;  /* 0x0000000500007c0c */ /* 0x000fe4000bf66270 */
[----:B------:R-:W-:Y:S01]  /*45070*/  ISETP.LT.AND P2, PT, R155, UR4, !P2 ;  /* 0x000000049b007c0c */ /* 0x000fe2000d741270 */
[----:B------:R1:W-:Y:S01]  /*45080*/  @P0 STG.E desc[UR34][R10.64], R219 ;  /* 0x000000db0a000986 */ /* 0x0003e2000c101922 */
[----:B------:R-:W-:Y:S01]  /*45090*/  ISETP.LT.AND P0, PT, R152, UR4, !P3 ;  /* 0x0000000498007c0c */ /* 0x000fe2000df01270 */
[----:B--2---:R-:W-:Y:S01]  /*450a0*/  IMAD.WIDE R12, R147, 0x4, R2 ;  /* 0x00000004930c7825 */ /* 0x004fe200078e0202 */
[----:B------:R-:W-:-:S04]  /*450b0*/  ULDC UR5, c[0x0][0x22c] ;  /* 0x00008b0000057ab9 */ /* 0x000fc80000000800 */
[----:B------:R2:W-:Y:S01]  /*450c0*/  @P4 STG.E desc[UR34][R12.64], R215 ;  /* 0x000000d70c004986 */ /* 0x0005e2000c101922 */
[----:B------:R-:W-:Y:S01]  /*450d0*/  ISETP.LT.AND P4, PT, R154, UR4, !P3 ;  /* 0x000000049a007c0c */ /* 0x000fe2000df81270 */
[----:B------:R-:W-:-:S04]  /*450e0*/  IMAD.WIDE R14, R147, 0x4, R4 ;  /* 0x00000004930e7825 */ /* 0x000fc800078e0204 */
[C---:B-1----:R-:W-:Y:S01]  /*450f0*/  IMAD.WIDE R10, R147.reuse, 0x4, R6 ;  /* 0x00000004930a7825 */ /* 0x042fe200078e0206 */
[----:B------:R3:W-:Y:S03]  /*45100*/  @P5 STG.E desc[UR34][R14.64], R211 ;  /* 0x000000d30e005986 */ /* 0x0007e6000c101922 */
[----:B--2---:R-:W-:Y:S02]  /*45110*/  IMAD.WIDE R12, R147, 0x4, R8 ;  /* 0x00000004930c7825 */ /* 0x004fe400078e0208 */
[----:B------:R-:W2:Y:S04]  /*45120*/  LDL.LU R147, [R1+0x13f0] ;  /* 0x0013f00001937983 */ /* 0x000ea80000300800 */
[----:B------:R1:W-:Y:S01]  /*45130*/  @P1 STG.E desc[UR34][R10.64], R207 ;  /* 0x000000cf0a001986 */ /* 0x0003e2000c101922 */
[----:B---3--:R-:W-:-:S03]  /*45140*/  IMAD.WIDE R14, R146, 0x4, R2 ;  /* 0x00000004920e7825 */ /* 0x008fc600078e0202 */
        /* <DEDUP_REMOVED lines=13> */
[----:B------:R-:W-:Y:S01]  /*45220*/  IMAD.WIDE R14, R150, 0x4, R4 ;  /* 0x00000004960e7825 */ /* 0x000fe200078e0204 */
[----:B------:R-:W-:Y:S01]  /*45230*/  ISETP.LT.AND P0, PT, R154, UR4, !P6 ;  /* 0x000000049a007c0c */ /* 0x000fe2000f701270 */
[----:B------:R-:W-:Y:S01]  /*45240*/  ULDC UR5, c[0x0][0x22c] ;  /* 0x00008b0000057ab9 */ /* 0x000fe20000000800 */
[----:B------:R-:W-:Y:S01]  /*45250*/  ISETP.LT.AND P4, PT, R156, UR4, !P6 ;  /* 0x000000049c007c0c */ /* 0x000fe2000f781270 */
[----:B------:R1:W-:Y:S01]  /*45260*/  @P5 STG.E desc[UR34][R12.64], R188 ;  /* 0x000000bc0c005986 */ /* 0x0003e2000c101922 */
[----:B------:R-:W-:Y:S01]  /*45270*/  IMAD.WIDE R16, R150, 0x4, R6 ;  /* 0x0000000496107825 */ /* 0x000fe200078e0206 */
[----:B------:R-:W-:-:S02]  /*45280*/  ISETP.LT.AND P6, PT, R155, UR4, !P6 ;  /* 0x000000049b007c0c */ /* 0x000fc4000f7c1270 */
[----:B------:R-:W-:Y:S02]  /*45290*/  ISETP.GE.AND P1, PT, R0, UR5, PT ;  /* 0x0000000500007c0c */ /* 0x000fe4000bf26270 */
[----:B------:R4:W-:Y:S01]  /*452a0*/  @P3 STG.E desc[UR34][R10.64], R184 ;  /* 0x000000b80a003986 */ /* 0x0009e2000c101922 */
[----:B-1----:R-:W-:Y:S01]  /*452b0*/  IMAD.WIDE R12, R150, 0x4, R2 ;  /* 0x00000004960c7825 */ /* 0x002fe200078e0202 */
[----:B------:R-:W-:Y:S01]  /*452c0*/  ISETP.LT.AND P3, PT, R154, UR4, !P1 ;  /* 0x000000049a007c0c */ /* 0x000fe2000cf61270 */
[----:B------:R-:W-:-:S03]  /*452d0*/  ULDC UR5, c[0x0][0x22c] ;  /* 0x00008b0000057ab9 */ /* 0x000fc60000000800 */
[----:B------:R1:W-:Y:S04]  /*452e0*/  @P2 STG.E desc[UR34][R12.64], R180 ;  /* 0x000000b40c002986 */ /* 0x0003e8000c101922 */
[----:B------:R1:W-:Y:S01]  /*452f0*/  @P0 STG.E desc[UR34][R14.64], R176 ;  /* 0x000000b00e000986 */ /* 0x0003e2000c101922 */
[----:B------:R-:W-:-:S03]  /*45300*/  ISETP.LT.AND P2, PT, R156, UR4, !P1 ;  /* 0x000000049c007c0c */ /* 0x000fc6000cf41270 */
[----:B------:R1:W-:Y:S01]  /*45310*/  @P4 STG.E desc[UR34][R16.64], R172 ;  /* 0x000000ac10004986 */ /* 0x0003e2000c101922 */
[----:B------:R-:W-:Y:S01]  /*45320*/  ISETP.LT.AND P4, PT, R152, UR4, !P1 ;  /* 0x0000000498007c0c */ /* 0x000fe2000cf81270 */
[----:B----4-:R-:W-:Y:S01]  /*45330*/  IMAD.WIDE R10, R150, 0x4, R8 ;  /* 0x00000004960a7825 */ /* 0x010fe200078e0208 */
[----:B------:R-:W-:-:S03]  /*45340*/  ISETP.LT.AND P1, PT, R155, UR4, !P1 ;  /* 0x000000049b007c0c */ /* 0x000fc6000cf21270 */
[----:B------:R-:W-:Y:S01]  /*45350*/  VIADD R0, R23, 0xdb ;  /* 0x000000db17007836 */ /* 0x000fe20000000000 */
[----:B------:R4:W-:Y:S01]  /*45360*/  @P6 STG.E desc[UR34][R10.64], R168 ;  /* 0x000000a80a006986 */ /* 0x0009e2000c101922 */
[----:B-1----:R-:W-:-:S04]  /*45370*/  IMAD.WIDE R12, R148, 0x4, R2 ;  /* 0x00000004940c7825 */ /* 0x002fc800078e0202 */
[----:B------:R-:W-:Y:S01]  /*45380*/  IMAD.WIDE R14, R148, 0x4, R4 ;  /* 0x00000004940e7825 */ /* 0x000fe200078e0204 */
[----:B------:R-:W-:-:S03]  /*45390*/  ISETP.GE.AND P5, PT, R0, UR5, PT ;  /* 0x0000000500007c0c */ /* 0x000fc6000bfa6270 */
[----:B------:R-:W-:-:S04]  /*453a0*/  IMAD.WIDE R16, R148, 0x4, R6 ;  /* 0x0000000494107825 */ /* 0x000fc800078e0206 */
[----:B----4-:R-:W-:Y:S01]  /*453b0*/  IMAD.WIDE R10, R148, 0x4, R8 ;  /* 0x00000004940a7825 */ /* 0x010fe200078e0208 */
[----:B------:R-:W-:Y:S01]  /*453c0*/  @P4 STG.E desc[UR34][R12.64], R197 ;  /* 0x000000c50c004986 */ /* 0x000fe2000c101922 */
[----:B------:R-:W-:-:S03]  /*453d0*/  ULDC UR5, c[0x0][0x22c] ;  /* 0x00008b0000057ab9 */ /* 0x000fc60000000800 */
[----:B------:R-:W4:Y:S01]  /*453e0*/  LDL.LU R148, [R1+0x13e8] ;  /* 0x0013e80001947983 */ /* 0x000f220000300800 */
[----:B------:R-:W-:-:S03]  /*453f0*/  ISETP.LT.AND P4, PT, R154, UR4, !P5 ;  /* 0x000000049a007c0c */ /* 0x000fc6000ef81270 */
[----:B------:R1:W-:Y:S01]  /*45400*/  @P3 STG.E desc[UR34][R14.64], R193 ;  /* 0x000000c10e003986 */ /* 0x0003e2000c101922 */
[----:B------:R-:W-:-:S03]  /*45410*/  ISETP.LT.AND P3, PT, R156, UR4, !P5 ;  /* 0x000000049c007c0c */ /* 0x000fc6000ef61270 */
[----:B------:R-:W-:Y:S01]  /*45420*/  @P2 STG.E desc[UR34][R16.64], R189 ;  /* 0x000000bd10002986 */ /* 0x000fe2000c101922 */
[----:B------:R-:W-:-:S03]  /*45430*/  ISETP.LT.AND P2, PT, R152, UR4, !P5 ;  /* 0x0000000498007c0c */ /* 0x000fc6000ef41270 */
[----:B------:R1:W-:Y:S01]  /*45440*/  @P1 STG.E desc[UR34][R10.64], R185 ;  /* 0x000000b90a001986 */ /* 0x0003e2000c101922 */
[----:B------:R-:W-:Y:S01]  /*45450*/  ISETP.LT.AND P1, PT, R155, UR4, !P5 ;  /* 0x000000049b007c0c */ /* 0x000fe2000ef21270 */
[----:B--2---:R-:W-:-:S04]  /*45460*/  IMAD.WIDE R18, R147, 0x4, R2 ;  /* 0x0000000493127825 */ /* 0x004fc800078e0202 */
[----:B-1----:R-:W-:-:S04]  /*45470*/  IMAD.WIDE R14, R147, 0x4, R4 ;  /* 0x00000004930e7825 */ /* 0x002fc800078e0204 */
[----:B------:R-:W-:-:S04]  /*45480*/  IMAD.WIDE R12, R147, 0x4, R6 ;  /* 0x00000004930c7825 */ /* 0x000fc800078e0206 */
[----:B------:R-:W-:Y:S02]  /*45490*/  IMAD.WIDE R10, R147, 0x4, R8 ;  /* 0x00000004930a7825 */ /* 0x000fe400078e0208 */
[----:B------:R-:W2:Y:S04]  /*454a0*/  LDL.LU R147, [R1+0x13d8] ;  /* 0x0013d80001937983 */ /* 0x000ea80000300800 */
[----:B------:R-:W-:Y:S04]  /*454b0*/  @P2 STG.E desc[UR34][R18.64], R181 ;  /* 0x000000b512002986 */ /* 0x000fe8000c101922 */
[----:B------:R1:W-:Y:S04]  /*454c0*/  @P4 STG.E desc[UR34][R14.64], R177 ;  /* 0x000000b10e004986 */ /* 0x0003e8000c101922 */
[----:B------:R-:W-:Y:S04]  /*454d0*/  @P3 STG.E desc[UR34][R12.64], R173 ;  /* 0x000000ad0c003986 */ /* 0x000fe8000c101922 */
[----:B------:R1:W-:Y:S01]  /*454e0*/  @P1 STG.E desc[UR34][R10.64], R169 ;  /* 0x000000a90a001986 */ /* 0x0003e2000c101922 */
[----:B---3--:R-:W-:-:S04]  /*454f0*/  IMAD.WIDE R16, R146, 0x4, R2 ;  /* 0x0000000492107825 */ /* 0x008fc800078e0202 */
[----:B-1----:R-:W-:-:S04]  /*45500*/  IMAD.WIDE R14, R146, 0x4, R4 ;  /* 0x00000004920e7825 */ /* 0x002fc800078e0204 */
[----:B------:R-:W-:-:S04]  /*45510*/  IMAD.WIDE R10, R146, 0x4, R6 ;  /* 0x00000004920a7825 */ /* 0x000fc800078e0206 */
[----:B------:R-:W-:Y:S02]  /*45520*/  IMAD.WIDE R12, R146, 0x4, R8 ;  /* 0x00000004920c7825 */ /* 0x000fe400078e0208 */
[----:B------:R-:W3:Y:S02]  /*45530*/  LDL.LU R146, [R1+0x13d0] ;  /* 0x0013d00001927983 */ /* 0x000ee40000300800 */
[----:B------:R-:W-:-:S05]  /*45540*/  VIADD R0, R23, 0xdc ;  /* 0x000000dc17007836 */ /* 0x000fca0000000000 */
[----:B------:R-:W-:Y:S01]  /*45550*/  ISETP.GE.AND P0, PT, R0, UR5, PT ;  /* 0x0000000500007c0c */ /* 0x000fe2000bf06270 */
[C---:B------:R-:W-:Y:S01]  /*45560*/  VIADD R0, R23.reuse, 0xdd ;  /* 0x000000dd17007836 */ /* 0x040fe20000000000 */
[----:B------:R-:W-:Y:S02]  /*45570*/  ULDC UR5, c[0x0][0x22c] ;  /* 0x00008b0000057ab9 */ /* 0x000fe40000000800 */
[----:B------:R-:W-:Y:S02]  /*45580*/  ISETP.LT.AND P6, PT, R152, UR4, !P0 ;  /* 0x0000000498007c0c */ /* 0x000fe4000c7c1270 */
[----:B------:R-:W-:Y:S02]  /*45590*/  ISETP.GE.AND P5, PT, R0, UR5, PT ;  /* 0x0000000500007c0c */ /* 0x000fe4000bfa6270 */
[----:B------:R-:W-:Y:S02]  /*455a0*/  ISETP.LT.AND P1, PT, R154, UR4, !P0 ;  /* 0x000000049a007c0c */ /* 0x000fe4000c721270 */
[----:B------:R-:W-:Y:S01]  /*455b0*/  ISETP.LT.AND P3, PT, R156, UR4, !P0 ;  /* 0x000000049c007c0c */ /* 0x000fe2000c761270 */
[----:B------:R-:W-:Y:S01]  /*455c0*/  VIADD R0, R23, 0xde ;  /* 0x000000de17007836 */ /* 0x000fe20000000000 */
[----:B------:R-:W-:Y:S01]  /*455d0*/  ISETP.LT.AND P0, PT, R155, UR4, !P0 ;  /* 0x000000049b007c0c */ /* 0x000fe2000c701270 */
[----:B------:R-:W-:Y:S01]  /*455e0*/  ULDC UR5, c[0x0][0x22c] ;  /* 0x00008b0000057ab9 */ /* 0x000fe20000000800 */
[----:B------:R-:W-:-:S03]  /*455f0*/  ISETP.LT.AND P4, PT, R152, UR4, !P5 ;  /* 0x0000000498007c0c */ /* 0x000fc6000ef81270 */
[----:B------:R4:W-:Y:S01]  /*45600*/  @P6 STG.E desc[UR34][R16.64], R198 ;  /* 0x000000c610006986 */ /* 0x0009e2000c101922 */
[----:B------:R-:W-:-:S03]  /*45610*/  ISETP.LT.AND P6, PT, R154, UR4, !P5 ;  /* 0x000000049a007c0c */ /* 0x000fc6000efc1270 */
[----:B------:R1:W-:Y:S01]  /*45620*/  @P1 STG.E desc[UR34][R14.64], R194 ;  /* 0x000000c20e001986 */ /* 0x0003e2000c101922 */
[----:B------:R-:W-:Y:S01]  /*45630*/  ISETP.GE.AND P2, PT, R0, UR5, PT ;  /* 0x0000000500007c0c */ /* 0x000fe2000bf46270 */
[----:B------:R-:W-:Y:S01]  /*45640*/  VIADD R22, R23, 0xdf ;  /* 0x000000df17167836 */ /* 0x000fe20000000000 */
[----:B------:R-:W-:Y:S01]  /*45650*/  ULDC UR5, c[0x0][0x22c] ;  /* 0x00008b0000057ab9 */ /* 0x000fe20000000800 */
[----:B------:R2:W-:Y:S04]  /*45660*/  @P3 STG.E desc[UR34][R10.64], R190 ;  /* 0x000000be0a003986 */ /* 0x0005e8000c101922 */
[----:B------:R2:W-:Y:S01]  /*45670*/  @P0 STG.E desc[UR34][R12.64], R186 ;  /* 0x000000ba0c000986 */ /* 0x0005e2000c101922 */
[----:B------:R-:W-:Y:S02]  /*45680*/  ISETP.LT.AND P0, PT, R152, UR4, !P2 ;  /* 0x0000000498007c0c */ /* 0x000fe4000d701270 */
[----:B------:R-:W-:Y:S01]  /*45690*/  ISETP.LT.AND P1, PT, R154, UR4, !P2 ;  /* 0x000000049a007c0c */ /* 0x000fe2000d721270 */
[----:B----4-:R-:W-:-:S04]  /*456a0*/  IMAD.WIDE R16, R148, 0x4, R2 ;  /* 0x0000000494107825 */ /* 0x010fc800078e0202 */
[C---:B------:R-:W-:Y:S01]  /*456b0*/  IMAD.WIDE R18, R148.reuse, 0x4, R4 ;  /* 0x0000000494127825 */ /* 0x040fe200078e0204 */
[----:B------:R4:W-:Y:S03]  /*456c0*/  @P4 STG.E desc[UR34][R16.64], R182 ;  /* 0x000000b610004986 */ /* 0x0009e6000c101922 */
[----:B------:R-:W-:-:S04]  /*456d0*/  IMAD.WIDE R20, R148, 0x4, R6 ;  /* 0x0000000494147825 */ /* 0x000fc800078e0206 */
[----:B-1----:R-:W-:Y:S02]  /*456e0*/  IMAD.WIDE R14, R148, 0x4, R8 ;  /* 0x00000004940e7825 */ /* 0x002fe400078e0208 */
[----:B------:R-:W3:Y:S01]  /*456f0*/  LDL.LU R148, [R1+0x13cc] ;  /* 0x0013cc0001947983 */ /* 0x000ee20000300800 */
[C---:B------:R-:W-:Y:S02]  /*45700*/  ISETP.LT.AND P4, PT, R156.reuse, UR4, !P5 ;  /* 0x000000049c007c0c */ /* 0x040fe4000ef81270 */
[----:B------:R-:W-:Y:S01]  /*45710*/  ISETP.LT.AND P5, PT, R155, UR4, !P5 ;  /* 0x000000049b007c0c */ /* 0x000fe2000efa1270 */
[----:B------:R1:W-:Y:S01]  /*45720*/  @P6 STG.E desc[UR34][R18.64], R178 ;  /* 0x000000b212006986 */ /* 0x0003e2000c101922 */
[----:B------:R-:W-:-:S09]  /*45730*/  ISETP.LT.AND P6, PT, R156, UR4, !P2 ;  /* 0x000000049c007c0c */ /* 0x000fd2000d7c1270 */
[----:B------:R-:W-:Y:S04]  /*45740*/  @P4 STG.E desc[UR34][R20.64], R174 ;  /* 0x000000ae14004986 */ /* 0x000fe8000c101922 */
[----:B------:R3:W-:Y:S01]  /*45750*/  @P5 STG.E desc[UR34][R14.64], R170 ;  /* 0x000000aa0e005986 */ /* 0x0007e2000c101922 */
[----:B--2---:R-:W-:-:S04]  /*45760*/  IMAD.WIDE R10, R147, 0x4, R2 ;  /* 0x00000004930a7825 */ /* 0x004fc800078e0202 */
[----:B------:R-:W-:-:S04]  /*45770*/  IMAD.WIDE R12, R147, 0x4, R4 ;  /* 0x00000004930c7825 */ /* 0x000fc800078e0204 */
[----:B----4-:R-:W-:-:S04]  /*45780*/  IMAD.WIDE R16, R147, 0x4, R6 ;  /* 0x0000000493107825 */ /* 0x010fc800078e0206 */
[----:B-1----:R-:W-:Y:S02]  /*45790*/  IMAD.WIDE R18, R147, 0x4, R8 ;  /* 0x0000000493127825 */ /* 0x002fe400078e0208 */
[----:B------:R-:W2:Y:S04]  /*457a0*/  LDL.LU R147, [R1+0x13c8] ;  /* 0x0013c80001937983 */ /* 0x000ea80000300800 */
[----:B------:R1:W-:Y:S04]  /*457b0*/  @P0 STG.E desc[UR34][R10.64], R199 ;  /* 0x000000c70a000986 */ /* 0x0003e8000c101922 */
[----:B------:R4:W-:Y:S04]  /*457c0*/  @P1 STG.E desc[UR34][R12.64], R195 ;  /* 0x000000c30c001986 */ /* 0x0009e8000c101922 */
[----:B------:R4:W-:Y:S01]  /*457d0*/  @P6 STG.E desc[UR34][R16.64], R191 ;  /* 0x000000bf10006986 */ /* 0x0009e2000c101922 */
[----:B---3--:R-:W-:-:S04]  /*457e0*/  IMAD.WIDE R14, R146, 0x4, R2 ;  /* 0x00000004920e7825 */ /* 0x008fc800078e0202 */
[----:B-1----:R-:W-:-:S04]  /*457f0*/  IMAD.WIDE R10, R146, 0x4, R4 ;  /* 0x00000004920a7825 */ /* 0x002fc800078e0204 */
[----:B----4-:R-:W-:-:S04]  /*45800*/  IMAD.WIDE R12, R146, 0x4, R6 ;  /* 0x00000004920c7825 */ /* 0x010fc800078e0206 */
[----:B------:R-:W-:Y:S02]  /*45810*/  IMAD.WIDE R16, R146, 0x4, R8 ;  /* 0x0000000492107825 */ /* 0x000fe400078e0208 */
[----:B------:R-:W3:Y:S01]  /*45820*/  LDL.LU R146, [R1+0x13c0] ;  /* 0x0013c00001927983 */ /* 0x000ee20000300800 */
[----:B------:R-:W-:Y:S01]  /*45830*/  ISETP.GE.AND P3, PT, R22, UR5, PT ;  /* 0x0000000516007c0c */ /* 0x000fe2000bf66270 */
[----:B------:R-:W-:Y:S01]  /*45840*/  VIADD R0, R23, 0xe0 ;  /* 0x000000e017007836 */ /* 0x000fe20000000000 */
[----:B------:R-:W-:Y:S01]  /*45850*/  ISETP.LT.AND P2, PT, R155, UR4, !P2 ;  /* 0x000000049b007c0c */ /* 0x000fe2000d741270 */
[----:B------:R-:W-:Y:S01]  /*45860*/  ULDC UR5, c[0x0][0x22c] ;  /* 0x00008b0000057ab9 */ /* 0x000fe20000000800 */
[----:B------:R-:W-:Y:S01]  /*45870*/  ISETP.LT.AND P5, PT, R152, UR4, !P3 ;  /* 0x0000000498007c0c */ /* 0x000fe2000dfa1270 */
[----:B------:R-:W4:Y:S01]  /*45880*/  LDL.LU R150, [R1+0x13bc] ;  /* 0x0013bc0001967983 */ /* 0x000f220000300800 */
[----:B------:R-:W-:Y:S02]  /*45890*/  ISETP.LT.AND P1, PT, R154, UR4, !P3 ;  /* 0x000000049a007c0c */ /* 0x000fe4000df21270 */
[----:B------:R-:W-:-:S02]  /*458a0*/  ISETP.LT.AND P6, PT, R156, UR4, !P3 ;  /* 0x000000049c007c0c */ /* 0x000fc4000dfc1270 */
[----:B------:R-:W-:Y:S02]  /*458b0*/  ISETP.GE.AND P4, PT, R0, UR5, PT ;  /* 0x0000000500007c0c */ /* 0x000fe4000bf86270 */
[----:B------:R-:W-:-:S03]  /*458c0*/  ISETP.LT.AND P3, PT, R155, UR4, !P3 ;  /* 0x000000049b007c0c */ /* 0x000fc6000df61270 */
[----:B------:R-:W-:Y:S01]  /*458d0*/  @P2 STG.E desc[UR34][R18.64], R187 ;  /* 0x000000bb12002986 */ /* 0x000fe2000c101922 */
[----:B------:R-:W-:Y:S01]  /*458e0*/  VIADD R0, R23, 0xe1 ;  /* 0x000000e117007836 */ /* 0x000fe20000000000 */
[----:B------:R-:W-:Y:S02]  /*458f0*/  ULDC UR5, c[0x0][0x22c] ;  /* 0x00008b0000057ab9 */ /* 0x000fe40000000800 */
[----:B------:R1:W-:Y:S01]  /*45900*/  @P5 STG.E desc[UR34][R14.64], R183 ;  /* 0x000000b70e005986 */ /* 0x0003e2000c101922 */
[----:B------:R-:W-:-:S03]  /*45910*/  ISETP.LT.AND P5, PT, R152, UR4, !P4 ;  /* 0x0000000498007c0c */ /* 0x000fc6000e7a1270 */
[----:B------:R1:W-:Y:S01]  /*45920*/  @P1 STG.E desc[UR34][R10.64], R179 ;  /* 0x000000b30a001986 */ /* 0x0003e2000c101922 */
[----:B------:R-:W-:-:S03]  /*45930*/  ISETP.LT.AND P1, PT, R154, UR4, !P4 ;  /* 0x000000049a007c0c */ /* 0x000fc6000e721270 */
[----:B------:R1:W-:Y:S01]  /*45940*/  @P6 STG.E desc[UR34][R12.64], R175 ;  /* 0x000000af0c006986 */ /* 0x0003e2000c101922 */
[----:B------:R-:W-:Y:S02]  /*45950*/  ISETP.GE.AND P0, PT, R0, UR5, PT ;  /* 0x0000000500007c0c */ /* 0x000fe4000bf06270 */
[----:B------:R-:W-:Y:S01]  /*45960*/  ISETP.LT.AND P6, PT, R156, UR4, !P4 ;  /* 0x000000049c007c0c */ /* 0x000fe2000e7c1270 */
[----:B------:R2:W-:Y:S01]  /*45970*/  @P3 STG.E desc[UR34][R16.64], R171 ;  /* 0x000000ab10003986 */ /* 0x0005e2000c101922 */
[----:B------:R-:W-:Y:S01]  /*45980*/  ISETP.LT.AND P4, PT, R155, UR4, !P4 ;  /* 0x000000049b007c0c */ /* 0x000fe2000e781270 */
[----:B-1----:R-:W-:-:S04]  /*45990*/  IMAD.WIDE R14, R148, 0x4, R2 ;  /* 0x00000004940e7825 */ /* 0x002fc800078e0202 */
[----:B------:R-:W-:-:S04]  /*459a0*/  IMAD.WIDE R18, R148, 0x4, R4 ;  /* 0x0000000494127825 */ /* 0x000fc800078e0204 */
[----:B------:R-:W-:-:S04]  /*459b0*/  IMAD.WIDE R10, R148, 0x4, R6 ;  /* 0x00000004940a7825 */ /* 0x000fc800078e0206 */
[----:B------:R-:W-:Y:S01]  /*459c0*/  IMAD.WIDE R12, R148, 0x4, R8 ;  /* 0x00000004940c7825 */ /* 0x000fe200078e0208 */
[----:B------:R-:W-:Y:S01]  /*459d0*/  ULDC UR5, c[0x0][0x22c] ;  /* 0x00008b0000057ab9 */ /* 0x000fe20000000800 */
[----:B------:R-:W4:Y:S01]  /*459e0*/  LDL.LU R148, [R1+0x13b8] ;  /* 0x0013b80001947983 */ /* 0x000f220000300800 */
[----:B------:R-:W-:-:S03]  /*459f0*/  ISETP.LT.AND P3, PT, R152, UR4, !P0 ;  /* 0x0000000498007c0c */ /* 0x000fc6000c761270 */
[----:B------:R1:W-:Y:S04]  /*45a00*/  @P5 STG.E desc[UR34][R14.64], R164 ;  /* 0x000000a40e005986 */ /* 0x0003e8000c101922 */
[----:B------:R1:W-:Y:S01]  /*45a10*/  @P1 STG.E desc[UR34][R18.64], R160 ;  /* 0x000000a012001986 */ /* 0x0003e2000c101922 */
[----:B------:R-:W-:-:S03]  /*45a20*/  ISETP.LT.AND P1, PT, R154, UR4, !P0 ;  /* 0x000000049a007c0c */ /* 0x000fc6000c721270 */
[----:B------:R3:W-:Y:S04]  /*45a30*/  @P6 STG.E desc[UR34][R10.64], R128 ;  /* 0x000000800a006986 */ /* 0x0007e8000c101922 */
[----:B------:R3:W-:Y:S01]  /*45a40*/  @P4 STG.E desc[UR34][R12.64], R24 ;  /* 0x000000180c004986 */ /* 0x0007e2000c101922 */
[----:B--2---:R-:W-:-:S04]  /*45a50*/  IMAD.WIDE R16, R147, 0x4, R2 ;  /* 0x0000000493107825 */ /* 0x004fc800078e0202 */
[----:B-1----:R-:W-:-:S04]  /*45a60*/  IMAD.WIDE R14, R147, 0x4, R4 ;  /* 0x00000004930e7825 */ /* 0x002fc800078e0204 */
[----:B------:R-:W-:-:S04]  /*45a70*/  IMAD.WIDE R18, R147, 0x4, R6 ;  /* 0x0000000493127825 */ /* 0x000fc800078e0206 */
[----:B------:R-:W-:Y:S02]  /*45a80*/  IMAD.WIDE R20, R147, 0x4, R8 ;  /* 0x0000000493147825 */ /* 0x000fe400078e0208 */
[----:B------:R-:W2:Y:S04]  /*45a90*/  LDL.LU R147, [R1+0x13ac] ;  /* 0x0013ac0001937983 */ /* 0x000ea80000300800 */
[----:B------:R-:W-:Y:S04]  /*45aa0*/  @P3 STG.E desc[UR34][R16.64], R28 ;  /* 0x0000001c10003986 */ /* 0x000fe8000c101922 */
[----:B------:R1:W-:Y:S01]  /*45ab0*/  @P1 STG.E desc[UR34][R14.64], R32 ;  /* 0x000000200e001986 */ /* 0x0003e2000c101922 */
[----:B---3--:R-:W-:-:S04]  /*45ac0*/  IMAD.WIDE R10, R146, 0x4, R2 ;  /* 0x00000004920a7825 */ /* 0x008fc800078e0202 */
[----:B------:R-:W-:-:S04]  /*45ad0*/  IMAD.WIDE R12, R146, 0x4, R4 ;  /* 0x00000004920c7825 */ /* 0x000fc800078e0204 */
[----:B-1----:R-:W-:-:S04]  /*45ae0*/  IMAD.WIDE R14, R146, 0x4, R6 ;  /* 0x00000004920e7825 */ /* 0x002fc800078e0206 */
[----:B------:R-:W-:Y:S02]  /*45af0*/  IMAD.WIDE R16, R146, 0x4, R8 ;  /* 0x0000000492107825 */ /* 0x000fe400078e0208 */
[----:B------:R-:W3:Y:S02]  /*45b00*/  LDL.LU R146, [R1+0x13a8] ;  /* 0x0013a80001927983 */ /* 0x000ee40000300800 */
[----:B------:R-:W-:Y:S01]  /*45b10*/  VIADD R0, R23, 0xe2 ;  /* 0x000000e217007836 */ /* 0x000fe20000000000 */
[----:B------:R-:W-:Y:S02]  /*45b20*/  ISETP.LT.AND P4, PT, R156, UR4, !P0 ;  /* 0x000000049c007c0c */ /* 0x000fe4000c781270 */
[----:B------:R-:W-:Y:S02]  /*45b30*/  ISETP.LT.AND P0, PT, R155, UR4, !P0 ;  /* 0x000000049b007c0c */ /* 0x000fe4000c701270 */
[----:B------:R-:W-:Y:S01]  /*45b40*/  ISETP.GE.AND P2, PT, R0, UR5, PT ;  /* 0x0000000500007c0c */ /* 0x000fe2000bf46270 */
[----:B------:R-:W-:Y:S01]  /*45b50*/  VIADD R0, R23, 0xe3 ;  /* 0x000000e317007836 */ /* 0x000fe20000000000 */
[----:B------:R-:W-:-:S02]  /*45b60*/  ULDC UR5, c[0x0][0x22c] ;  /* 0x00008b0000057ab9 */ /* 0x000fc40000000800 */
[----:B------:R-:W-:Y:S02]  /*45b70*/  ISETP.LT.AND P3, PT, R152, UR4, !P2 ;  /* 0x0000000498007c0c */ /* 0x000fe4000d761270 */
[----:B------:R-:W-:Y:S02]  /*45b80*/  ISETP.LT.AND P6, PT, R154, UR4, !P2 ;  /* 0x000000049a007c0c */ /* 0x000fe4000d7c1270 */
[----:B------:R-:W-:Y:S01]  /*45b90*/  ISETP.GE.AND P5, PT, R0, UR5, PT ;  /* 0x0000000500007c0c */ /* 0x000fe2000bfa6270 */
[----:B------:R4:W-:Y:S01]  /*45ba0*/  @P4 STG.E desc[UR34][R18.64], R52 ;  /* 0x0000003412004986 */ /* 0x0009e2000c101922 */
[----:B------:R-:W-:Y:S01]  /*45bb0*/  VIADD R0, R23, 0xe4 ;  /* 0x000000e417007836 */ /* 0x000fe20000000000 */
[----:B------:R-:W-:Y:S02]  /*45bc0*/  ULDC UR5, c[0x0][0x22c] ;  /* 0x00008b0000057ab9 */ /* 0x000fe40000000800 */
[----:B------:R1:W-:Y:S01]  /*45bd0*/  @P0 STG.E desc[UR34][R20.64], R48 ;  /* 0x0000003014000986 */ /* 0x0003e2000c101922 */
[----:B------:R-:W-:-:S02]  /*45be0*/  ISETP.LT.AND P0, PT, R156, UR4, !P2 ;  /* 0x000000049c007c0c */ /* 0x000fc4000d701270 */
[C---:B------:R-:W-:Y:S01]  /*45bf0*/  ISETP.LT.AND P2, PT, R155.reuse, UR4, !P2 ;  /* 0x000000049b007c0c */ /* 0x040fe2000d741270 */
[----:B------:R1:W-:Y:S01]  /*45c00*/  @P3 STG.E desc[UR34][R10.64], R165 ;  /* 0x000000a50a003986 */ /* 0x0003e2000c101922 */
[----:B------:R-:W-:Y:S02]  /*45c10*/  ISETP.LT.AND P3, PT, R152, UR4, !P5 ;  /* 0x0000000498007c0c */ /* 0x000fe4000ef61270 */
[----:B------:R-:W-:Y:S01]  /*45c20*/  ISETP.LT.AND P4, PT, R154, UR4, !P5 ;  /* 0x000000049a007c0c */ /* 0x000fe2000ef81270 */
[----:B------:R1:W-:Y:S01]  /*45c30*/  @P6 STG.E desc[UR34][R12.64], R161 ;  /* 0x000000a10c006986 */ /* 0x0003e2000c101922 */
[----:B----4-:R-:W-:Y:S01]  /*45c40*/  IMAD.WIDE R18, R150, 0x4, R2 ;  /* 0x0000000496127825 */ /* 0x010fe200078e0202 */
[----:B------:R-:W-:Y:S01]  /*45c50*/  ISETP.GE.AND P1, PT, R0, UR5, PT ;  /* 0x0000000500007c0c */ /* 0x000fe2000bf26270 */
[----:B------:R-:W-:Y:S01]  /*45c60*/  ULDC UR5, c[0x0][0x22c] ;  /* 0x00008b0000057ab9 */ /* 0x000fe20000000800 */
[----:B------:R-:W-:Y:S01]  /*45c70*/  ISETP.LT.AND P6, PT, R156, UR4, !P5 ;  /* 0x000000049c007c0c */ /* 0x000fe2000efc1270 */
[----:B-1----:R-:W-:Y:S01]  /*45c80*/  IMAD.WIDE R20, R150, 0x4, R4 ;  /* 0x0000000496147825 */ /* 0x002fe200078e0204 */
[----:B------:R1:W-:Y:S01]  /*45c90*/  @P0 STG.E desc[UR34][R14.64], R129 ;  /* 0x000000810e000986 */ /* 0x0003e2000c101922 */
[----:B------:R-:W-:-:S03]  /*45ca0*/  ISETP.LT.AND P5, PT, R155, UR4, !P5 ;  /* 0x000000049b007c0c */ /* 0x000fc6000efa1270 */
[----:B------:R4:W-:Y:S01]  /*45cb0*/  @P2 STG.E desc[UR34][R16.64], R25 ;  /* 0x0000001910002986 */ /* 0x0009e2000c101922 */
[----:B------:R-:W-:-:S03]  /*45cc0*/  ISETP.LT.AND P2, PT, R152, UR4, !P1 ;  /* 0x0000000498007c0c */ /* 0x000fc6000cf41270 */
[----:B------:R4:W-:Y:S01]  /*45cd0*/  @P3 STG.E desc[UR34][R18.64], R29 ;  /* 0x0000001d12003986 */ /* 0x0009e2000c101922 */
[----:B------:R-:W-:-:S03]  /*45ce0*/  ISETP.LT.AND P3, PT, R154, UR4, !P1 ;  /* 0x000000049a007c0c */ /* 0x000fc6000cf61270 */
[----:B------:R-:W-:Y:S01]  /*45cf0*/  @P4 STG.E desc[UR34][R20.64], R33 ;  /* 0x0000002114004986 */ /* 0x000fe2000c101922 */
[----:B------:R-:W-:Y:S01]  /*45d00*/  ISETP.LT.AND P4, PT, R156, UR4, !P1 ;  /* 0x000000049c007c0c */ /* 0x000fe2000cf81270 */
[----:B------:R-:W-:-:S04]  /*45d10*/  IMAD.WIDE R10, R150, 0x4, R6 ;  /* 0x00000004960a7825 */ /* 0x000fc800078e0206 */
[----:B------:R-:W-:Y:S02]  /*45d20*/  VIADD R0, R23, 0xe5 ;  /* 0x000000e517007836 */ /* 0x000fe40000000000 */
[----:B------:R-:W-:Y:S01]  /*45d30*/  IMAD.WIDE R12, R150, 0x4, R8 ;  /* 0x00000004960c7825 */ /* 0x000fe200078e0208 */
[----:B------:R4:W-:Y:S03]  /*45d40*/  @P6 STG.E desc[UR34][R10.64], R53 ;  /* 0x000000350a006986 */ /* 0x0009e6000c101922 */
[----:B-1----:R-:W-:Y:S01]  /*45d50*/  IMAD.WIDE R14, R148, 0x4, R2 ;  /* 0x00000004940e7825 */ /* 0x002fe200078e0202 */
[----:B------:R-:W-:-:S03]  /*45d60*/  ISETP.GE.AND P0, PT, R0, UR5, PT ;  /* 0x0000000500007c0c */ /* 0x000fc6000bf06270 */
[C---:B----4-:R-:W-:Y:S01]  /*45d70*/  IMAD.WIDE R16, R148.reuse, 0x4, R4 ;  /* 0x0000000494107825 */ /* 0x050fe200078e0204 */
[----:B------:R1:W-:Y:S03]  /*45d80*/  @P5 STG.E desc[UR34][R12.64], R49 ;  /* 0x000000310c005986 */ /* 0x0003e6000c101922 */
[C---:B------:R-:W-:Y:S01]  /*45d90*/  IMAD.WIDE R18, R148.reuse, 0x4, R6 ;  /* 0x0000000494127825 */ /* 0x040fe200078e0206 */
[----:B------:R4:W-:Y:S03]  /*45da0*/  @P2 STG.E desc[UR34][R14.64], R166 ;  /* 0x000000a60e002986 */ /* 0x0009e6000c101922 */
[----:B------:R-:W-:Y:S01]  /*45db0*/  IMAD.WIDE R10, R148, 0x4, R8 ;  /* 0x00000004940a7825 */ /* 0x000fe200078e0208 */
[----:B------:R-:W-:Y:S01]  /*45dc0*/  ISETP.LT.AND P1, PT, R155, UR4, !P1 ;  /* 0x000000049b007c0c */ /* 0x000fe2000cf21270 */
[----:B------:R-:W3:Y:S01]  /*45dd0*/  LDL.LU R148, [R1+0x13a0] ;  /* 0x0013a00001947983 */ /* 0x000ee20000300800 */
[----:B------:R-:W-:Y:S01]  /*45de0*/  ISETP.LT.AND P2, PT, R152, UR4, !P0 ;  /* 0x0000000498007c0c */ /* 0x000fe2000c741270 */
[----:B--2---:R-:W-:-:S02]  /*45df0*/  IMAD.WIDE R20, R147, 0x4, R2 ;  /* 0x0000000493147825 */ /* 0x004fc400078e0202 */
[----:B------:R2:W-:Y:S01]  /*45e00*/  @P3 STG.E desc[UR34][R16.64], R162 ;  /* 0x000000a210003986 */ /* 0x0005e2000c101922 */
[----:B------:R-:W-:-:S03]  /*45e10*/  ULDC UR5, c[0x0][0x22c] ;  /* 0x00008b0000057ab9 */ /* 0x000fc60000000800 */
[----:B------:R3:W-:Y:S01]  /*45e20*/  @P4 STG.E desc[UR34][R18.64], R130 ;  /* 0x0000008212004986 */ /* 0x0007e2000c101922 */
[----:B------:R-:W-:Y:S01]  /*45e30*/  ISETP.LT.AND P4, PT, R154, UR4, !P0 ;  /* 0x000000049a007c0c */ /* 0x000fe2000c781270 */
[----:B-1----:R-:W-:-:S04]  /*45e40*/  IMAD.WIDE R12, R147, 0x4, R4 ;  /* 0x00000004930c7825 */ /* 0x002fc800078e0204 */
[----:B----4-:R-:W-:-:S04]  /*45e50*/  IMAD.WIDE R14, R147, 0x4, R6 ;  /* 0x00000004930e7825 */ /* 0x010fc800078e0206 */
[----:B--2---:R-:W-:Y:S02]  /*45e60*/  IMAD.WIDE R16, R147, 0x4, R8 ;  /* 0x0000000493107825 */ /* 0x004fe400078e0208 */
        /* <DEDUP_REMOVED lines=9> */
[----:B------:R-:W-:Y:S02]  /*45f00*/  ISETP.LT.AND P5, PT, R156, UR4, !P0 ;  /* 0x000000049c007c0c */ /* 0x000fe4000c7a1270 */
[----:B------:R-:W-:Y:S01]  /*45f10*/  ISETP.LT.AND P0, PT, R155, UR4, !P0 ;  /* 0x000000049b007c0c */ /* 0x000fe2000c701270 */
[C---:B------:R-:W-:Y:S01]  /*45f20*/  VIADD R0, R23.reuse, 0xe6 ;  /* 0x000000e617007836 */ /* 0x040fe20000000000 */
[----:B------:R-:W4:Y:S04]  /*45f30*/  LDL.LU R150, [R1+0x1390] ;  /* 0x0013900001967983 */ /* 0x000f280000300800 */
[----:B------:R-:W-:Y:S01]  /*45f40*/  ISETP.GE.AND P6, PT, R0, UR5, PT ;  /* 0x0000000500007c0c */ /* 0x000fe2000bfc6270 */
[----:B------:R-:W-:Y:S01]  /*45f50*/  VIADD R0, R23, 0xe7 ;  /* 0x000000e717007836 */ /* 0x000fe20000000000 */
[----:B------:R-:W-:-:S02]  /*45f60*/  ULDC UR5, c[0x0][0x22c] ;  /* 0x00008b0000057ab9 */ /* 0x000fc40000000800 */
[----:B------:R-:W-:Y:S01]  /*45f70*/  ISETP.LT.AND P3, PT, R152, UR4, !P6 ;  /* 0x0000000498007c0c */ /* 0x000fe2000f761270 */
[----:B------:R1:W-:Y:S01]  /*45f80*/  @P5 STG.E desc[UR34][R14.64], R54 ;  /* 0x000000360e005986 */ /* 0x0003e2000c101922 */
[----:B------:R-:W-:Y:S02]  /*45f90*/  ISETP.GE.AND P1, PT, R0, UR5, PT ;  /* 0x0000000500007c0c */ /* 0x000fe4000bf26270 */
[----:B------:R-:W-:Y:S01]  /*45fa0*/  ISETP.LT.AND P2, PT, R154, UR4, !P6 ;  /* 0x000000049a007c0c */ /* 0x000fe2000f741270 */
[----:B------:R1:W-:Y:S01]  /*45fb0*/  @P0 STG.E desc[UR34][R16.64], R50 ;  /* 0x0000003210000986 */ /* 0x0003e2000c101922 */
[----:B------:R-:W-:Y:S01]  /*45fc0*/  ISETP.LT.AND P0, PT, R156, UR4, !P6 ;  /* 0x000000049c007c0c */ /* 0x000fe2000f701270 */
[----:B------:R-:W-:Y:S01]  /*45fd0*/  VIADD R0, R23, 0xe8 ;  /* 0x000000e817007836 */ /* 0x000fe20000000000 */
[----:B------:R-:W-:Y:S01]  /*45fe0*/  ISETP.LT.AND P6, PT, R155, UR4, !P6 ;  /* 0x000000049b007c0c */ /* 0x000fe2000f7c1270 */
[----:B------:R-:W-:Y:S01]  /*45ff0*/  ULDC UR5, c[0x0][0x22c] ;  /* 0x00008b0000057ab9 */ /* 0x000fe20000000800 */
[----:B------:R-:W-:-:S02]  /*46000*/  ISETP.LT.AND P5, PT, R152, UR4, !P1 ;  /* 0x0000000498007c0c */ /* 0x000fc4000cfa1270 */
[----:B------:R-:W-:Y:S01]  /*46010*/  ISETP.LT.AND P4, PT, R154, UR4, !P1 ;  /* 0x000000049a007c0c */ /* 0x000fe2000cf81270 */
[----:B------:R-:W-:Y:S01]  /*46020*/  @P3 STG.E desc[UR34][R18.64], R167 ;  /* 0x000000a712003986 */ /* 0x000fe2000c101922 */
[----:B------:R-:W-:-:S03]  /*46030*/  ISETP.GE.AND P3, PT, R0, UR5, PT ;  /* 0x0000000500007c0c */ /* 0x000fc6000bf66270 */
[----:B------:R1:W-:Y:S04]  /*46040*/  @P2 STG.E desc[UR34][R10.64], R163 ;  /* 0x000000a30a002986 */ /* 0x0003e8000c101922 */
[----:B------:R-:W-:Y:S01]  /*46050*/  @P0 STG.E desc[UR34][R20.64], R131 ;  /* 0x0000008314000986 */ /* 0x000fe2000c101922 */
[----:B------:R-:W-:Y:S02]  /*46060*/  ISETP.LT.AND P0, PT, R156, UR4, !P1 ;  /* 0x000000049c007c0c */ /* 0x000fe4000cf01270 */
[----:B------:R-:W-:Y:S01]  /*46070*/  ISETP.LT.AND P1, PT, R155, UR4, !P1 ;  /* 0x000000049b007c0c */ /* 0x000fe2000cf21270 */
[----:B------:R2:W-:Y:S01]  /*46080*/  @P6 STG.E desc[UR34][R12.64], R27 ;  /* 0x0000001b0c006986 */ /* 0x0005e2000c101922 */
[----:B------:R-:W-:Y:S01]  /*46090*/  ISETP.LT.AND P6, PT, R152, UR4, !P3 ;  /* 0x0000000498007c0c */ /* 0x000fe2000dfc1270 */
[----:B-1----:R-:W-:-:S04]  /*460a0*/  IMAD.WIDE R14, R148, 0x4, R2 ;  /* 0x00000004940e7825 */ /* 0x002fc800078e0202 */
[----:B------:R-:W-:Y:S01]  /*460b0*/  IMAD.WIDE R16, R148, 0x4, R4 ;  /* 0x0000000494107825 */ /* 0x000fe200078e0204 */
[----:B------:R1:W-:Y:S01]  /*460c0*/  @P5 STG.E desc[UR34][R14.64], R31 ;  /* 0x0000001f0e005986 */ /* 0x0003e2000c101922 */
[----:B------:R-:W-:-:S03]  /*460d0*/  ISETP.LT.AND P5, PT, R154, UR4, !P3 ;  /* 0x000000049a007c0c */ /* 0x000fc6000dfa1270 */
[----:B------:R1:W-:Y:S01]  /*460e0*/  @P4 STG.E desc[UR34][R16.64], R35 ;  /* 0x0000002310004986 */ /* 0x0003e2000c101922 */
[----:B------:R-:W-:-:S04]  /*460f0*/  IMAD.WIDE R10, R148, 0x4, R6 ;  /* 0x00000004940a7825 */ /* 0x000fc800078e0206 */
[----:B------:R-:W-:Y:S01]  /*46100*/  IMAD.WIDE R18, R148, 0x4, R8 ;  /* 0x0000000494127825 */ /* 0x000fe200078e0208 */
[----:B------:R3:W-:Y:S04]  /*46110*/  @P0 STG.E desc[UR34][R10.64], R55 ;  /* 0x000000370a000986 */ /* 0x0007e8000c101922 */
[----:B------:R3:W-:Y:S01]  /*46120*/  @P1 STG.E desc[UR34][R18.64], R51 ;  /* 0x0000003312001986 */ /* 0x0007e2000c101922 */
[----:B--2---:R-:W-:-:S04]  /*46130*/  IMAD.WIDE R12, R147, 0x4, R2 ;  /* 0x00000004930c7825 */ /* 0x004fc800078e0202 */
[----:B-1----:R-:W-:-:S04]  /*46140*/  IMAD.WIDE R14, R147, 0x4, R4 ;  /* 0x00000004930e7825 */ /* 0x002fc800078e0204 */
[----:B------:R-:W-:-:S04]  /*46150*/  IMAD.WIDE R16, R147, 0x4, R6 ;  /* 0x0000000493107825 */ /* 0x000fc800078e0206 */
[----:B------:R-:W-:Y:S02]  /*46160*/  IMAD.WIDE R20, R147, 0x4, R8 ;  /* 0x0000000493147825 */ /* 0x000fe400078e0208 */
[----:B------:R-:W2:Y:S04]  /*46170*/  LDL.LU R147, [R1+0x138c] ;  /* 0x00138c0001937983 */ /* 0x000ea80000300800 */
[----:B------:R1:W-:Y:S04]  /*46180*/  @P6 STG.E desc[UR34][R12.64], R44 ;  /* 0x0000002c0c006986 */ /* 0x0003e8000c101922 */
[----:B------:R4:W-:Y:S01]  /*46190*/  @P5 STG.E desc[UR34][R14.64], R40 ;  /* 0x000000280e005986 */ /* 0x0009e2000c101922 */
[----:B---3--:R-:W-:-:S04]  /*461a0*/  IMAD.WIDE R10, R146, 0x4, R2 ;  /* 0x00000004920a7825 */ /* 0x008fc800078e0202 */
[----:B------:R-:W-:-:S04]  /*461b0*/  IMAD.WIDE R18, R146, 0x4, R4 ;  /* 0x0000000492127825 */ /* 0x000fc800078e0204 */
[----:B-1----:R-:W-:-:S04]  /*461c0*/  IMAD.WIDE R12, R146, 0x4, R6 ;  /* 0x00000004920c7825 */ /* 0x002fc800078e0206 */
[----:B----4-:R-:W-:Y:S02]  /*461d0*/  IMAD.WIDE R14, R146, 0x4, R8 ;  /* 0x00000004920e7825 */ /* 0x010fe400078e0208 */
[----:B------:R-:W3:Y:S02]  /*461e0*/  LDL.LU R146, [R1+0x1388] ;  /* 0x0013880001927983 */ /* 0x000ee40000300800 */
[C---:B------:R-:W-:Y:S01]  /*461f0*/  VIADD R22, R23.reuse, 0xe9 ;  /* 0x000000e917167836 */ /* 0x040fe20000000000 */
[----:B------:R-:W-:Y:S01]  /*46200*/  ISETP.LT.AND P4, PT, R156, UR4, !P3 ;  /* 0x000000049c007c0c */ /* 0x000fe2000df81270 */
[----:B------:R-:W-:Y:S01]  /*46210*/  VIADD R0, R23, 0xea ;  /* 0x000000ea17007836 */ /* 0x000fe20000000000 */
[----:B------:R-:W-:Y:S01]  /*46220*/  ISETP.LT.AND P3, PT, R155, UR4, !P3 ;  /* 0x000000049b007c0c */ /* 0x000fe2000df61270 */
[----:B------:R-:W4:Y:S01]  /*46230*/  LDL.LU R148, [R1+0x137c] ;  /* 0x00137c0001947983 */ /* 0x000f220000300800 */
[----:B------:R-:W-:-:S04]  /*46240*/  ISETP.GE.AND P2, PT, R22, UR5, PT ;  /* 0x0000000516007c0c */ /* 0x000fc8000bf46270 */
[----:B------:R-:W-:Y:S02]  /*46250*/  ISETP.LT.AND P1, PT, R152, UR4, !P2 ;  /* 0x0000000498007c0c */ /* 0x000fe4000d721270 */
[----:B------:R-:W-:Y:S02]  /*46260*/  ISETP.LT.AND P6, PT, R154, UR4, !P2 ;  /* 0x000000049a007c0c */ /* 0x000fe4000d7c1270 */
[----:B------:R-:W-:Y:S01]  /*46270*/  ISETP.GE.AND P0, PT, R0, UR5, PT ;  /* 0x0000000500007c0c */ /* 0x000fe2000bf06270 */
[----:B------:R1:W-:Y:S04]  /*46280*/  @P4 STG.E desc[UR34][R16.64], R56 ;  /* 0x0000003810004986 */ /* 0x0003e8000c101922 */
[----:B------:R1:W-:Y:S01]  /*46290*/  @P3 STG.E desc[UR34][R20.64], R36 ;  /* 0x0000002414003986 */ /* 0x0003e2000c101922 */
[----:B------:R-:W-:-:S02]  /*462a0*/  ISETP.LT.AND P3, PT, R156, UR4, !P2 ;  /* 0x000000049c007c0c */ /* 0x000fc4000d761270 */
[----:B------:R-:W-:Y:S02]  /*462b0*/  ISETP.LT.AND P2, PT, R155, UR4, !P2 ;  /* 0x000000049b007c0c */ /* 0x000fe4000d741270 */
[----:B------:R-:W-:Y:S01]  /*462c0*/  ISETP.LT.AND P4, PT, R152, UR4, !P0 ;  /* 0x0000000498007c0c */ /* 0x000fe2000c781270 */
[----:B------:R1:W-:Y:S01]  /*462d0*/  @P1 STG.E desc[UR34][R10.64], R60 ;  /* 0x0000003c0a001986 */ /* 0x0003e2000c101922 */
[----:B------:R-:W-:-:S03]  /*462e0*/  ISETP.LT.AND P5, PT, R154, UR4, !P0 ;  /* 0x000000049a007c0c */ /* 0x000fc6000c7a1270 */
[----:B------:R-:W-:Y:S01]  /*462f0*/  @P6 STG.E desc[UR34][R18.64], R64 ;  /* 0x0000004012006986 */ /* 0x000fe2000c101922 */
[----:B------:R-:W-:Y:S01]  /*46300*/  ISETP.LT.AND P6, PT, R156, UR4, !P0 ;  /* 0x000000049c007c0c */ /* 0x000fe2000c7c1270 */
[----:B------:R-:W-:Y:S02]  /*46310*/  VIADD R0, R23, 0xeb ;  /* 0x000000eb17007836 */ /* 0x000fe40000000000 */
[C---:B-1----:R-:W-:Y:S01]  /*46320*/  IMAD.WIDE R16, R150.reuse, 0x4, R2 ;  /* 0x0000000496107825 */ /* 0x042fe200078e0202 */
[----:B------:R1:W-:Y:S03]  /*46330*/  @P3 STG.E desc[UR34][R12.64], R80 ;  /* 0x000000500c003986 */ /* 0x0003e6000c101922 */
[----:B------:R-:W-:Y:S01]  /*46340*/  IMAD.WIDE R20, R150, 0x4, R4 ;  /* 0x0000000496147825 */ /* 0x000fe200078e0204 */
[----:B------:R-:W-:Y:S01]  /*46350*/  ISETP.GE.AND P1, PT, R0, UR5, PT ;  /* 0x0000000500007c0c */ /* 0x000fe2000bf26270 */
[----:B------:R2:W-:Y:S02]  /*46360*/  @P2 STG.E desc[UR34][R14.64], R84 ;  /* 0x000000540e002986 */ /* 0x0005e4000c101922 */
[----:B------:R-:W-:Y:S01]  /*46370*/  IMAD.WIDE R10, R150, 0x4, R6 ;  /* 0x00000004960a7825 */ /* 0x000fe200078e0206 */
[----:B------:R-:W-:Y:S01]  /*46380*/  ISETP.LT.AND P0, PT, R155, UR4, !P0 ;  /* 0x000000049b007c0c */ /* 0x000fe2000c701270 */
[----:B------:R2:W-:Y:S01]  /*46390*/  @P4 STG.E desc[UR34][R16.64], R45 ;  /* 0x0000002d10004986 */ /* 0x0005e2000c101922 */
[----:B------:R-:W-:-:S03]  /*463a0*/  ISETP.LT.AND P3, PT, R154, UR4, !P1 ;  /* 0x000000049a007c0c */ /* 0x000fc6000cf61270 */
[----:B------:R-:W-:Y:S01]  /*463b0*/  @P5 STG.E desc[UR34][R20.64], R41 ;  /* 0x0000002914005986 */ /* 0x000fe2000c101922 */
[----:B------:R-:W-:-:S03]  /*463c0*/  ISETP.LT.AND P5, PT, R152, UR4, !P1 ;  /* 0x0000000498007c0c */ /* 0x000fc6000cfa1270 */
[----:B------:R2:W-:Y:S01]  /*463d0*/  @P6 STG.E desc[UR34][R10.64], R57 ;  /* 0x000000390a006986 */ /* 0x0005e2000c101922 */
[----:B-1----:R-:W-:-:S05]  /*463e0*/  IMAD.WIDE R12, R150, 0x4, R8 ;  /* 0x00000004960c7825 */ /* 0x002fca00078e0208 */
[----:B------:R1:W-:Y:S01]  /*463f0*/  @P0 STG.E desc[UR34][R12.64], R37 ;  /* 0x000000250c000986 */ /* 0x0003e2000c101922 */
[----:B--2---:R-:W-:-:S04]  /*46400*/  IMAD.WIDE R14, R147, 0x4, R2 ;  /* 0x00000004930e7825 */ /* 0x004fc800078e0202 */
[----:B------:R-:W-:-:S04]  /*46410*/  IMAD.WIDE R16, R147, 0x4, R4 ;  /* 0x0000000493107825 */ /* 0x000fc800078e0204 */
[----:B------:R-:W-:-:S04]  /*46420*/  IMAD.WIDE R18, R147, 0x4, R6 ;  /* 0x0000000493127825 */ /* 0x000fc800078e0206 */
[----:B------:R-:W-:Y:S02]  /*46430*/  IMAD.WIDE R10, R147, 0x4, R8 ;  /* 0x00000004930a7825 */ /* 0x000fe400078e0208 */
[----:B------:R-:W2:Y:S04]  /*46440*/  LDL.LU R147, [R1+0x1378] ;  /* 0x0013780001937983 */ /* 0x000ea80000300800 */
[----:B------:R1:W-:Y:S04]  /*46450*/  @P5 STG.E desc[UR34][R14.64], R61 ;  /* 0x0000003d0e005986 */ /* 0x0003e8000c101922 */
[----:B------:R4:W-:Y:S01]  /*46460*/  @P3 STG.E desc[UR34][R16.64], R65 ;  /* 0x0000004110003986 */ /* 0x0009e2000c101922 */
[----:B---3--:R-:W-:-:S04]  /*46470*/  IMAD.WIDE R20, R146, 0x4, R2 ;  /* 0x0000000492147825 */ /* 0x008fc800078e0202 */
[----:B-1----:R-:W-:-:S04]  /*46480*/  IMAD.WIDE R12, R146, 0x4, R4 ;  /* 0x00000004920c7825 */ /* 0x002fc800078e0204 */
[----:B------:R-:W-:-:S04]  /*46490*/  IMAD.WIDE R14, R146, 0x4, R6 ;  /* 0x00000004920e7825 */ /* 0x000fc800078e0206 */
[----:B----4-:R-:W-:Y:S02]  /*464a0*/  IMAD.WIDE R16, R146, 0x4, R8 ;  /* 0x0000000492107825 */ /* 0x010fe400078e0208 */
[----:B------:R-:W3:Y:S01]  /*464b0*/  LDL.LU R146, [R1+0x1370] ;  /* 0x0013700001927983 */ /* 0x000ee20000300800 */
[----:B------:R-:W-:Y:S01]  /*464c0*/  ISETP.LT.AND P4, PT, R156, UR4, !P1 ;  /* 0x000000049c007c0c */ /* 0x000fe2000cf81270 */
[----:B------:R-:W-:Y:S01]  /*464d0*/  VIADD R22, R23, 0xec ;  /* 0x000000ec17167836 */ /* 0x000fe20000000000 */
[----:B------:R-:W-:-:S04]  /*464e0*/  ISETP.LT.AND P1, PT, R155, UR4, !P1 ;  /* 0x000000049b007c0c */ /* 0x000fc8000cf21270 */
[----:B------:R-:W-:-:S04]  /*464f0*/  ISETP.GE.AND P2, PT, R22, UR5, PT ;  /* 0x0000000516007c0c */ /* 0x000fc8000bf46270 */
[----:B------:R-:W-:Y:S02]  /*46500*/  ISETP.LT.AND P0, PT, R152, UR4, !P2 ;  /* 0x0000000498007c0c */ /* 0x000fe4000d701270 */
[----:B------:R-:W-:Y:S01]  /*46510*/  ISETP.LT.AND P5, PT, R154, UR4, !P2 ;  /* 0x000000049a007c0c */ /* 0x000fe2000d7a1270 */
[----:B------:R1:W-:Y:S01]  /*46520*/  @P4 STG.E desc[UR34][R18.64], R81 ;  /* 0x0000005112004986 */ /* 0x0003e2000c101922 */
[----:B------:R-:W-:Y:S02]  /*46530*/  ISETP.LT.AND P4, PT, R156, UR4, !P2 ;  /* 0x000000049c007c0c */ /* 0x000fe4000d781270 */
[----:B------:R-:W-:Y:S01]  /*46540*/  ISETP.LT.AND P2, PT, R155, UR4, !P2 ;  /* 0x000000049b007c0c */ /* 0x000fe2000d741270 */
[----:B------:R-:W-:Y:S01]  /*46550*/  VIADD R0, R23, 0xed ;  /* 0x000000ed17007836 */ /* 0x000fe20000000000 */
[----:B------:R4:W-:Y:S04]  /*46560*/  @P1 STG.E desc[UR34][R10.64], R85 ;  /* 0x000000550a001986 */ /* 0x0009e8000c101922 */
[----:B------:R-:W-:Y:S01]  /*46570*/  ISETP.GE.AND P6, PT, R0, UR5, PT ;  /* 0x0000000500007c0c */ /* 0x000fe2000bfc6270 */
[----:B------:R-:W-:Y:S03]  /*46580*/  @P0 STG.E desc[UR34][R20.64], R46 ;  /* 0x0000002e14000986 */ /* 0x000fe6000c101922 */
[----:B------:R-:W-:Y:S01]  /*46590*/  ISETP.LT.AND P3, PT, R152, UR4, !P6 ;  /* 0x0000000498007c0c */ /* 0x000fe2000f761270 */
[----:B------:R4:W-:Y:S01]  /*465a0*/  @P5 STG.E desc[UR34][R12.64], R42 ;  /* 0x0000002a0c005986 */ /* 0x0009e2000c101922 */
[----:B------:R-:W-:-:S03]  /*465b0*/  ISETP.LT.AND P0, PT, R154, UR4, !P6 ;  /* 0x000000049a007c0c */ /* 0x000fc6000f701270 */
[----:B------:R4:W-:Y:S01]  /*465c0*/  @P4 STG.E desc[UR34][R14.64], R58 ;  /* 0x0000003a0e004986 */ /* 0x0009e2000c101922 */
[----:B-1----:R-:W-:-:S03]  /*465d0*/  IMAD.WIDE R18, R148, 0x4, R2 ;  /* 0x0000000494127825 */ /* 0x002fc600078e0202 */
[----:B------:R2:W-:Y:S01]  /*465e0*/  @P2 STG.E desc[UR34][R16.64], R38 ;  /* 0x0000002610002986 */ /* 0x0005e2000c101922 */
[----:B------:R-:W-:Y:S01]  /*465f0*/  ISETP.LT.AND P2, PT, R156, UR4, !P6 ;  /* 0x000000049c007c0c */ /* 0x000fe2000f741270 */
[----:B----4-:R-:W-:-:S04]  /*46600*/  IMAD.WIDE R10, R148, 0x4, R4 ;  /* 0x00000004940a7825 */ /* 0x010fc800078e0204 */
[----:B------:R-:W-:-:S04]  /*46610*/  IMAD.WIDE R12, R148, 0x4, R6 ;  /* 0x00000004940c7825 */ /* 0x000fc800078e0206 */
[----:B------:R-:W-:Y:S02]  /*46620*/  IMAD.WIDE R14, R148, 0x4, R8 ;  /* 0x00000004940e7825 */ /* 0x000fe400078e0208 */
[----:B------:R-:W4:Y:S02]  /*46630*/  LDL.LU R148, [R1+0x136c] ;  /* 0x00136c0001947983 */ /* 0x000f240000300800 */
[----:B------:R-:W-:Y:S01]  /*46640*/  VIADD R0, R23, 0xee ;  /* 0x000000ee17007836 */ /* 0x000fe20000000000 */
[----:B------:R-:W-:-:S04]  /*46650*/  ISETP.LT.AND P6, PT, R155, UR4, !P6 ;  /* 0x000000049b007c0c */ /* 0x000fc8000f7c1270 */
[----:B------:R-:W-:Y:S01]  /*46660*/  ISETP.GE.AND P1, PT, R0, UR5, PT ;  /* 0x0000000500007c0c */ /* 0x000fe2000bf26270 */
[----:B------:R1:W-:Y:S03]  /*46670*/  @P3 STG.E desc[UR34][R18.64], R62 ;  /* 0x0000003e12003986 */ /* 0x0003e6000c101922 */
[----:B------:R-:W-:Y:S01]  /*46680*/  ISETP.LT.AND P5, PT, R152, UR4, !P1 ;  /* 0x0000000498007c0c */ /* 0x000fe2000cfa1270 */
[----:B------:R1:W-:Y:S01]  /*46690*/  @P0 STG.E desc[UR34][R10.64], R66 ;  /* 0x000000420a000986 */ /* 0x0003e2000c101922 */
[----:B------:R-:W-:-:S03]  /*466a0*/  ISETP.LT.AND P4, PT, R154, UR4, !P1 ;  /* 0x000000049a007c0c */ /* 0x000fc6000cf81270 */
[----:B------:R1:W-:Y:S01]  /*466b0*/  @P2 STG.E desc[UR34][R12.64], R82 ;  /* 0x000000520c002986 */ /* 0x0003e2000c101922 */
[----:B------:R-:W-:-:S03]  /*466c0*/  VIADD R20, R23, 0xef ;  /* 0x000000ef17147836 */ /* 0x000fc60000000000 */
[----:B------:R3:W-:Y:S02]  /*466d0*/  @P6 STG.E desc[UR34][R14.64], R86 ;  /* 0x000000560e006986 */ /* 0x0007e4000c101922 */
[----:B------:R-:W-:Y:S01]  /*466e0*/  ISETP.GE.AND P3, PT, R20, UR5, PT ;  /* 0x0000000514007c0c */ /* 0x000fe2000bf66270 */
        /* <DEDUP_REMOVED lines=10> */
[----:B------:R-:W-:Y:S02]  /*46790*/  IMAD.WIDE R18, R146, 0x4, R8 ;  /* 0x0000000492127825 */ /* 0x000fe400078e0208 */
[----:B------:R-:W3:Y:S01]  /*467a0*/  LDL.LU R146, [R1+0x1360] ;  /* 0x0013600001927983 */ /* 0x000ee20000300800 */
[----:B------:R-:W-:Y:S02]  /*467b0*/  ISETP.LT.AND P2, PT, R156, UR4, !P1 ;  /* 0x000000049c007c0c */ /* 0x000fe4000cf41270 */
[----:B------:R-:W-:Y:S02]  /*467c0*/  ISETP.LT.AND P1, PT, R155, UR4, !P1 ;  /* 0x000000049b007c0c */ /* 0x000fe4000cf21270 */
[----:B------:R-:W-:Y:S02]  /*467d0*/  ISETP.LT.AND P6, PT, R152, UR4, !P3 ;  /* 0x0000000498007c0c */ /* 0x000fe4000dfc1270 */
[----:B------:R-:W-:Y:S01]  /*467e0*/  ISETP.LT.AND P5, PT, R154, UR4, !P3 ;  /* 0x000000049a007c0c */ /* 0x000fe2000dfa1270 */
[----:B------:R-:W-:Y:S01]  /*467f0*/  VIADD R0, R23, 0xf0 ;  /* 0x000000f017007836 */ /* 0x000fe20000000000 */
[----:B------:R-:W-:-:S04]  /*46800*/  ISETP.LT.AND P4, PT, R156, UR4, !P3 ;  /* 0x000000049c007c0c */ /* 0x000fc8000df81270 */
[----:B------:R-:W-:Y:S01]  /*46810*/  ISETP.GE.AND P0, PT, R0, UR5, PT ;  /* 0x0000000500007c0c */ /* 0x000fe2000bf06270 */
[----:B------:R4:W-:Y:S01]  /*46820*/  @P2 STG.E desc[UR34][R10.64], R59 ;  /* 0x0000003b0a002986 */ /* 0x0009e2000c101922 */
[----:B------:R-:W-:-:S03]  /*46830*/  ISETP.LT.AND P3, PT, R155, UR4, !P3 ;  /* 0x000000049b007c0c */ /* 0x000fc6000df61270 */
[----:B------:R1:W-:Y:S01]  /*46840*/  @P1 STG.E desc[UR34][R12.64], R39 ;  /* 0x000000270c001986 */ /* 0x0003e2000c101922 */
[----:B------:R-:W-:-:S03]  /*46850*/  ISETP.LT.AND P1, PT, R152, UR4, !P0 ;  /* 0x0000000498007c0c */ /* 0x000fc6000c721270 */
[----:B------:R1:W-:Y:S04]  /*46860*/  @P6 STG.E desc[UR34][R20.64], R63 ;  /* 0x0000003f14006986 */ /* 0x0003e8000c101922 */
[----:B------:R1:W-:Y:S01]  /*46870*/  @P5 STG.E desc[UR34][R14.64], R67 ;  /* 0x000000430e005986 */ /* 0x0003e2000c101922 */
[----:B------:R-:W-:Y:S01]  /*46880*/  ISETP.LT.AND P5, PT, R154, UR4, !P0 ;  /* 0x000000049a007c0c */ /* 0x000fe2000c7a1270 */
[----:B------:R-:W-:Y:S02]  /*46890*/  VIADD R0, R23, 0xf1 ;  /* 0x000000f117007836 */ /* 0x000fe40000000000 */
[----:B----4-:R-:W-:-:S04]  /*468a0*/  IMAD.WIDE R10, R148, 0x4, R2 ;  /* 0x00000004940a7825 */ /* 0x010fc800078e0202 */
[----:B-1----:R-:W-:-:S04]  /*468b0*/  IMAD.WIDE R12, R148, 0x4, R4 ;  /* 0x00000004940c7825 */ /* 0x002fc800078e0204 */
[----:B------:R-:W-:-:S04]  /*468c0*/  IMAD.WIDE R20, R148, 0x4, R6 ;  /* 0x0000000494147825 */ /* 0x000fc800078e0206 */
[----:B------:R-:W-:Y:S02]  /*468d0*/  IMAD.WIDE R14, R148, 0x4, R8 ;  /* 0x00000004940e7825 */ /* 0x000fe400078e0208 */
[----:B------:R-:W4:Y:S01]  /*468e0*/  LDL.LU R148, [R1+0x135c] ;  /* 0x00135c0001947983 */ /* 0x000f220000300800 */
[----:B------:R-:W-:Y:S02]  /*468f0*/  ISETP.GE.AND P2, PT, R0, UR5, PT ;  /* 0x0000000500007c0c */ /* 0x000fe4000bf46270 */
[----:B------:R-:W-:Y:S01]  /*46900*/  ISETP.LT.AND P6, PT, R156, UR4, !P0 ;  /* 0x000000049c007c0c */ /* 0x000fe2000c7c1270 */
[----:B------:R2:W-:Y:S01]  /*46910*/  @P4 STG.E desc[UR34][R16.64], R83 ;  /* 0x0000005310004986 */ /* 0x0005e2000c101922 */
[----:B------:R-:W-:-:S03]  /*46920*/  ISETP.LT.AND P0, PT, R155, UR4, !P0 ;  /* 0x000000049b007c0c */ /* 0x000fc6000c701270 */
[----:B------:R1:W-:Y:S01]  /*46930*/  @P3 STG.E desc[UR34][R18.64], R87 ;  /* 0x0000005712003986 */ /* 0x0003e2000c101922 */
[----:B------:R-:W-:Y:S02]  /*46940*/  ISETP.LT.AND P3, PT, R152, UR4, !P2 ;  /* 0x0000000498007c0c */ /* 0x000fe4000d761270 */
[----:B------:R-:W-:Y:S01]  /*46950*/  ISETP.LT.AND P4, PT, R154, UR4, !P2 ;  /* 0x000000049a007c0c */ /* 0x000fe2000d781270 */
        /* <DEDUP_REMOVED lines=19> */
[----:B------:R-:W-:-:S04]  /*46a90*/  ISETP.LT.AND P2, PT, R155, UR4, !P2 ;  /* 0x000000049b007c0c */ /* 0x000fc8000d741270 */
[----:B------:R-:W-:-:S04]  /*46aa0*/  ISETP.GE.AND P1, PT, R0, UR5, PT ;  /* 0x0000000500007c0c */ /* 0x000fc8000bf26270 */
[----:B------:R-:W-:Y:S01]  /*46ab0*/  ISETP.LT.AND P6, PT, R152, UR4, !P1 ;  /* 0x0000000498007c0c */ /* 0x000fe2000cfc1270 */
[----:B------:R-:W-:Y:S01]  /*46ac0*/  VIADD R0, R23, 0xf3 ;  /* 0x000000f317007836 */ /* 0x000fe20000000000 */
[----:B------:R-:W-:Y:S02]  /*46ad0*/  ISETP.LT.AND P4, PT, R154, UR4, !P1 ;  /* 0x000000049a007c0c */ /* 0x000fe4000cf81270 */
[----:B------:R-:W-:Y:S02]  /*46ae0*/  ISETP.LT.AND P3, PT, R156, UR4, !P1 ;  /* 0x000000049c007c0c */ /* 0x000fe4000cf61270 */
[----:B------:R-:W-:Y:S01]  /*46af0*/  ISETP.GE.AND P0, PT, R0, UR5, PT ;  /* 0x0000000500007c0c */ /* 0x000fe2000bf06270 */
[----:B------:R4:W-:Y:S01]  /*46b00*/  @P2 STG.E desc[UR34][R12.64], R104 ;  /* 0x000000680c002986 */ /* 0x0009e2000c101922 */
[----:B------:R-:W-:Y:S02]  /*46b10*/  ISETP.LT.AND P2, PT, R155, UR4, !P1 ;  /* 0x000000049b007c0c */ /* 0x000fe4000cf41270 */
[----:B------:R-:W-:-:S03]  /*46b20*/  ISETP.LT.AND P5, PT, R152, UR4, !P0 ;  /* 0x0000000498007c0c */ /* 0x000fc6000c7a1270 */
[----:B------:R-:W-:Y:S01]  /*46b30*/  @P6 STG.E desc[UR34][R20.64], R73 ;  /* 0x0000004914006986 */ /* 0x000fe2000c101922 */
[----:B------:R-:W-:Y:S01]  /*46b40*/  ISETP.LT.AND P6, PT, R154, UR4, !P0 ;  /* 0x000000049a007c0c */ /* 0x000fe2000c7c1270 */
[----:B------:R-:W-:Y:S02]  /*46b50*/  VIADD R0, R23, 0xf4 ;  /* 0x000000f417007836 */ /* 0x000fe40000000000 */
[----:B------:R1:W-:Y:S01]  /*46b60*/  @P4 STG.E desc[UR34][R14.64], R77 ;  /* 0x0000004d0e004986 */ /* 0x0003e2000c101922 */
[----:B------:R-:W-:Y:S02]  /*46b70*/  ISETP.LT.AND P4, PT, R156, UR4, !P0 ;  /* 0x000000049c007c0c */ /* 0x000fe4000c781270 */
[----:B------:R-:W-:Y:S01]  /*46b80*/  ISETP.GE.AND P1, PT, R0, UR5, PT ;  /* 0x0000000500007c0c */ /* 0x000fe2000bf26270 */
[----:B------:R1:W-:Y:S01]  /*46b90*/  @P3 STG.E desc[UR34][R16.64], R89 ;  /* 0x0000005910003986 */ /* 0x0003e2000c101922 */
[----:B----4-:R-:W-:-:S04]  /*46ba0*/  IMAD.WIDE R12, R148, 0x4, R2 ;  /* 0x00000004940c7825 */ /* 0x010fc800078e0202 */
[C---:B------:R-:W-:Y:S01]  /*46bb0*/  IMAD.WIDE R18, R148.reuse, 0x4, R4 ;  /* 0x0000000494127825 */ /* 0x040fe200078e0204 */
[----:B------:R-:W-:Y:S01]  /*46bc0*/  @P2 STG.E desc[UR34][R10.64], R69 ;  /* 0x000000450a002986 */ /* 0x000fe2000c101922 */
[----:B------:R-:W-:Y:S02]  /*46bd0*/  ISETP.LT.AND P0, PT, R155, UR4, !P0 ;  /* 0x000000049b007c0c */ /* 0x000fe4000c701270 */
[C---:B-1----:R-:W-:Y:S01]  /*46be0*/  IMAD.WIDE R14, R148.reuse, 0x4, R6 ;  /* 0x00000004940e7825 */ /* 0x042fe200078e0206 */
[----:B------:R-:W-:Y:S03]  /*46bf0*/  @P5 STG.E desc[UR34][R12.64], R93 ;  /* 0x0000005d0c005986 */ /* 0x000fe6000c101922 */
[----:B------:R-:W-:Y:S02]  /*46c00*/  IMAD.WIDE R16, R148, 0x4, R8 ;  /* 0x0000000494107825 */ /* 0x000fe400078e0208 */
[----:B------:R-:W4:Y:S01]  /*46c10*/  LDL.LU R148, [R1+0x1348] ;  /* 0x0013480001947983 */ /* 0x000f220000300800 */
[----:B------:R-:W-:-:S03]  /*46c20*/  ISETP.LT.AND P2, PT, R154, UR4, !P1 ;  /* 0x000000049a007c0c */ /* 0x000fc6000cf41270 */
[----:B------:R-:W-:Y:S01]  /*46c30*/  @P6 STG.E desc[UR34][R18.64], R97 ;  /* 0x0000006112006986 */ /* 0x000fe2000c101922 */
[----:B------:R-:W-:Y:S02]  /*46c40*/  ISETP.LT.AND P6, PT, R152, UR4, !P1 ;  /* 0x0000000498007c0c */ /* 0x000fe4000cfc1270 */
[----:B------:R-:W-:Y:S02]  /*46c50*/  ISETP.LT.AND P5, PT, R156, UR4, !P1 ;  /* 0x000000049c007c0c */ /* 0x000fe4000cfa1270 */
[----:B------:R-:W-:Y:S01]  /*46c60*/  ISETP.LT.AND P1, PT, R155, UR4, !P1 ;  /* 0x000000049b007c0c */ /* 0x000fe2000cf21270 */
[----:B------:R-:W-:Y:S04]  /*46c70*/  @P4 STG.E desc[UR34][R14.64], R101 ;  /* 0x000000650e004986 */ /* 0x000fe8000c101922 */
[----:B------:R1:W-:Y:S02]  /*46c80*/  @P0 STG.E desc[UR34][R16.64], R105 ;  /* 0x0000006910000986 */ /* 0x0003e4000c101922 */
[----:B-1----:R-:W-:-:S02]  /*46c90*/  VIADD R16, R23, 0xf7 ;  /* 0x000000f717107836 */ /* 0x002fc40000000000 */
[----:B--2---:R-:W-:-:S04]  /*46ca0*/  IMAD.WIDE R10, R147, 0x4, R2 ;  /* 0x00000004930a7825 */ /* 0x004fc800078e0202 */
[----:B------:R-:W-:-:S04]  /*46cb0*/  IMAD.WIDE R12, R147, 0x4, R4 ;  /* 0x00000004930c7825 */ /* 0x000fc800078e0204 */
[----:B------:R-:W-:-:S04]  /*46cc0*/  IMAD.WIDE R18, R147, 0x4, R6 ;  /* 0x0000000493127825 */ /* 0x000fc800078e0206 */
[----:B------:R-:W-:Y:S02]  /*46cd0*/  IMAD.WIDE R20, R147, 0x4, R8 ;  /* 0x0000000493147825 */ /* 0x000fe400078e0208 */
[----:B------:R-:W2:Y:S04]  /*46ce0*/  LDL.LU R147, [R1+0x1340] ;  /* 0x0013400001937983 */ /* 0x000ea80000300800 */
[----:B------:R1:W-:Y:S04]  /*46cf0*/  @P6 STG.E desc[UR34][R10.64], R74 ;  /* 0x0000004a0a006986 */ /* 0x0003e8000c101922 */
[----:B------:R1:W-:Y:S04]  /*46d00*/  @P2 STG.E desc[UR34][R12.64], R78 ;  /* 0x0000004e0c002986 */ /* 0x0003e8000c101922 */
[----:B------:R4:W-:Y:S04]  /*46d10*/  @P5 STG.E desc[UR34][R18.64], R90 ;  /* 0x0000005a12005986 */ /* 0x0009e8000c101922 */
[----:B------:R4:W-:Y:S01]  /*46d20*/  @P1 STG.E desc[UR34][R20.64], R70 ;  /* 0x0000004614001986 */ /* 0x0009e2000c101922 */
[----:B------:R-:W-:Y:S01]  /*46d30*/  ISETP.GE.AND P1, PT, R16, UR5, PT ;  /* 0x0000000510007c0c */ /* 0x000fe2000bf26270 */
[----:B---3--:R-:W-:-:S04]  /*46d40*/  IMAD.WIDE R14, R146, 0x4, R2 ;  /* 0x00000004920e7825 */ /* 0x008fc800078e0202 */
[----:B-1----:R-:W-:-:S04]  /*46d50*/  IMAD.WIDE R10, R146, 0x4, R4 ;  /* 0x00000004920a7825 */ /* 0x002fc800078e0204 */
[----:B------:R-:W-:-:S04]  /*46d60*/  IMAD.WIDE R12, R146, 0x4, R6 ;  /* 0x00000004920c7825 */ /* 0x000fc800078e0206 */
[----:B------:R-:W-:Y:S02]  /*46d70*/  IMAD.WIDE R16, R146, 0x4, R8 ;  /* 0x0000000492107825 */ /* 0x000fe400078e0208 */
[----:B------:R-:W3:Y:S02]  /*46d80*/  LDL.LU R146, [R1+0x133c] ;  /* 0x00133c0001927983 */ /* 0x000ee40000300800 */
[----:B------:R-:W-:-:S05]  /*46d90*/  VIADD R0, R23, 0xf5 ;  /* 0x000000f517007836 */ /* 0x000fca0000000000 */
[----:B------:R-:W-:-:S04]  /*46da0*/  ISETP.GE.AND P3, PT, R0, UR5, PT ;  /* 0x0000000500007c0c */ /* 0x000fc8000bf66270 */
[----:B------:R-:W-:Y:S02]  /*46db0*/  ISETP.LT.AND P0, PT, R152, UR4, !P3 ;  /* 0x0000000498007c0c */ /* 0x000fe4000df01270 */
[----:B------:R-:W-:Y:S02]  /*46dc0*/  ISETP.LT.AND P2, PT, R154, UR4, !P3 ;  /* 0x000000049a007c0c */ /* 0x000fe4000df41270 */
[----:B------:R-:W-:Y:S01]  /*46dd0*/  ISETP.LT.AND P5, PT, R156, UR4, !P3 ;  /* 0x000000049c007c0c */ /* 0x000fe2000dfa1270 */
[----:B------:R-:W-:Y:S01]  /*46de0*/  VIADD R0, R23, 0xf6 ;  /* 0x000000f617007836 */ /* 0x000fe20000000000 */
[----:B------:R-:W-:-:S04]  /*46df0*/  ISETP.LT.AND P3, PT, R155, UR4, !P3 ;  /* 0x000000049b007c0c */ /* 0x000fc8000df61270 */
[----:B------:R-:W-:-:S03]  /*46e00*/  ISETP.GE.AND P4, PT, R0, UR5, PT ;  /* 0x0000000500007c0c */ /* 0x000fc6000bf86270 */
[----:B------:R-:W-:Y:S01]  /*46e10*/  @P0 STG.E desc[UR34][R14.64], R94 ;  /* 0x0000005e0e000986 */ /* 0x000fe2000c101922 */
[----:B------:R-:W-:-:S03]  /*46e20*/  ISETP.LT.AND P6, PT, R152, UR4, !P4 ;  /* 0x0000000498007c0c */ /* 0x000fc6000e7c1270 */
[----:B------:R1:W-:Y:S01]  /*46e30*/  @P2 STG.E desc[UR34][R10.64], R98 ;  /* 0x000000620a002986 */ /* 0x0003e2000c101922 */
[----:B------:R-:W-:-:S03]  /*46e40*/  ISETP.LT.AND P2, PT, R154, UR4, !P4 ;  /* 0x000000049a007c0c */ /* 0x000fc6000e741270 */
[----:B------:R-:W-:Y:S01]  /*46e50*/  @P5 STG.E desc[UR34][R12.64], R102 ;  /* 0x000000660c005986 */ /* 0x000fe2000c101922 */
[----:B------:R-:W-:Y:S01]  /*46e60*/  ISETP.LT.AND P5, PT, R156, UR4, !P4 ;  /* 0x000000049c007c0c */ /* 0x000fe2000e7a1270 */
[----:B----4-:R-:W-:-:S04]  /*46e70*/  IMAD.WIDE R18, R148, 0x4, R2 ;  /* 0x0000000494127825 */ /* 0x010fc800078e0202 */
[----:B------:R-:W-:-:S04]  /*46e80*/  IMAD.WIDE R20, R148, 0x4, R4 ;  /* 0x0000000494147825 */ /* 0x000fc800078e0204 */
[----:B-1----:R-:W-:-:S04]  /*46e90*/  IMAD.WIDE R10, R148, 0x4, R6 ;  /* 0x00000004940a7825 */ /* 0x002fc800078e0206 */
[----:B------:R-:W-:Y:S01]  /*46ea0*/  IMAD.WIDE R24, R148, 0x4, R8 ;  /* 0x0000000494187825 */ /* 0x000fe200078e0208 */
[----:B------:R-:W1:Y:S04]  /*46eb0*/  LDS.128 R12, [R157] ;  /* 0x000000009d0c7984 */ /* 0x000e680000000c00 */
[----:B------:R-:W4:Y:S01]  /*46ec0*/  LDL.LU R148, [R1+0x1338] ;  /* 0x0013380001947983 */ /* 0x000f220000300800 */
[----:B------:R-:W-:-:S03]  /*46ed0*/  ISETP.LT.AND P4, PT, R155, UR4, !P4 ;  /* 0x000000049b007c0c */ /* 0x000fc6000e781270 */
[----:B------:R2:W-:Y:S01]  /*46ee0*/  @P3 STG.E desc[UR34][R16.64], R106 ;  /* 0x0000006a10003986 */ /* 0x0005e2000c101922 */
[----:B------:R-:W-:-:S03]  /*46ef0*/  ISETP.LT.AND P3, PT, R154, UR4, !P1 ;  /* 0x000000049a007c0c */ /* 0x000fc6000cf61270 */
[----:B------:R2:W-:Y:S01]  /*46f00*/  @P6 STG.E desc[UR34][R18.64], R75 ;  /* 0x0000004b12006986 */ /* 0x0005e2000c101922 */
[----:B------:R-:W-:-:S03]  /*46f10*/  ISETP.LT.AND P6, PT, R152, UR4, !P1 ;  /* 0x0000000498007c0c */ /* 0x000fc6000cfc1270 */
[----:B------:R-:W-:Y:S04]  /*46f20*/  @P2 STG.E desc[UR34][R20.64], R79 ;  /* 0x0000004f14002986 */ /* 0x000fe8000c101922 */
[----:B------:R1:W-:Y:S04]  /*46f30*/  @P5 STG.E desc[UR34][R10.64], R91 ;  /* 0x0000005b0a005986 */ /* 0x0003e8000c101922 */
[----:B------:R-:W-:Y:S01]  /*46f40*/  @P4 STG.E desc[UR34][R24.64], R71 ;  /* 0x0000004718004986 */ /* 0x000fe2000c101922 */
[----:B--2---:R-:W-:-:S04]  /*46f50*/  IMAD.WIDE R26, R147, 0x4, R2 ;  /* 0x00000004931a7825 */ /* 0x004fc800078e0202 */
[----:B------:R-:W-:-:S04]  /*46f60*/  IMAD.WIDE R16, R147, 0x4, R4 ;  /* 0x0000000493107825 */ /* 0x000fc800078e0204 */
[----:B------:R-:W-:-:S04]  /*46f70*/  IMAD.WIDE R18, R147, 0x4, R6 ;  /* 0x0000000493127825 */ /* 0x000fc800078e0206 */
[----:B-1----:R-:W-:Y:S02]  /*46f80*/  IMAD.WIDE R10, R147, 0x4, R8 ;  /* 0x00000004930a7825 */ /* 0x002fe400078e0208 */
[----:B------:R-:W2:Y:S04]  /*46f90*/  LDL.LU R147, [R1+0x1330] ;  /* 0x0013300001937983 */ /* 0x000ea80000300800 */
[----:B------:R-:W-:Y:S04]  /*46fa0*/  @P6 STG.E desc[UR34][R26.64], R95 ;  /* 0x0000005f1a006986 */ /* 0x000fe8000c101922 */
[----:B------:R1:W-:Y:S01]  /*46fb0*/  @P3 STG.E desc[UR34][R16.64], R99 ;  /* 0x0000006310003986 */ /* 0x0003e2000c101922 */
[----:B---3--:R-:W-:-:S04]  /*46fc0*/  IMAD.WIDE R20, R146, 0x4, R2 ;  /* 0x0000000492147825 */ /* 0x008fc800078e0202 */
[----:B-1----:R-:W-:-:S04]  /*46fd0*/  IMAD.WIDE R16, R146, 0x4, R4 ;  /* 0x0000000492107825 */ /* 0x002fc800078e0204 */
[----:B------:R-:W-:-:S04]  /*46fe0*/  IMAD.WIDE R24, R146, 0x4, R6 ;  /* 0x0000000492187825 */ /* 0x000fc800078e0206 */
[----:B------:R-:W-:Y:S02]  /*46ff0*/  IMAD.WIDE R26, R146, 0x4, R8 ;  /* 0x00000004921a7825 */ /* 0x000fe400078e0208 */
[----:B------:R-:W3:Y:S02]  /*47000*/  LDL.LU R146, [R1+0x132c] ;  /* 0x00132c0001927983 */ /* 0x000ee40000300800 */
[----:B------:R-:W-:Y:S01]  /*47010*/  VIADD R0, R23, 0xf8 ;  /* 0x000000f817007836 */ /* 0x000fe20000000000 */
[----:B------:R-:W-:Y:S01]  /*47020*/  ISETP.LT.AND P4, PT, R156, UR4, !P1 ;  /* 0x000000049c007c0c */ /* 0x000fe2000cf81270 */
[----:B------:R-:W3:Y:S03]  /*47030*/  LDL.LU R150, [R1+0x1328] ;  /* 0x0013280001967983 */ /* 0x000ee60000300800 */
[----:B------:R-:W-:Y:S02]  /*47040*/  ISETP.GE.AND P0, PT, R0, UR5, PT ;  /* 0x0000000500007c0c */ /* 0x000fe4000bf06270 */
[----:B------:R-:W-:-:S02]  /*47050*/  ISETP.LT.AND P1, PT, R155, UR4, !P1 ;  /* 0x000000049b007c0c */ /* 0x000fc4000cf21270 */
[----:B------:R-:W-:Y:S02]  /*47060*/  ISETP.LT.AND P5, PT, R152, UR4, !P0 ;  /* 0x0000000498007c0c */ /* 0x000fe4000c7a1270 */
[----:B------:R-:W-:Y:S01]  /*47070*/  ISETP.LT.AND P6, PT, R154, UR4, !P0 ;  /* 0x000000049a007c0c */ /* 0x000fe2000c7c1270 */
[----:B------:R-:W-:Y:S01]  /*47080*/  VIADD R0, R23, 0xf9 ;  /* 0x000000f917007836 */ /* 0x000fe20000000000 */
[----:B------:R-:W-:Y:S01]  /*47090*/  ISETP.LT.AND P3, PT, R156, UR4, !P0 ;  /* 0x000000049c007c0c */ /* 0x000fe2000c761270 */
[----:B------:R-:W-:Y:S03]  /*470a0*/  @P4 STG.E desc[UR34][R18.64], R103 ;  /* 0x0000006712004986 */ /* 0x000fe6000c101922 */
[----:B------:R-:W-:Y:S02]  /*470b0*/  ISETP.GE.AND P2, PT, R0, UR5, PT ;  /* 0x0000000500007c0c */ /* 0x000fe4000bf46270 */
[----:B------:R-:W-:Y:S01]  /*470c0*/  ISETP.LT.AND P0, PT, R155, UR4, !P0 ;  /* 0x000000049b007c0c */ /* 0x000fe2000c701270 */
[----:B------:R4:W-:Y:S01]  /*470d0*/  @P1 STG.E desc[UR34][R10.64], R107 ;  /* 0x0000006b0a001986 */ /* 0x0009e2000c101922 */
[----:B------:R-:W-:-:S03]  /*470e0*/  ISETP.LT.AND P1, PT, R152, UR4, !P2 ;  /* 0x0000000498007c0c */ /* 0x000fc6000d721270 */
[----:B------:R1:W-:Y:S01]  /*470f0*/  @P5 STG.E desc[UR34][R20.64], R108 ;  /* 0x0000006c14005986 */ /* 0x0003e2000c101922 */
[----:B------:R-:W-:-:S03]  /*47100*/  ISETP.LT.AND P5, PT, R156, UR4, !P2 ;  /* 0x000000049c007c0c */ /* 0x000fc6000d7a1270 */
[----:B------:R1:W-:Y:S01]  /*47110*/  @P6 STG.E desc[UR34][R16.64], R116 ;  /* 0x0000007410006986 */ /* 0x0003e2000c101922 */
[----:B------:R-:W-:Y:S01]  /*47120*/  ISETP.LT.AND P6, PT, R154, UR4, !P2 ;  /* 0x000000049a007c0c */ /* 0x000fe2000d7c1270 */
[----:B------:R-:W-:Y:S02]  /*47130*/  VIADD R0, R23, 0xfa ;  /* 0x000000fa17007836 */ /* 0x000fe40000000000 */
[----:B------:R2:W-:Y:S01]  /*47140*/  @P3 STG.E desc[UR34][R24.64], R120 ;  /* 0x0000007818003986 */ /* 0x0005e2000c101922 */
[----:B----4-:R-:W-:Y:S02]  /*47150*/  IMAD.WIDE R10, R148, 0x4, R2 ;  /* 0x00000004940a7825 */ /* 0x010fe400078e0202 */
[----:B------:R-:W-:Y:S02]  /*47160*/  ISETP.GE.AND P4, PT, R0, UR5, PT ;  /* 0x0000000500007c0c */ /* 0x000fe4000bf86270 */
[C---:B------:R-:W-:Y:S01]  /*47170*/  IMAD.WIDE R18, R148.reuse, 0x4, R4 ;  /* 0x0000000494127825 */ /* 0x040fe200078e0204 */
[----:B------:R4:W-:Y:S03]  /*47180*/  @P0 STG.E desc[UR34][R26.64], R112 ;  /* 0x000000701a000986 */ /* 0x0009e6000c101922 */
[C---:B-1----:R-:W-:Y:S01]  /*47190*/  IMAD.WIDE R20, R148.reuse, 0x4, R6 ;  /* 0x0000000494147825 */ /* 0x042fe200078e0206 */
[----:B------:R-:W-:Y:S01]  /*471a0*/  ISETP.LT.AND P2, PT, R155, UR4, !P2 ;  /* 0x000000049b007c0c */ /* 0x000fe2000d741270 */
[----:B------:R1:W-:Y:S02]  /*471b0*/  @P1 STG.E desc[UR34][R10.64], R124 ;  /* 0x0000007c0a001986 */ /* 0x0003e4000c101922 */
[----:B------:R-:W-:-:S02]  /*471c0*/  IMAD.WIDE R16, R148, 0x4, R8 ;  /* 0x0000000494107825 */ /* 0x000fc400078e0208 */
[----:B------:R-:W3:Y:S01]  /*471d0*/  LDL.LU R148, [R1+0x131c] ;  /* 0x00131c0001947983 */ /* 0x000ee20000300800 */
[----:B------:R-:W-:Y:S02]  /*471e0*/  ISETP.LT.AND P0, PT, R152, UR4, !P4 ;  /* 0x0000000498007c0c */ /* 0x000fe4000e701270 */
[----:B------:R-:W-:Y:S01]  /*471f0*/  ISETP.LT.AND P3, PT, R154, UR4, !P4 ;  /* 0x000000049a007c0c */ /* 0x000fe2000e761270 */
[----:B------:R1:W-:Y:S04]  /*47200*/  @P6 STG.E desc[UR34][R18.64], R132 ;  /* 0x0000008412006986 */ /* 0x0003e8000c101922 */
[----:B------:R3:W-:Y:S01]  /*47210*/  @P5 STG.E desc[UR34][R20.64], R140 ;  /* 0x0000008c14005986 */ /* 0x0007e2000c101922 */
[----:B------:R-:W-:-:S03]  /*47220*/  ISETP.LT.AND P5, PT, R156, UR4, !P4 ;  /* 0x000000049c007c0c */ /* 0x000fc6000e7a1270 */
[----:B------:R3:W-:Y:S01]  /*47230*/  @P2 STG.E desc[UR34][R16.64], R12 ;  /* 0x0000000c10002986 */ /* 0x0007e2000c101922 */
[----:B--2---:R-:W-:-:S04]  /*47240*/  IMAD.WIDE R24, R147, 0x4, R2 ;  /* 0x0000000493187825 */ /* 0x004fc800078e0202 */
[----:B----4-:R-:W-:-:S04]  /*47250*/  IMAD.WIDE R26, R147, 0x4, R4 ;  /* 0x00000004931a7825 */ /* 0x010fc800078e0204 */
[----:B-1----:R-:W-:-:S04]  /*47260*/  IMAD.WIDE R10, R147, 0x4, R6 ;  /* 0x00000004930a7825 */ /* 0x002fc800078e0206 */
        /* <DEDUP_REMOVED lines=8> */
[----:B----4-:R-:W-:Y:S02]  /*472f0*/  IMAD.WIDE R10, R146, 0x4, R8 ;  /* 0x00000004920a7825 */ /* 0x010fe400078e0208 */
[----:B------:R-:W3:Y:S02]  /*47300*/  LDL.LU R146, [R1+0x13f8] ;  /* 0x0013f80001927983 */ /* 0x000ee40000300800 */
[----:B------:R-:W-:Y:S01]  /*47310*/  VIADD R0, R23, 0xfb ;  /* 0x000000fb17007836 */ /* 0x000fe20000000000 */
[----:B------:R-:W-:-:S04]  /*47320*/  ISETP.LT.AND P4, PT, R155, UR4, !P4 ;  /* 0x000000049b007c0c */ /* 0x000fc8000e781270 */
[----:B------:R-:W-:Y:S01]  /*47330*/  ISETP.GE.AND P1, PT, R0, UR5, PT ;  /* 0x0000000500007c0c */ /* 0x000fe2000bf26270 */
[----:B------:R-:W-:-:S03]  /*47340*/  VIADD R0, R23, 0xfc ;  /* 0x000000fc17007836 */ /* 0x000fc60000000000 */
[----:B------:R-:W-:Y:S02]  /*47350*/  ISETP.LT.AND P6, PT, R152, UR4, !P1 ;  /* 0x0000000498007c0c */ /* 0x000fe4000cfc1270 */
[----:B------:R-:W-:Y:S02]  /*47360*/  ISETP.LT.AND P3, PT, R154, UR4, !P1 ;  /* 0x000000049a007c0c */ /* 0x000fe4000cf61270 */
[----:B------:R-:W-:Y:S01]  /*47370*/  ISETP.GE.AND P0, PT, R0, UR5, PT ;  /* 0x0000000500007c0c */ /* 0x000fe2000bf06270 */
[----:B------:R1:W-:Y:S01]  /*47380*/  @P4 STG.E desc[UR34][R18.64], R113 ;  /* 0x0000007112004986 */ /* 0x0003e2000c101922 */
[----:B------:R-:W-:Y:S02]  /*47390*/  ISETP.LT.AND P2, PT, R156, UR4, !P1 ;  /* 0x000000049c007c0c */ /* 0x000fe4000cf41270 */
[----:B------:R-:W-:Y:S02]  /*473a0*/  ISETP.LT.AND P4, PT, R155, UR4, !P1 ;  /* 0x000000049b007c0c */ /* 0x000fe4000cf81270 */
[----:B------:R-:W-:Y:S01]  /*473b0*/  ISETP.LT.AND P5, PT, R152, UR4, !P0 ;  /* 0x0000000498007c0c */ /* 0x000fe2000c7a1270 */
[----:B------:R-:W-:-:S02]  /*473c0*/  VIADD R0, R23, 0xfd ;  /* 0x000000fd17007836 */ /* 0x000fc40000000000 */
[----:B------:R4:W-:Y:S01]  /*473d0*/  @P6 STG.E desc[UR34][R20.64], R125 ;  /* 0x0000007d14006986 */ /* 0x0009e2000c101922 */
[----:B------:R-:W-:-:S03]  /*473e0*/  ISETP.LT.AND P6, PT, R154, UR4, !P0 ;  /* 0x000000049a007c0c */ /* 0x000fc6000c7c1270 */
[----:B------:R4:W-:Y:S01]  /*473f0*/  @P3 STG.E desc[UR34][R16.64], R133 ;  /* 0x0000008510003986 */ /* 0x0009e2000c101922 */
[----:B------:R-:W-:Y:S01]  /*47400*/  ISETP.LT.AND P3, PT, R156, UR4, !P0 ;  /* 0x000000049c007c0c */ /* 0x000fe2000c761270 */
[----:B-1----:R-:W-:Y:S01]  /*47410*/  IMAD.WIDE R18, R150, 0x4, R2 ;  /* 0x0000000496127825 */ /* 0x002fe200078e0202 */
[----:B------:R-:W-:Y:S02]  /*47420*/  ISETP.GE.AND P1, PT, R0, UR5, PT ;  /* 0x0000000500007c0c */ /* 0x000fe4000bf26270 */
[----:B------:R-:W-:Y:S01]  /*47430*/  ISETP.LT.AND P0, PT, R155, UR4, !P0 ;  /* 0x000000049b007c0c */ /* 0x000fe2000c701270 */
[----:B------:R-:W-:Y:S01]  /*47440*/  VIADD R0, R23, 0xfe ;  /* 0x000000fe17007836 */ /* 0x000fe20000000000 */
[----:B------:R-:W-:Y:S01]  /*47450*/  @P2 STG.E desc[UR34][R24.64], R141 ;  /* 0x0000008d18002986 */ /* 0x000fe2000c101922 */
[----:B----4-:R-:W-:-:S03]  /*47460*/  IMAD.WIDE R20, R150, 0x4, R4 ;  /* 0x0000000496147825 */ /* 0x010fc600078e0204 */
[----:B------:R1:W-:Y:S01]  /*47470*/  @P4 STG.E desc[UR34][R10.64], R13 ;  /* 0x0000000d0a004986 */ /* 0x0003e2000c101922 */
[----:B------:R-:W-:Y:S01]  /*47480*/  ISETP.GE.AND P2, PT, R0, UR5, PT ;  /* 0x0000000500007c0c */ /* 0x000fe2000bf46270 */
[----:B------:R-:W-:Y:S02]  /*47490*/  IMAD.WIDE R16, R150, 0x4, R6 ;  /* 0x0000000496107825 */ /* 0x000fe400078e0206 */
[----:B------:R4:W-:Y:S01]  /*474a0*/  @P5 STG.E desc[UR34][R18.64], R110 ;  /* 0x0000006e12005986 */ /* 0x0009e2000c101922 */
[----:B------:R-:W-:Y:S01]  /*474b0*/  ISETP.LT.AND P5, PT, R152, UR4, !P1 ;  /* 0x0000000498007c0c */ /* 0x000fe2000cfa1270 */
[----:B------:R-:W-:Y:S01]  /*474c0*/  VIADD R0, R23, 0xff ;  /* 0x000000ff17007836 */ /* 0x000fe20000000000 */
[----:B------:R-:W-:Y:S01]  /*474d0*/  ISETP.LT.AND P4, PT, R154, UR4, !P1 ;  /* 0x000000049a007c0c */ /* 0x000fe2000cf81270 */
[----:B------:R-:W-:Y:S01]  /*474e0*/  @P6 STG.E desc[UR34][R20.64], R118 ;  /* 0x0000007614006986 */ /* 0x000fe2000c101922 */
[----:B------:R-:W-:Y:S01]  /*474f0*/  IMAD.WIDE R22, R150, 0x4, R8 ;  /* 0x0000000496167825 */ /* 0x000fe200078e0208 */
[----:B------:R-:W-:-:S02]  /*47500*/  ISETP.LT.AND P6, PT, R156, UR4, !P1 ;  /* 0x000000049c007c0c */ /* 0x000fc4000cfc1270 */
[----:B------:R-:W-:Y:S01]  /*47510*/  ISETP.LT.AND P1, PT, R155, UR4, !P1 ;  /* 0x000000049b007c0c */ /* 0x000fe2000cf21270 */
[----:B------:R4:W-:Y:S01]  /*47520*/  @P3 STG.E desc[UR34][R16.64], R122 ;  /* 0x0000007a10003986 */ /* 0x0009e2000c101922 */
[----:B-1----:R-:W-:-:S03]  /*47530*/  IMAD.WIDE R10, R148, 0x4, R2 ;  /* 0x00000004940a7825 */ /* 0x002fc600078e0202 */
[----:B------:R-:W-:Y:S01]  /*47540*/  @P0 STG.E desc[UR34][R22.64], R114 ;  /* 0x0000007216000986 */ /* 0x000fe2000c101922 */
[----:B------:R-:W-:Y:S01]  /*47550*/  ISETP.LT.AND P0, PT, R152, UR4, !P2 ;  /* 0x0000000498007c0c */ /* 0x000fe2000d701270 */
[----:B------:R-:W-:-:S04]  /*47560*/  IMAD.WIDE R12, R148, 0x4, R4 ;  /* 0x00000004940c7825 */ /* 0x000fc800078e0204 */
[C---:B----4-:R-:W-:Y:S01]  /*47570*/  IMAD.WIDE R18, R148.reuse, 0x4, R6 ;  /* 0x0000000494127825 */ /* 0x050fe200078e0206 */
[----:B------:R1:W-:Y:S03]  /*47580*/  @P5 STG.E desc[UR34][R10.64], R126 ;  /* 0x0000007e0a005986 */ /* 0x0003e6000c101922 */
[----:B------:R-:W-:Y:S01]  /*47590*/  IMAD.WIDE R16, R148, 0x4, R8 ;  /* 0x0000000494107825 */ /* 0x000fe200078e0208 */
[----:B------:R4:W-:Y:S01]  /*475a0*/  @P4 STG.E desc[UR34][R12.64], R134 ;  /* 0x000000860c004986 */ /* 0x0009e2000c101922 */
[----:B------:R-:W-:Y:S02]  /*475b0*/  ISETP.GE.AND P3, PT, R0, UR5, PT ;  /* 0x0000000500007c0c */ /* 0x000fe4000bf66270 */
[----:B------:R-:W-:Y:S01]  /*475c0*/  ISETP.LT.AND P4, PT, R154, UR4, !P2 ;  /* 0x000000049a007c0c */ /* 0x000fe2000d781270 */
[----:B------:R4:W-:Y:S01]  /*475d0*/  @P6 STG.E desc[UR34][R18.64], R142 ;  /* 0x0000008e12006986 */ /* 0x0009e2000c101922 */
[----:B------:R-:W-:-:S03]  /*475e0*/  ISETP.LT.AND P5, PT, R152, UR4, !P3 ;  /* 0x0000000498007c0c */ /* 0x000fc6000dfa1270 */
[----:B------:R1:W-:Y:S01]  /*475f0*/  @P1 STG.E desc[UR34][R16.64], R14 ;  /* 0x0000000e10001986 */ /* 0x0003e2000c101922 */
[----:B------:R-:W-:Y:S02]  /*47600*/  ISETP.LT.AND P1, PT, R156, UR4, !P2 ;  /* 0x000000049c007c0c */ /* 0x000fe4000d721270 */
[----:B------:R-:W-:Y:S02]  /*47610*/  ISETP.LT.AND P2, PT, R155, UR4, !P2 ;  /* 0x000000049b007c0c */ /* 0x000fe4000d741270 */
[----:B------:R-:W-:Y:S01]  /*47620*/  ISETP.LT.AND P6, PT, R154, UR4, !P3 ;  /* 0x000000049a007c0c */ /* 0x000fe2000dfc1270 */
[----:B--2---:R-:W-:-:S05]  /*47630*/  IMAD.WIDE R20, R147, 0x4, R2 ;  /* 0x0000000493147825 */ /* 0x004fca00078e0202 */
[----:B------:R2:W-:Y:S01]  /*47640*/  @P0 STG.E desc[UR34][R20.64], R111 ;  /* 0x0000006f14000986 */ /* 0x0005e2000c101922 */
[----:B------:R-:W-:Y:S02]  /*47650*/  ISETP.LT.AND P0, PT, R156, UR4, !P3 ;  /* 0x000000049c007c0c */ /* 0x000fe4000df01270 */
[----:B------:R-:W-:Y:S01]  /*47660*/  ISETP.LT.AND P3, PT, R155, UR4, !P3 ;  /* 0x000000049b007c0c */ /* 0x000fe2000df61270 */
[----:B-1----:R-:W-:-:S04]  /*47670*/  IMAD.WIDE R10, R147, 0x4, R4 ;  /* 0x00000004930a7825 */ /* 0x002fc800078e0204 */
[C---:B----4-:R-:W-:Y:S01]  /*47680*/  IMAD.WIDE R12, R147.reuse, 0x4, R6 ;  /* 0x00000004930c7825 */ /* 0x050fe200078e0206 */
[----:B------:R2:W-:Y:S03]  /*47690*/  @P4 STG.E desc[UR34][R10.64], R119 ;  /* 0x000000770a004986 */ /* 0x0005e6000c101922 */
[----:B------:R-:W-:Y:S01]  /*476a0*/  IMAD.WIDE R18, R147, 0x4, R8 ;  /* 0x0000000493127825 */ /* 0x000fe200078e0208 */
[----:B------:R2:W-:Y:S04]  /*476b0*/  @P1 STG.E desc[UR34][R12.64], R123 ;  /* 0x0000007b0c001986 */ /* 0x0005e8000c101922 */
[----:B------:R2:W-:Y:S01]  /*476c0*/  @P2 STG.E desc[UR34][R18.64], R115 ;  /* 0x0000007312002986 */ /* 0x0005e2000c101922 */
[----:B---3--:R-:W-:-:S04]  /*476d0*/  IMAD.WIDE R2, R146, 0x4, R2 ;  /* 0x0000000492027825 */ /* 0x008fc800078e0202 */
[C---:B------:R-:W-:Y:S01]  /*476e0*/  IMAD.WIDE R4, R146.reuse, 0x4, R4 ;  /* 0x0000000492047825 */ /* 0x040fe200078e0204 */
[----:B------:R2:W-:Y:S03]  /*476f0*/  @P5 STG.E desc[UR34][R2.64], R127 ;  /* 0x0000007f02005986 */ /* 0x0005e6000c101922 */
[C---:B------:R-:W-:Y:S01]  /*47700*/  IMAD.WIDE R6, R146.reuse, 0x4, R6 ;  /* 0x0000000492067825 */ /* 0x040fe200078e0206 */
[----:B------:R2:W-:Y:S04]  /*47710*/  @P6 STG.E desc[UR34][R4.64], R135 ;  /* 0x0000008704006986 */ /* 0x0005e8000c101922 */
[----:B------:R2:W-:Y:S01]  /*47720*/  @P0 STG.E desc[UR34][R6.64], R143 ;  /* 0x0000008f06000986 */ /* 0x0005e2000c101922 */
[----:B------:R-:W-:Y:S01]  /*47730*/  IMAD.WIDE R8, R146, 0x4, R8 ;  /* 0x0000000492087825 */ /* 0x000fe200078e0208 */
[----:B------:R-:W-:Y:S06]  /*47740*/  @!P3 EXIT ;  /* 0x000000000000b94d */ /* 0x000fec0003800000 */
[----:B------:R-:W-:Y:S01]  /*47750*/  STG.E desc[UR34][R8.64], R15 ;  /* 0x0000000f08007986 */ /* 0x000fe2000c101922 */
[----:B------:R-:W-:Y:S05]  /*47760*/  EXIT ;  /* 0x000000000000794d */ /* 0x000fea0003800000 */
.L_x_2:
[----:B------:R-:W-:-:S00]  /*47770*/  BRA `(.L_x_2) ;  /* 0xfffffffc00fc7947 */ /* 0x000fc0000383ffff */
[----:B------:R-:W-:-:S00]  /*47780*/  NOP ;  /* 0x0000000000007918 */ /* 0x000fc00000000000 */
[----:B------:R-:W-:-:S00]  /*47790*/  NOP ;  /* 0x0000000000007918 */ /* 0x000fc00000000000 */
[----:B------:R-:W-:-:S00]  /*477a0*/  NOP ;  /* 0x0000000000007918 */ /* 0x000fc00000000000 */
[----:B------:R-:W-:-:S00]  /*477b0*/  NOP ;  /* 0x0000000000007918 */ /* 0x000fc00000000000 */
[----:B------:R-:W-:-:S00]  /*477c0*/  NOP ;  /* 0x0000000000007918 */ /* 0x000fc00000000000 */
[----:B------:R-:W-:-:S00]  /*477d0*/  NOP ;  /* 0x0000000000007918 */ /* 0x000fc00000000000 */
[----:B------:R-:W-:-:S00]  /*477e0*/  NOP ;  /* 0x0000000000007918 */ /* 0x000fc00000000000 */
[----:B------:R-:W-:-:S00]  /*477f0*/  NOP ;  /* 0x0000000000007918 */ /* 0x000fc00000000000 */
.L_x_3:


//--------------------- .nv.shared.matmul_kernel  --------------------------
	.section	.nv.shared.matmul_kernel,"aw",@nobits
	.sectionflags	@""
	.align	16
	.zero		1024


//--------------------- .nv.shared.reserved.0     --------------------------
	.section	.nv.shared.reserved.0,"aw",@nobits
	.weak		__nv_reservedSMEM_offset_0_alias
	.size		__nv_reservedSMEM_offset_0_alias, 0, 0
	.other		__nv_reservedSMEM_offset_0_alias,@"STO_CUDA_RESERVED_SHARED STV_DEFAULT"
__nv_reservedSMEM_offset_0_alias:
	.zero		0


//--------------------- .nv.constant0.matmul_kernel --------------------------
	.section	.nv.constant0.matmul_kernel,"a",@progbits
	.sectionflags	@""
	.align	4
.nv.constant0.matmul_kernel:
	.zero		608


//--------------------- SYMBOLS --------------------------

	.type		.nv.reservedSmem.offset0,@object
	.size		.nv.reservedSmem.offset0,0x4
